def matmul_kernel(
    a_ptr,
    b_ptr,
    c_ptr,
    M,
    N,
    K,
    stride_am,
    stride_ak,
    stride_bk,
    stride_bn,
    stride_cm,
    stride_cn,
    BLOCK_M: tl.constexpr,
    BLOCK_N: tl.constexpr,
    BLOCK_K: tl.constexpr,
    GROUP_M: tl.constexpr,
):
    pid = tl.program_id(axis=0)
    num_pid_m = tl.cdiv(M, BLOCK_M)
    num_pid_n = tl.cdiv(N, BLOCK_N)
    num_pid_in_group = GROUP_M * num_pid_n
    group_id = pid // num_pid_in_group
    first_pid_m = group_id * GROUP_M
    group_size_m = min(num_pid_m - first_pid_m, GROUP_M)
    pid_m = first_pid_m + ((pid % num_pid_in_group) % group_size_m)
    pid_n = (pid % num_pid_in_group) // group_size_m

    offs_am = (pid_m * BLOCK_M + tl.arange(0, BLOCK_M)) % M
    offs_bn = (pid_n * BLOCK_N + tl.arange(0, BLOCK_N)) % N
    offs_k = tl.arange(0, BLOCK_K)
    a_ptrs = a_ptr + offs_am[:, None] * stride_am + offs_k[None, :] * stride_ak
    b_ptrs = b_ptr + offs_k[:, None] * stride_bk + offs_bn[None, :] * stride_bn

    acc = tl.zeros((BLOCK_M, BLOCK_N), dtype=tl.float32)
    for kk in range(0, tl.cdiv(K, BLOCK_K)):
        a = tl.load(a_ptrs, mask=offs_k[None, :] < K - kk * BLOCK_K, other=0.0)
        b = tl.load(b_ptrs, mask=offs_k[:, None] < K - kk * BLOCK_K, other=0.0)
        acc = tl.dot(a, b, acc)
        a_ptrs += BLOCK_K * stride_ak
        b_ptrs += BLOCK_K * stride_bk

    c = acc.to(c_ptr.dtype.element_ty)
    offs_cm = pid_m * BLOCK_M + tl.arange(0, BLOCK_M)
    offs_cn = pid_n * BLOCK_N + tl.arange(0, BLOCK_N)
    c_ptrs = c_ptr + offs_cm[:, None] * stride_cm + offs_cn[None, :] * stride_cn
    mask = (offs_cm[:, None] < M) & (offs_cn[None, :] < N)
    tl.store(c_ptrs, c, mask=mask)

# config = {"BLOCK_K": 128, "BLOCK_M": 256, "BLOCK_N": 32, "GROUP_M": 8, "arch": "sm_80", "dtype": "fp16", "num_ctas": 1, "num_stages": 2, "num_warps": 2}
# arch = sm_80


// ===== COMPILED SASS (sm_80) =====

	.target	sm_80

	.elftype	@"ET_EXEC"


//--------------------- .note.nv.tkinfo           --------------------------
	.section	.note.nv.tkinfo,"",@"SHT_NOTE"
	.sectionflags	@"SHF_NOTE_NV_TKINFO"
	.tkinfo
        /*0018*/ 	.word	0x00000002
        /*0030*/ 	.string	""
        /*0030*/ 	.string	"ptxas"
        /*0030*/ 	.string	"Cuda compilation tools, release 13.0, V13.0.88"
        /*0030*/ 	.string	"Build cuda_13.0.r13.0/compiler.36424714_0"
        /*0030*/ 	.string	"-v  -suppress-debug-info  -lineinfo  -arch sm_80 "



//--------------------- .note.nv.cuinfo           --------------------------
	.section	.note.nv.cuinfo,"",@"SHT_NOTE"
	.sectionflags	@"SHF_NOTE_NV_CUINFO"
        /*0018*/ 	.short	0x0002
        /*001a*/ 	.short	0x0050
        /*001c*/ 	.short	0x0082
	.zero		2


//--------------------- .nv.info                  --------------------------
	.section	.nv.info,"",@"SHT_CUDA_INFO"
	.align	4


	//----- nvinfo : EIATTR_REGCOUNT
	.align		4
        /*0000*/ 	.byte	0x04, 0x2f
        /*0002*/ 	.short	(.L_1 - .L_0)
	.align		4
.L_0:
        /*0004*/ 	.word	index@(matmul_kernel)
        /*0008*/ 	.word	0x00000020


	//----- nvinfo : EIATTR_FRAME_SIZE
	.align		4
.L_1:
        /*000c*/ 	.byte	0x04, 0x11
        /*000e*/ 	.short	(.L_3 - .L_2)
	.align		4
.L_2:
        /*0010*/ 	.word	index@(matmul_kernel)
        /*0014*/ 	.word	0x00003928


	//----- nvinfo : EIATTR_MIN_STACK_SIZE
	.align		4
.L_3:
        /*0018*/ 	.byte	0x04, 0x12
        /*001a*/ 	.short	(.L_5 - .L_4)
	.align		4
.L_4:
        /*001c*/ 	.word	index@(matmul_kernel)
        /*0020*/ 	.word	0x00003928
.L_5:


//--------------------- .nv.info.matmul_kernel    --------------------------
	.section	.nv.info.matmul_kernel,"",@"SHT_CUDA_INFO"
	.sectionflags	@""
	.align	4


	//----- nvinfo : EIATTR_CUDA_API_VERSION
	.align		4
        /*0000*/ 	.byte	0x04, 0x37
        /*0002*/ 	.short	(.L_7 - .L_6)
.L_6:
        /*0004*/ 	.word	0x00000082


	//----- nvinfo : EIATTR_SW2861232_WAR
	.align		4
.L_7:
        /*0008*/ 	.byte	0x01, 0x35
	.zero		2


	//----- nvinfo : EIATTR_PARAM_CBANK
	.align		4
        /*000c*/ 	.byte	0x04, 0x0a
        /*000e*/ 	.short	(.L_9 - .L_8)
	.align		4
.L_8:
        /*0010*/ 	.word	index@(.nv.constant0.matmul_kernel)
        /*0014*/ 	.short	0x0160
        /*0016*/ 	.short	0x0050


	//----- nvinfo : EIATTR_CBANK_PARAM_SIZE
	.align		4
.L_9:
        /*0018*/ 	.byte	0x03, 0x19
        /*001a*/ 	.short	0x0050


	//----- nvinfo : EIATTR_KPARAM_INFO
	.align		4
        /*001c*/ 	.byte	0x04, 0x17
        /*001e*/ 	.short	(.L_11 - .L_10)
.L_10:
        /*0020*/ 	.word	0x00000000
        /*0024*/ 	.short	0x000d
        /*0026*/ 	.short	0x0048
        /*0028*/ 	.byte	0x00, 0xf4, 0x21, 0x00


	//----- nvinfo : EIATTR_KPARAM_INFO
	.align		4
.L_11:
        /*002c*/ 	.byte	0x04, 0x17
        /*002e*/ 	.short	(.L_13 - .L_12)
.L_12:
        /*0030*/ 	.word	0x00000000
        /*0034*/ 	.short	0x000c
        /*0036*/ 	.short	0x0040
        /*0038*/ 	.byte	0x00, 0xf4, 0x21, 0x00


	//----- nvinfo : EIATTR_KPARAM_INFO
	.align		4
.L_13:
        /*003c*/ 	.byte	0x04, 0x17
        /*003e*/ 	.short	(.L_15 - .L_14)
.L_14:
        /*0040*/ 	.word	0x00000000
        /*0044*/ 	.short	0x000b
        /*0046*/ 	.short	0x0038
        /*0048*/ 	.byte	0x00, 0xf0, 0x11, 0x00


	//----- nvinfo : EIATTR_KPARAM_INFO
	.align		4
.L_15:
        /*004c*/ 	.byte	0x04, 0x17
        /*004e*/ 	.short	(.L_17 - .L_16)
.L_16:
        /*0050*/ 	.word	0x00000000
        /*0054*/ 	.short	0x000a
        /*0056*/ 	.short	0x0034
        /*0058*/ 	.byte	0x00, 0xf0, 0x11, 0x00


	//----- nvinfo : EIATTR_KPARAM_INFO
	.align		4
.L_17:
        /*005c*/ 	.byte	0x04, 0x17
        /*005e*/ 	.short	(.L_19 - .L_18)
.L_18:
        /*0060*/ 	.word	0x00000000
        /*0064*/ 	.short	0x0009
        /*0066*/ 	.short	0x0030
        /*0068*/ 	.byte	0x00, 0xf0, 0x11, 0x00


	//----- nvinfo : EIATTR_KPARAM_INFO
	.align		4
.L_19:
        /*006c*/ 	.byte	0x04, 0x17
        /*006e*/ 	.short	(.L_21 - .L_20)
.L_20:
        /*0070*/ 	.word	0x00000000
        /*0074*/ 	.short	0x0008
        /*0076*/ 	.short	0x002c
        /*0078*/ 	.byte	0x00, 0xf0, 0x11, 0x00


	//----- nvinfo : EIATTR_KPARAM_INFO
	.align		4
.L_21:
        /*007c*/ 	.byte	0x04, 0x17
        /*007e*/ 	.short	(.L_23 - .L_22)
.L_22:
        /*0080*/ 	.word	0x00000000
        /*0084*/ 	.short	0x0007
        /*0086*/ 	.short	0x0028
        /*0088*/ 	.byte	0x00, 0xf0, 0x11, 0x00


	//----- nvinfo : EIATTR_KPARAM_INFO
	.align		4
.L_23:
        /*008c*/ 	.byte	0x04, 0x17
        /*008e*/ 	.short	(.L_25 - .L_24)
.L_24:
        /*0090*/ 	.word	0x00000000
        /*0094*/ 	.short	0x0006
        /*0096*/ 	.short	0x0024
        /*0098*/ 	.byte	0x00, 0xf0, 0x11, 0x00


	//----- nvinfo : EIATTR_KPARAM_INFO
	.align		4
.L_25:
        /*009c*/ 	.byte	0x04, 0x17
        /*009e*/ 	.short	(.L_27 - .L_26)
.L_26:
        /*00a0*/ 	.word	0x00000000
        /*00a4*/ 	.short	0x0005
        /*00a6*/ 	.short	0x0020
        /*00a8*/ 	.byte	0x00, 0xf0, 0x11, 0x00


	//----- nvinfo : EIATTR_KPARAM_INFO
	.align		4
.L_27:
        /*00ac*/ 	.byte	0x04, 0x17
        /*00ae*/ 	.short	(.L_29 - .L_28)
.L_28:
        /*00b0*/ 	.word	0x00000000
        /*00b4*/ 	.short	0x0004
        /*00b6*/ 	.short	0x001c
        /*00b8*/ 	.byte	0x00, 0xf0, 0x11, 0x00


	//----- nvinfo : EIATTR_KPARAM_INFO
	.align		4
.L_29:
        /*00bc*/ 	.byte	0x04, 0x17
        /*00be*/ 	.short	(.L_31 - .L_30)
.L_30:
        /*00c0*/ 	.word	0x00000000
        /*00c4*/ 	.short	0x0003
        /*00c6*/ 	.short	0x0018
        /*00c8*/ 	.byte	0x00, 0xf0, 0x11, 0x00


	//----- nvinfo : EIATTR_KPARAM_INFO
	.align		4
.L_31:
        /*00cc*/ 	.byte	0x04, 0x17
        /*00ce*/ 	.short	(.L_33 - .L_32)
.L_32:
        /*00d0*/ 	.word	0x00000000
        /*00d4*/ 	.short	0x0002
        /*00d6*/ 	.short	0x0010
        /*00d8*/ 	.byte	0x00, 0xf4, 0x21, 0x00


	//----- nvinfo : EIATTR_KPARAM_INFO
	.align		4
.L_33:
        /*00dc*/ 	.byte	0x04, 0x17
        /*00de*/ 	.short	(.L_35 - .L_34)
.L_34:
        /*00e0*/ 	.word	0x00000000
        /*00e4*/ 	.short	0x0001
        /*00e6*/ 	.short	0x0008
        /*00e8*/ 	.byte	0x00, 0xf4, 0x21, 0x00


	//----- nvinfo : EIATTR_KPARAM_INFO
	.align		4
.L_35:
        /*00ec*/ 	.byte	0x04, 0x17
        /*00ee*/ 	.short	(.L_37 - .L_36)
.L_36:
        /*00f0*/ 	.word	0x00000000
        /*00f4*/ 	.short	0x0000
        /*00f6*/ 	.short	0x0000
        /*00f8*/ 	.byte	0x00, 0xf4, 0x21, 0x00


	//----- nvinfo : EIATTR_MAXREG_COUNT
	.align		4
.L_37:
        /*00fc*/ 	.byte	0x03, 0x1b
        /*00fe*/ 	.short	0x00ff


	//----- nvinfo : EIATTR_NUM_BARRIERS
	.align		4
        /*0100*/ 	.byte	0x02, 0x4c
        /*0102*/ 	.byte	0x01
	.zero		1


	//----- nvinfo : EIATTR_ANNOTATIONS
	.align		4
        /*0104*/ 	.byte	0x04, 0x55
        /*0106*/ 	.short	(.L_39 - .L_38)


	//   ....[0]....
.L_38:
        /*0108*/ 	.word	0x00000001
        /*010c*/ 	.byte	0x70, 0x00, 0x00, 0x00, 0x01, 0x00, 0x00, 0x00, 0xb0, 0x00, 0x00, 0x00, 0x01, 0x00, 0x00, 0x00
        /* <DEDUP_REMOVED lines=1354> */
        /*55bc*/ 	.byte	0xd0, 0x29, 0x01, 0x00, 0x01, 0x00, 0x00, 0x00, 0xe0, 0x29, 0x01, 0x00


	//----- nvinfo : EIATTR_MERCURY_ISA_VERSION
	.align		4
.L_39:
        /*55c8*/ 	.byte	0x03, 0x5f
        /*55ca*/ 	.short	0x0000


	//----- nvinfo : EIATTR_EXIT_INSTR_OFFSETS
	.align		4
        /*55cc*/ 	.byte	0x04, 0x1c
        /*55ce*/ 	.short	(.L_41 - .L_40)


	//   ....[0]....
.L_40:
        /*55d0*/ 	.word	0x00049f60


	//   ....[1]....
        /*55d4*/ 	.word	0x00049f90


	//----- nvinfo : EIATTR_REQNTID
	.align		4
.L_41:
        /*55d8*/ 	.byte	0x04, 0x10
        /*55da*/ 	.short	(.L_43 - .L_42)
.L_42:
        /*55dc*/ 	.word	0x00000040
        /*55e0*/ 	.word	0x00000001
        /*55e4*/ 	.word	0x00000001
.L_43:


//--------------------- .nv.callgraph             --------------------------
	.section	.nv.callgraph,"",@"SHT_CUDA_CALLGRAPH"
	.align	4
	.sectionentsize	8
	.align		4
        /*0000*/ 	.word	0x00000000
	.align		4
        /*0004*/ 	.word	0xffffffff
	.align		4
        /*0008*/ 	.word	0x00000000
	.align		4
        /*000c*/ 	.word	0xfffffffe
	.align		4
        /*0010*/ 	.word	0x00000000
	.align		4
        /*0014*/ 	.word	0xfffffffd
	.align		4
        /*0018*/ 	.word	0x00000000
	.align		4
        /*001c*/ 	.word	0xfffffffc


//--------------------- .nv.rel.action            --------------------------
	.section	.nv.rel.action,"",@"SHT_CUDA_RELOCINFO"
	.align	8
	.sectionentsize	8
        /*0000*/ 	.byte	0x73, 0x00, 0x00, 0x00, 0x00, 0x00, 0x00, 0x00, 0x00, 0x00, 0x00, 0x11, 0x25, 0x00, 0x05, 0x36


//--------------------- .nv.constant0.matmul_kernel --------------------------
	.section	.nv.constant0.matmul_kernel,"a",@progbits
	.sectionflags	@""
	.align	4
.nv.constant0.matmul_kernel:
	.zero		432


//--------------------- .text.matmul_kernel       --------------------------
	.section	.text.matmul_kernel,"ax",@progbits
	.sectioninfo	@"SHI_REGISTERS=32"
	.align	128
        .global         matmul_kernel
        .type           matmul_kernel,@function
        .size           matmul_kernel,(.L_x_4 - matmul_kernel)
        .other          matmul_kernel,@"STO_CUDA_ENTRY STV_DEFAULT"
matmul_kernel:
.text.matmul_kernel:
[----:B------:R-:W-:-:S04]  /*0000*/  IMAD.MOV.U32 R1, RZ, RZ, c[0x0][0x28] ;  /* 0x00000a00ff017624 */ /* 0x000fc800078e00ff */
[----:B------:R-:W-:Y:S01]  /*0010*/  IMAD.MOV.U32 R0, RZ, RZ, 0x1f ;  /* 0x0000001fff007424 */ /* 0x000fe200078e00ff */
[----:B------:R-:W-:Y:S01]  /*0020*/  IADD3 R1, R1, -0x3928, RZ ;  /* 0xffffc6d801017810 */ /* 0x000fe20007ffe0ff */
[----:B------:R-:W0:Y:S01]  /*0030*/  S2R R29, SR_TID.X ;  /* 0x00000000001d7919 */ /* 0x000e220000002100 */
[----:B------:R-:W-:Y:S01]  /*0040*/  CS2R R12, SRZ ;  /* 0x00000000000c7805 */ /* 0x000fe2000001ff00 */
[----:B------:R-:W-:Y:S01]  /*0050*/  CS2R R14, SRZ ;  /* 0x00000000000e7805 */ /* 0x000fe2000001ff00 */
[----:B------:R-:W-:Y:S01]  /*0060*/  IADD3 R0, R0, c[0x0][0x17c], RZ ;  /* 0x00005f0000007a10 */ /* 0x000fe20007ffe0ff */
[----:B------:R-:W-:Y:S01]  /*0070*/  STL [R1+0x90], RZ ;  /* 0x000090ff01007387 */ /* 0x000fe20000100800 */
[----:B------:R-:W-:Y:S01]  /*0080*/  CS2R R16, SRZ ;  /* 0x0000000000107805 */ /* 0x000fe2000001ff00 */
[----:B------:R-:W-:Y:S01]  /*0090*/  CS2R R18, SRZ ;  /* 0x0000000000127805 */ /* 0x000fe2000001ff00 */
[----:B------:R-:W-:Y:S01]  /*00a0*/  SHF.R.S32.HI R3, RZ, 0x1f, R0 ;  /* 0x0000001fff037819 */ /* 0x000fe20000011400 */
[----:B------:R-:W-:Y:S01]  /*00b0*/  STL [R1+0x94], RZ ;  /* 0x000094ff01007387 */ /* 0x000fe20000100800 */
[----:B------:R-:W-:Y:S01]  /*00c0*/  CS2R R20, SRZ ;  /* 0x0000000000147805 */ /* 0x000fe2000001ff00 */
[----:B------:R-:W-:Y:S01]  /*00d0*/  CS2R R22, SRZ ;  /* 0x0000000000167805 */ /* 0x000fe2000001ff00 */
[----:B------:R-:W-:Y:S01]  /*00e0*/  LEA.HI R3, R3, R0, RZ, 0x5 ;  /* 0x0000000003037211 */ /* 0x000fe200078f28ff */
[----:B------:R-:W-:Y:S01]  /*00f0*/  STL [R1+0x98], RZ ;  /* 0x000098ff01007387 */ /* 0x000fe20000100800 */
[----:B------:R-:W-:Y:S01]  /*0100*/  CS2R R24, SRZ ;  /* 0x0000000000187805 */ /* 0x000fe2000001ff00 */
[----:B------:R-:W-:Y:S01]  /*0110*/  CS2R R26, SRZ ;  /* 0x00000000001a7805 */ /* 0x000fe2000001ff00 */
[----:B------:R-:W-:Y:S01]  /*0120*/  SHF.R.S32.HI R0, RZ, 0x5, R3 ;  /* 0x00000005ff007819 */ /* 0x000fe20000011403 */
[----:B------:R-:W-:Y:S04]  /*0130*/  STL [R1+0x9c], RZ ;  /* 0x00009cff01007387 */ /* 0x000fe80000100800 */
[----:B------:R-:W-:Y:S01]  /*0140*/  IMAD.SHL.U32 R0, R0, 0x8, RZ ;  /* 0x0000000800007824 */ /* 0x000fe200078e00ff */
[----:B------:R-:W1:Y:S04]  /*0150*/  S2R R3, SR_CTAID.X ;  /* 0x0000000000037919 */ /* 0x000e680000002500 */
[-C--:B------:R-:W-:Y:S01]  /*0160*/  IABS R7, R0.reuse ;  /* 0x0000000000077213 */ /* 0x080fe20000000000 */
[----:B------:R-:W-:Y:S01]  /*0170*/  STL [R1+0x80], RZ ;  /* 0x000080ff01007387 */ /* 0x000fe20000100800 */
[----:B------:R-:W-:-:S02]  /*0180*/  IABS R10, R0 ;  /* 0x00000000000a7213 */ /* 0x000fc40000000000 */
[----:B------:R-:W2:Y:S01]  /*0190*/  I2F.RP R2, R7 ;  /* 0x0000000700027306 */ /* 0x000ea20000209400 */
[----:B------:R-:W-:Y:S04]  /*01a0*/  STL [R1+0x84], RZ ;  /* 0x000084ff01007387 */ /* 0x000fe80000100800 */
[----:B------:R-:W-:Y:S04]  /*01b0*/  STL [R1+0x88], RZ ;  /* 0x000088ff01007387 */ /* 0x000fe80000100800 */
[----:B------:R-:W-:Y:S04]  /*01c0*/  STL [R1+0x8c], RZ ;  /* 0x00008cff01007387 */ /* 0x000fe80000100800 */
[----:B------:R-:W-:Y:S01]  /*01d0*/  STL [R1+0x70], RZ ;  /* 0x000070ff01007387 */ /* 0x000fe20000100800 */
[----:B--2---:R-:W2:Y:S01]  /*01e0*/  MUFU.RCP R2, R2 ;  /* 0x0000000200027308 */ /* 0x004ea20000001000 */
[----:B-1----:R-:W-:-:S02]  /*01f0*/  IABS R8, R3 ;  /* 0x0000000300087213 */ /* 0x002fc40000000000 */
[----:B------:R-:W-:Y:S04]  /*0200*/  STL [R1+0x74], RZ ;  /* 0x000074ff01007387 */ /* 0x000fe80000100800 */
[----:B------:R-:W-:Y:S04]  /*0210*/  STL [R1+0x78], RZ ;  /* 0x000078ff01007387 */ /* 0x000fe80000100800 */
[----:B------:R-:W-:Y:S04]  /*0220*/  STL [R1+0x7c], RZ ;  /* 0x00007cff01007387 */ /* 0x000fe80000100800 */
[----:B------:R-:W-:Y:S01]  /*0230*/  STL [R1+0x60], RZ ;  /* 0x000060ff01007387 */ /* 0x000fe20000100800 */
[----:B--2---:R-:W-:Y:S01]  /*0240*/  IADD3 R4, R2, 0xffffffe, RZ ;  /* 0x0ffffffe02047810 */ /* 0x004fe20007ffe0ff */
[----:B------:R-:W-:-:S02]  /*0250*/  IMAD.MOV R2, RZ, RZ, -R10 ;  /* 0x000000ffff027224 */ /* 0x000fc400078e0a0a */
[----:B------:R-:W-:Y:S01]  /*0260*/  STL [R1+0x64], RZ ;  /* 0x000064ff01007387 */ /* 0x000fe20000100800 */
[----:B------:R1:W2:Y:S03]  /*0270*/  F2I.FTZ.U32.TRUNC.NTZ R5, R4 ;  /* 0x0000000400057305 */ /* 0x0002a6000021f000 */
[----:B------:R-:W-:Y:S04]  /*0280*/  STL [R1+0x68], RZ ;  /* 0x000068ff01007387 */ /* 0x000fe80000100800 */
[----:B------:R-:W-:Y:S01]  /*0290*/  STL [R1+0x6c], RZ ;  /* 0x00006cff01007387 */ /* 0x000fe20000100800 */
[----:B-1----:R-:W-:-:S03]  /*02a0*/  IMAD.MOV.U32 R4, RZ, RZ, RZ ;  /* 0x000000ffff047224 */ /* 0x002fc600078e00ff */
[----:B------:R-:W-:Y:S04]  /*02b0*/  STL [R1+0x50], RZ ;  /* 0x000050ff01007387 */ /* 0x000fe80000100800 */
[----:B------:R-:W-:Y:S01]  /*02c0*/  STL [R1+0x54], RZ ;  /* 0x000054ff01007387 */ /* 0x000fe20000100800 */
[----:B--2---:R-:W-:-:S03]  /*02d0*/  IMAD.MOV R6, RZ, RZ, -R5 ;  /* 0x000000ffff067224 */ /* 0x004fc600078e0a05 */
[----:B------:R-:W-:Y:S01]  /*02e0*/  STL [R1+0x58], RZ ;  /* 0x000058ff01007387 */ /* 0x000fe20000100800 */
[----:B------:R-:W-:Y:S02]  /*02f0*/  IMAD R9, R6, R7, RZ ;  /* 0x0000000706097224 */ /* 0x000fe400078e02ff */
[----:B------:R-:W-:Y:S01]  /*0300*/  IMAD.MOV.U32 R6, RZ, RZ, R8 ;  /* 0x000000ffff067224 */ /* 0x000fe200078e0008 */
[----:B------:R-:W-:Y:S01]  /*0310*/  STL [R1+0x5c], RZ ;  /* 0x00005cff01007387 */ /* 0x000fe20000100800 */
[----:B------:R-:W-:-:S03]  /*0320*/  IMAD.HI.U32 R5, R5, R9, R4 ;  /* 0x0000000905057227 */ /* 0x000fc600078e0004 */
[----:B------:R-:W-:Y:S03]  /*0330*/  STL [R1+0x40], RZ ;  /* 0x000040ff01007387 */ /* 0x000fe60000100800 */
[----:B------:R-:W-:Y:S01]  /*0340*/  IMAD.HI.U32 R5, R5, R6, RZ ;  /* 0x0000000605057227 */ /* 0x000fe200078e00ff */
[----:B------:R-:W-:Y:S03]  /*0350*/  STL [R1+0x44], RZ ;  /* 0x000044ff01007387 */ /* 0x000fe60000100800 */
[----:B------:R-:W-:Y:S01]  /*0360*/  IMAD R2, R5, R2, R6 ;  /* 0x0000000205027224 */ /* 0x000fe200078e0206 */
[----:B------:R-:W-:Y:S04]  /*0370*/  STL [R1+0x48], RZ ;  /* 0x000048ff01007387 */ /* 0x000fe80000100800 */
[----:B------:R-:W-:Y:S01]  /*0380*/  ISETP.GT.U32.AND P1, PT, R7, R2, PT ;  /* 0x000000020700720c */ /* 0x000fe20003f24070 */
[----:B------:R-:W-:Y:S04]  /*0390*/  STL [R1+0x4c], RZ ;  /* 0x00004cff01007387 */ /* 0x000fe80000100800 */
[----:B------:R-:W-:Y:S04]  /*03a0*/  STL [R1+0x30], RZ ;  /* 0x000030ff01007387 */ /* 0x000fe80000100800 */
[----:B------:R-:W-:Y:S04]  /*03b0*/  STL [R1+0x34], RZ ;  /* 0x000034ff01007387 */ /* 0x000fe80000100800 */
[----:B------:R-:W-:Y:S01]  /*03c0*/  @!P1 IMAD.IADD R2, R2, 0x1, -R7 ;  /* 0x0000000102029824 */ /* 0x000fe200078e0a07 */
[----:B------:R-:W-:Y:S01]  /*03d0*/  @!P1 IADD3 R5, R5, 0x1, RZ ;  /* 0x0000000105059810 */ /* 0x000fe20007ffe0ff */
[----:B------:R-:W-:Y:S01]  /*03e0*/  STL [R1+0x38], RZ ;  /* 0x000038ff01007387 */ /* 0x000fe20000100800 */
[----:B------:R-:W-:-:S02]  /*03f0*/  ISETP.NE.AND P1, PT, R0, RZ, PT ;  /* 0x000000ff0000720c */ /* 0x000fc40003f25270 */
[----:B------:R-:W-:Y:S01]  /*0400*/  ISETP.GE.U32.AND P0, PT, R2, R7, PT ;  /* 0x000000070200720c */ /* 0x000fe20003f06070 */
[----:B------:R-:W-:Y:S01]  /*0410*/  STL [R1+0x3c], RZ ;  /* 0x00003cff01007387 */ /* 0x000fe20000100800 */
[----:B------:R-:W-:-:S03]  /*0420*/  LOP3.LUT R2, R3, R0, RZ, 0x3c, !PT ;  /* 0x0000000003027212 */ /* 0x000fc600078e3cff */
[----:B------:R-:W-:Y:S01]  /*0430*/  STL [R1+0x20], RZ ;  /* 0x000020ff01007387 */ /* 0x000fe20000100800 */
[----:B------:R-:W-:Y:S01]  /*0440*/  ISETP.GE.AND P2, PT, R2, RZ, PT ;  /* 0x000000ff0200720c */ /* 0x000fe20003f46270 */
[----:B------:R-:W-:Y:S02]  /*0450*/  IMAD.MOV.U32 R2, RZ, RZ, c[0x0][0x178] ;  /* 0x00005e00ff027624 */ /* 0x000fe400078e00ff */
[----:B------:R-:W-:Y:S03]  /*0460*/  STL [R1+0x24], RZ ;  /* 0x000024ff01007387 */ /* 0x000fe60000100800 */
[----:B------:R-:W-:Y:S01]  /*0470*/  IADD3 R2, R2, 0xff, RZ ;  /* 0x000000ff02027810 */ /* 0x000fe20007ffe0ff */
[----:B------:R-:W-:Y:S01]  /*0480*/  STL [R1+0x28], RZ ;  /* 0x000028ff01007387 */ /* 0x000fe20000100800 */
[----:B------:R-:W-:-:S03]  /*0490*/  @P0 IADD3 R5, R5, 0x1, RZ ;  /* 0x0000000105050810 */ /* 0x000fc60007ffe0ff */
[----:B------:R-:W-:Y:S02]  /*04a0*/  STL [R1+0x2c], RZ ;  /* 0x00002cff01007387 */ /* 0x000fe40000100800 */
[----:B------:R-:W-:Y:S01]  /*04b0*/  IMAD.MOV.U32 R4, RZ, RZ, R5 ;  /* 0x000000ffff047224 */ /* 0x000fe200078e0005 */
[----:B------:R-:W-:Y:S01]  /*04c0*/  SHF.R.S32.HI R5, RZ, 0x1f, R2 ;  /* 0x0000001fff057819 */ /* 0x000fe20000011402 */
[----:B------:R-:W-:Y:S02]  /*04d0*/  STL [R1+0x10], RZ ;  /* 0x000010ff01007387 */ /* 0x000fe40000100800 */
[----:B------:R-:W-:Y:S01]  /*04e0*/  @!P2 IMAD.MOV R4, RZ, RZ, -R4 ;  /* 0x000000ffff04a224 */ /* 0x000fe200078e0a04 */
[----:B------:R-:W-:Y:S01]  /*04f0*/  @!P1 LOP3.LUT R4, RZ, R0, RZ, 0x33, !PT ;  /* 0x00000000ff049212 */ /* 0x000fe200078e33ff */
[----:B------:R-:W-:Y:S01]  /*0500*/  STL [R1+0x14], RZ ;  /* 0x000014ff01007387 */ /* 0x000fe20000100800 */
[----:B------:R-:W-:-:S03]  /*0510*/  LEA.HI R5, R5, R2, RZ, 0x8 ;  /* 0x0000000205057211 */ /* 0x000fc600078f40ff */
[----:B------:R-:W-:Y:S01]  /*0520*/  IMAD.SHL.U32 R2, R4, 0x8, RZ ;  /* 0x0000000804027824 */ /* 0x000fe200078e00ff */
[----:B------:R-:W-:Y:S01]  /*0530*/  STL [R1+0x18], RZ ;  /* 0x000018ff01007387 */ /* 0x000fe20000100800 */
[----:B------:R-:W-:-:S03]  /*0540*/  IMAD.MOV R4, RZ, RZ, -R4 ;  /* 0x000000ffff047224 */ /* 0x000fc600078e0a04 */
[----:B------:R-:W-:Y:S01]  /*0550*/  LEA.HI.SX32 R5, R5, -R2, 0x18 ;  /* 0x8000000205057211 */ /* 0x000fe200078fc2ff */
[----:B------:R-:W-:Y:S01]  /*0560*/  IMAD R9, R0, R4, R3 ;  /* 0x0000000400097224 */ /* 0x000fe200078e0203 */
[----:B------:R-:W-:Y:S01]  /*0570*/  STL [R1+0x1c], RZ ;  /* 0x00001cff01007387 */ /* 0x000fe20000100800 */
[----:B------:R-:W-:Y:S01]  /*0580*/  IMAD.MOV.U32 R4, RZ, RZ, RZ ;  /* 0x000000ffff047224 */ /* 0x000fe200078e00ff */
[----:B------:R-:W-:Y:S02]  /*0590*/  IMNMX R10, R5, 0x8, PT ;  /* 0x00000008050a7817 */ /* 0x000fe40003800200 */
[----:B------:R-:W-:Y:S02]  /*05a0*/  STL [R1], RZ ;  /* 0x000000ff01007387 */ /* 0x000fe40000100800 */
[-C--:B------:R-:W-:Y:S02]  /*05b0*/  IABS R8, R10.reuse ;  /* 0x0000000a00087213 */ /* 0x080fe40000000000 */
[----:B------:R-:W-:Y:S01]  /*05c0*/  IABS R0, R10 ;  /* 0x0000000a00007213 */ /* 0x000fe20000000000 */
[----:B------:R-:W-:Y:S01]  /*05d0*/  STL [R1+0x4], RZ ;  /* 0x000004ff01007387 */ /* 0x000fe20000100800 */
[----:B------:R-:W1:Y:S03]  /*05e0*/  I2F.RP R6, R8 ;  /* 0x0000000800067306 */ /* 0x000e660000209400 */
[----:B------:R-:W-:Y:S04]  /*05f0*/  STL [R1+0x8], RZ ;  /* 0x000008ff01007387 */ /* 0x000fe80000100800 */
[----:B------:R-:W-:Y:S01]  /*0600*/  STL [R1+0xc], RZ ;  /* 0x00000cff01007387 */ /* 0x000fe20000100800 */
[----:B-1----:R-:W1:Y:S02]  /*0610*/  MUFU.RCP R6, R6 ;  /* 0x0000000600067308 */ /* 0x002e640000001000 */
[----:B-1----:R-:W-:-:S06]  /*0620*/  IADD3 R5, R6, 0xffffffe, RZ ;  /* 0x0ffffffe06057810 */ /* 0x002fcc0007ffe0ff */
[----:B------:R-:W1:Y:S02]  /*0630*/  F2I.FTZ.U32.TRUNC.NTZ R5, R5 ;  /* 0x0000000500057305 */ /* 0x000e64000021f000 */
[----:B-1----:R-:W-:-:S04]  /*0640*/  IMAD.MOV R7, RZ, RZ, -R5 ;  /* 0x000000ffff077224 */ /* 0x002fc800078e0a05 */
[----:B------:R-:W-:Y:S01]  /*0650*/  IMAD.MOV.U32 R3, RZ, RZ, R7 ;  /* 0x000000ffff037224 */ /* 0x000fe200078e0007 */
[----:B------:R-:W-:-:S03]  /*0660*/  IABS R7, R9 ;  /* 0x0000000900077213 */ /* 0x000fc60000000000 */
[----:B------:R-:W-:-:S04]  /*0670*/  IMAD R3, R3, R8, RZ ;  /* 0x0000000803037224 */ /* 0x000fc800078e02ff */
[----:B------:R-:W-:-:S04]  /*0680*/  IMAD.HI.U32 R4, R5, R3, R4 ;  /* 0x0000000305047227 */ /* 0x000fc800078e0004 */
[----:B------:R-:W-:Y:S02]  /*0690*/  IMAD.MOV R3, RZ, RZ, -R0 ;  /* 0x000000ffff037224 */ /* 0x000fe400078e0a00 */
[----:B------:R-:W-:-:S04]  /*06a0*/  IMAD.HI.U32 R0, R4, R7, RZ ;  /* 0x0000000704007227 */ /* 0x000fc800078e00ff */
[----:B------:R-:W-:Y:S01]  /*06b0*/  IMAD R3, R0, R3, R7 ;  /* 0x0000000300037224 */ /* 0x000fe200078e0207 */
[----:B------:R-:W-:Y:S01]  /*06c0*/  ULDC.64 UR6, c[0x0][0x118] ;  /* 0x0000460000067ab9 */ /* 0x000fe20000000a00 */
[----:B------:R-:W-:-:S03]  /*06d0*/  CS2R R6, SRZ ;  /* 0x0000000000067805 */ /* 0x000fc6000001ff00 */
[----:B------:R-:W-:-:S13]  /*06e0*/  ISETP.GT.U32.AND P1, PT, R8, R3, PT ;  /* 0x000000030800720c */ /* 0x000fda0003f24070 */
[----:B------:R-:W-:Y:S01]  /*06f0*/  @!P1 IMAD.IADD R3, R3, 0x1, -R8 ;  /* 0x0000000103039824 */ /* 0x000fe200078e0a08 */
[----:B------:R-:W-:Y:S02]  /*0700*/  @!P1 IADD3 R0, R0, 0x1, RZ ;  /* 0x0000000100009810 */ /* 0x000fe40007ffe0ff */
[----:B------:R-:W-:Y:S02]  /*0710*/  ISETP.NE.AND P1, PT, R10, RZ, PT ;  /* 0x000000ff0a00720c */ /* 0x000fe40003f25270 */
[----:B------:R-:W-:Y:S02]  /*0720*/  ISETP.GE.U32.AND P0, PT, R3, R8, PT ;  /* 0x000000080300720c */ /* 0x000fe40003f06070 */
[----:B------:R-:W-:-:S04]  /*0730*/  LOP3.LUT R3, R9, R10, RZ, 0x3c, !PT ;  /* 0x0000000a09037212 */ /* 0x000fc800078e3cff */
[----:B------:R-:W-:Y:S01]  /*0740*/  ISETP.GE.AND P2, PT, R3, RZ, PT ;  /* 0x000000ff0300720c */ /* 0x000fe20003f46270 */
[----:B------:R-:W-:-:S05]  /*0750*/  IMAD.MOV.U32 R3, RZ, RZ, c[0x0][0x180] ;  /* 0x00006000ff037624 */ /* 0x000fca00078e00ff */
[----:B------:R-:W-:Y:S02]  /*0760*/  IADD3 R3, R3, 0x7f, RZ ;  /* 0x0000007f03037810 */ /* 0x000fe40007ffe0ff */
[----:B------:R-:W-:Y:S02]  /*0770*/  @P0 IADD3 R0, R0, 0x1, RZ ;  /* 0x0000000100000810 */ /* 0x000fe40007ffe0ff */
[----:B------:R-:W-:-:S03]  /*0780*/  ISETP.GE.AND P0, PT, R3, 0x80, PT ;  /* 0x000000800300780c */ /* 0x000fc60003f06270 */
[----:B------:R-:W-:Y:S01]  /*0790*/  @!P2 IMAD.MOV R0, RZ, RZ, -R0 ;  /* 0x000000ffff00a224 */ /* 0x000fe200078e0a00 */
[----:B------:R-:W-:-:S05]  /*07a0*/  @!P1 LOP3.LUT R0, RZ, R10, RZ, 0x33, !PT ;  /* 0x0000000aff009212 */ /* 0x000fca00078e33ff */
[----:B------:R-:W-:-:S04]  /*07b0*/  IMAD.MOV R5, RZ, RZ, -R0 ;  /* 0x000000ffff057224 */ /* 0x000fc800078e0a00 */
[----:B------:R-:W-:Y:S02]  /*07c0*/  IMAD R5, R10, R5, R9 ;  /* 0x000000050a057224 */ /* 0x000fe400078e0209 */
[----:B------:R-:W-:Y:S01]  /*07d0*/  CS2R R8, SRZ ;  /* 0x0000000000087805 */ /* 0x000fe2000001ff00 */
[----:B------:R-:W-:Y:S01]  /*07e0*/  CS2R R10, SRZ ;  /* 0x00000000000a7805 */ /* 0x000fe2000001ff00 */
[----:B------:R-:W-:Y:S02]  /*07f0*/  IMAD.IADD R2, R2, 0x1, R5 ;  /* 0x0000000102027824 */ /* 0x000fe400078e0205 */
[----:B------:R-:W-:-:S05]  /*0800*/  CS2R R4, SRZ ;  /* 0x0000000000047805 */ /* 0x000fca000001ff00 */
[----:B------:R1:W-:Y:S02]  /*0810*/  STL [R1+0x1c68], R4 ;  /* 0x001c680401007387 */ /* 0x0003e40000100800 */
[----:B-1----:R-:W-:-:S05]  /*0820*/  IMAD.SHL.U32 R4, R0, 0x20, RZ ;  /* 0x0000002000047824 */ /* 0x002fca00078e00ff */
[C---:B------:R-:W-:Y:S01]  /*0830*/  IADD3 R0, R4.reuse, 0x1, RZ ;  /* 0x0000000104007810 */ /* 0x040fe20007ffe0ff */
[----:B------:R-:W-:Y:S01]  /*0840*/  STL [R1+0x1bcc], R4 ;  /* 0x001bcc0401007387 */ /* 0x000fe20000100800 */
[C---:B------:R-:W-:Y:S02]  /*0850*/  IADD3 R3, R4.reuse, 0x2, RZ ;  /* 0x0000000204037810 */ /* 0x040fe40007ffe0ff */
[C---:B------:R-:W-:Y:S01]  /*0860*/  IADD3 R28, R4.reuse, 0x3, RZ ;  /* 0x00000003041c7810 */ /* 0x040fe20007ffe0ff */
[----:B------:R1:W-:Y:S04]  /*0870*/  STL [R1+0x1bec], R0 ;  /* 0x001bec0001007387 */ /* 0x0003e80000100800 */
[----:B------:R2:W-:Y:S04]  /*0880*/  STL [R1+0x1bf0], R3 ;  /* 0x001bf00301007387 */ /* 0x0005e80000100800 */
[----:B------:R3:W-:Y:S01]  /*0890*/  STL [R1+0x1bf4], R28 ;  /* 0x001bf41c01007387 */ /* 0x0007e20000100800 */
[----:B-1----:R-:W-:-:S02]  /*08a0*/  IADD3 R0, R4, 0x4, RZ ;  /* 0x0000000404007810 */ /* 0x002fc40007ffe0ff */
[----:B--2---:R-:W-:-:S03]  /*08b0*/  IADD3 R3, R4, 0x5, RZ ;  /* 0x0000000504037810 */ /* 0x004fc60007ffe0ff */
[----:B------:R1:W-:Y:S01]  /*08c0*/  STL [R1+0x1bf8], R0 ;  /* 0x001bf80001007387 */ /* 0x0003e20000100800 */
[----:B---3--:R-:W-:-:S03]  /*08d0*/  IADD3 R28, R4, 0x6, RZ ;  /* 0x00000006041c7810 */ /* 0x008fc60007ffe0ff */
[----:B------:R2:W-:Y:S04]  /*08e0*/  STL [R1+0x1bfc], R3 ;  /* 0x001bfc0301007387 */ /* 0x0005e80000100800 */
[----:B------:R3:W-:Y:S01]  /*08f0*/  STL [R1+0x1c00], R28 ;  /* 0x001c001c01007387 */ /* 0x0007e20000100800 */
[C---:B-1----:R-:W-:Y:S02]  /*0900*/  IADD3 R0, R4.reuse, 0x7, RZ ;  /* 0x0000000704007810 */ /* 0x042fe40007ffe0ff */
        /* <DEDUP_REMOVED lines=39> */
[----:B------:R0:W-:Y:S01]  /*0b80*/  STL [R1+0x1c54], R3 ;  /* 0x001c540301007387 */ /* 0x0001e20000100800 */
[----:B-1----:R-:W-:Y:S02]  /*0b90*/  IADD3 R0, R4, 0x1c, RZ ;  /* 0x0000001c04007810 */ /* 0x002fe40007ffe0ff */
[----:B0-----:R-:W-:-:S03]  /*0ba0*/  LOP3.LUT R3, R29, 0x3f, RZ, 0xc0, !PT ;  /* 0x0000003f1d037812 */ /* 0x001fc600078ec0ff */
[----:B------:R0:W-:Y:S01]  /*0bb0*/  STL [R1+0x1c5c], R0 ;  /* 0x001c5c0001007387 */ /* 0x0001e20000100800 */
[----:B------:R-:W-:-:S03]  /*0bc0*/  IADD3 R29, R4, 0x1d, RZ ;  /* 0x0000001d041d7810 */ /* 0x000fc60007ffe0ff */
[----:B------:R-:W-:Y:S04]  /*0bd0*/  STL [R1+0x1c50], R28 ;  /* 0x001c501c01007387 */ /* 0x000fe80000100800 */
[----:B------:R1:W-:Y:S01]  /*0be0*/  STL [R1+0x1c58], R29 ;  /* 0x001c581d01007387 */ /* 0x0003e20000100800 */
[----:B0-----:R-:W-:Y:S01]  /*0bf0*/  IMAD.SHL.U32 R0, R2, 0x100, RZ ;  /* 0x0000010002007824 */ /* 0x001fe200078e00ff */
[----:B-1----:R-:W-:Y:S02]  /*0c00*/  PRMT R29, R3, 0x6540, R2 ;  /* 0x00006540031d7816 */ /* 0x002fe40000000002 */
[----:B------:R-:W-:-:S05]  /*0c10*/  IADD3 R2, R4, 0x1e, RZ ;  /* 0x0000001e04027810 */ /* 0x000fca0007ffe0ff */
[----:B------:R0:W-:Y:S01]  /*0c20*/  STL [R1+0x1c60], R2 ;  /* 0x001c600201007387 */ /* 0x0001e20000100800 */
[----:B------:R-:W-:Y:S02]  /*0c30*/  LOP3.LUT R0, R0, 0x40, R3, 0xfe, !PT ;  /* 0x0000004000007812 */ /* 0x000fe400078efe03 */
[C---:B------:R-:W-:Y:S02]  /*0c40*/  LOP3.LUT R3, R29.reuse, 0xc0, RZ, 0xfc, !PT ;  /* 0x000000c01d037812 */ /* 0x040fe400078efcff */
[----:B0-----:R-:W-:Y:S02]  /*0c50*/  IADD3 R2, R4, 0x1f, RZ ;  /* 0x0000001f04027810 */ /* 0x001fe40007ffe0ff */
[----:B------:R0:W5:Y:S04]  /*0c60*/  LDL.LU R4, [R1+0x1c68] ;  /* 0x001c680001047983 */ /* 0x0001680000300800 */
[----:B------:R-:W-:Y:S04]  /*0c70*/  STL [R1+0x1bd0], R29 ;  /* 0x001bd01d01007387 */ /* 0x000fe80000100800 */
[----:B------:R1:W-:Y:S04]  /*0c80*/  STL [R1+0x1c64], R2 ;  /* 0x001c640201007387 */ /* 0x0003e80000100800 */
[----:B------:R2:W-:Y:S04]  /*0c90*/  STL [R1+0x1bd8], R3 ;  /* 0x001bd80301007387 */ /* 0x0005e80000100800 */
[----:B------:R0:W-:Y:S01]  /*0ca0*/  STL [R1+0x1bd4], R0 ;  /* 0x001bd40001007387 */ /* 0x0001e20000100800 */
[----:B-1----:R-:W-:Y:S01]  /*0cb0*/  LOP3.LUT R2, R29, 0x80, RZ, 0xfc, !PT ;  /* 0x000000801d027812 */ /* 0x002fe200078efcff */
[----:B--2---:R-:W-:-:S04]  /*0cc0*/  IMAD.MOV.U32 R3, RZ, RZ, c[0x0][0x180] ;  /* 0x00006000ff037624 */ /* 0x004fc800078e00ff */
[----:B------:R0:W-:Y:S01]  /*0cd0*/  STL [R1+0x1bdc], R2 ;  /* 0x001bdc0201007387 */ /* 0x0001e20000100800 */
[----:B------:R-:W-:Y:S01]  /*0ce0*/  IADD3 R3, R3, 0x7f, RZ ;  /* 0x0000007f03037810 */ /* 0x000fe20007ffe0ff */
[----:B------:R-:W-:Y:S05]  /*0cf0*/  @!P0 BRA `(.L_x_0) ;  /* 0x00045e0000008947 */ /* 0x000fea0003800000 */
[----:B------:R-:W2:Y:S04]  /*0d00*/  LDL R19, [R1+0x1c60] ;  /* 0x001c600001137983 */ /* 0x000ea80000100800 */
[----:B------:R-:W3:Y:S04]  /*0d10*/  LDL R20, [R1+0x1c58] ;  /* 0x001c580001147983 */ /* 0x000ee80000100800 */
[----:B------:R-:W4:Y:S04]  /*0d20*/  LDL R25, [R1+0x1c5c] ;  /* 0x001c5c0001197983 */ /* 0x000f280000100800 */
[----:B------:R-:W4:Y:S04]  /*0d30*/  LDL R27, [R1+0x1c44] ;  /* 0x001c4400011b7983 */ /* 0x000f280000100800 */
[----:B------:R-:W4:Y:S04]  /*0d40*/  LDL R16, [R1+0x1bd8] ;  /* 0x001bd80001107983 */ /* 0x000f280000100800 */
[----:B------:R-:W4:Y:S04]  /*0d50*/  LDL R17, [R1+0x1c64] ;  /* 0x001c640001117983 */ /* 0x000f280000100800 */
[----:B------:R-:W4:Y:S04]  /*0d60*/  LDL R21, [R1+0x1c54] ;  /* 0x001c540001157983 */ /* 0x000f280000100800 */
[----:B------:R-:W4:Y:S04]  /*0d70*/  LDL R23, [R1+0x1c4c] ;  /* 0x001c4c0001177983 */ /* 0x000f280000100800 */
[----:B------:R-:W4:Y:S04]  /*0d80*/  LDL R24, [R1+0x1c48] ;  /* 0x001c480001187983 */ /* 0x000f280000100800 */
[----:B------:R-:W4:Y:S01]  /*0d90*/  LDL R26, [R1+0x1c40] ;  /* 0x001c4000011a7983 */ /* 0x000f220000100800 */
[----:B------:R-:W-:Y:S01]  /*0da0*/  IMAD.MOV.U32 R15, RZ, RZ, R0 ;  /* 0x000000ffff0f7224 */ /* 0x000fe200078e0000 */
[----:B0-----:R-:W-:Y:S01]  /*0db0*/  IABS R0, c[0x0][0x178] ;  /* 0x00005e0000007a13 */ /* 0x001fe20000000000 */
[----:B------:R-:W-:Y:S01]  /*0dc0*/  IMAD.MOV.U32 R14, RZ, RZ, R29 ;  /* 0x000000ffff0e7224 */ /* 0x000fe200078e001d */
[----:B------:R-:W-:Y:S01]  /*0dd0*/  IABS R29, c[0x0][0x17c] ;  /* 0x00005f00001d7a13 */ /* 0x000fe20000000000 */
[----:B------:R-:W4:Y:S02]  /*0de0*/  LDL R22, [R1+0x1c3c] ;  /* 0x001c3c0001167983 */ /* 0x000f240000100800 */
[----:B------:R-:W-:-:S02]  /*0df0*/  IMAD.MOV.U32 R10, RZ, RZ, R0 ;  /* 0x000000ffff0a7224 */ /* 0x000fc400078e0000 */
[----:B------:R-:W-:Y:S02]  /*0e00*/  IMAD.MOV.U32 R18, RZ, RZ, R2 ;  /* 0x000000ffff127224 */ /* 0x000fe400078e0002 */
[----:B------:R-:W0:Y:S08]  /*0e10*/  I2F.RP R2, R10 ;  /* 0x0000000a00027306 */ /* 0x000e300000209400 */
[----:B------:R-:W1:Y:S01]  /*0e20*/  I2F.RP R0, R29 ;  /* 0x0000001d00007306 */ /* 0x000e620000209400 */
[----:B------:R-:W1:Y:S07]  /*0e30*/  S2R R13, SR_TID.X ;  /* 0x00000000000d7919 */ /* 0x000e6e0000002100 */
[----:B0-----:R-:W0:Y:S08]  /*0e40*/  MUFU.RCP R2, R2 ;  /* 0x0000000200027308 */ /* 0x001e300000001000 */
[----:B-1----:R-:W1:Y:S01]  /*0e50*/  MUFU.RCP R0, R0 ;  /* 0x0000000000007308 */ /* 0x002e620000001000 */
[----:B0-----:R-:W-:Y:S01]  /*0e60*/  IADD3 R2, R2, 0xffffffe, RZ ;  /* 0x0ffffffe02027810 */ /* 0x001fe20007ffe0ff */
[----:B------:R-:W-:-:S06]  /*0e70*/  IMAD.SHL.U32 R9, R13, 0x2, RZ ;  /* 0x000000020d097824 */ /* 0x000fcc00078e00ff */
[----:B------:R-:W0:Y:S01]  /*0e80*/  F2I.FTZ.U32.TRUNC.NTZ R5, R2 ;  /* 0x0000000200057305 */ /* 0x000e22000021f000 */
[----:B-1----:R-:W-:-:S07]  /*0e90*/  IADD3 R0, R0, 0xffffffe, RZ ;  /* 0x0ffffffe00007810 */ /* 0x002fce0007ffe0ff */
[----:B------:R1:W0:Y:S01]  /*0ea0*/  F2I.FTZ.U32.TRUNC.NTZ R7, R0 ;  /* 0x0000000000077305 */ /* 0x000222000021f000 */
[----:B------:R-:W-:Y:S02]  /*0eb0*/  LOP3.LUT R8, R13, 0x7, RZ, 0xc0, !PT ;  /* 0x000000070d087812 */ /* 0x000fe400078ec0ff */
[----:B-----5:R-:W-:Y:S02]  /*0ec0*/  LOP3.LUT R4, R9, 0x10, RZ, 0xc0, !PT ;  /* 0x0000001009047812 */ /* 0x020fe400078ec0ff */
[----:B------:R-:W-:Y:S02]  /*0ed0*/  SHF.R.S32.HI R6, RZ, 0x1f, R3 ;  /* 0x0000001fff067819 */ /* 0x000fe40000011403 */
[----:B------:R-:W-:Y:S01]  /*0ee0*/  LOP3.LUT R4, R4, 0x20, R13, 0xf8, !PT ;  /* 0x0000002004047812 */ /* 0x000fe200078ef80d */
[----:B-1----:R-:W-:Y:S01]  /*0ef0*/  IMAD R0, R8, 0x210, RZ ;  /* 0x0000021008007824 */ /* 0x002fe200078e02ff */
[----:B------:R-:W-:Y:S01]  /*0f00*/  LEA.HI R8, R6, R3, RZ, 0x7 ;  /* 0x0000000306087211 */ /* 0x000fe200078f38ff */
[----:B0-----:R-:W-:-:S03]  /*0f10*/  IMAD.MOV R2, RZ, RZ, -R5 ;  /* 0x000000ffff027224 */ /* 0x001fc600078e0a05 */
[----:B------:R-:W-:Y:S01]  /*0f20*/  LOP3.LUT R0, R0, R4, RZ, 0x3c, !PT ;  /* 0x0000000400007212 */ /* 0x000fe200078e3cff */
[----:B------:R-:W-:Y:S01]  /*0f30*/  IMAD.MOV R3, RZ, RZ, -R7 ;  /* 0x000000ffff037224 */ /* 0x000fe200078e0a07 */
[----:B------:R0:W-:Y:S01]  /*0f40*/  STL [R1+0x1a8], R8 ;  /* 0x0001a80801007387 */ /* 0x0001e20000100800 */
[----:B------:R-:W-:Y:S02]  /*0f50*/  IMAD R2, R2, R10, RZ ;  /* 0x0000000a02027224 */ /* 0x000fe400078e02ff */
[----:B------:R-:W-:Y:S01]  /*0f60*/  IMAD.MOV.U32 R4, RZ, RZ, RZ ;  /* 0x000000ffff047224 */ /* 0x000fe200078e00ff */
[----:B------:R1:W-:Y:S01]  /*0f70*/  STL [R1+0x30], R0 ;  /* 0x0000300001007387 */ /* 0x0003e20000100800 */
[----:B------:R-:W-:Y:S02]  /*0f80*/  IMAD.MOV.U32 R6, RZ, RZ, RZ ;  /* 0x000000ffff067224 */ /* 0x000fe400078e00ff */
[----:B------:R-:W-:Y:S01]  /*0f90*/  IMAD.HI.U32 R4, R5, R2, R4 ;  /* 0x0000000205047227 */ /* 0x000fe200078e0004 */
[----:B------:R-:W-:-:S02]  /*0fa0*/  IABS R5, R18 ;  /* 0x0000001200057213 */ /* 0x000fc40000000000 */
[----:B0-----:R-:W-:Y:S01]  /*0fb0*/  IABS R8, R14 ;  /* 0x0000000e00087213 */ /* 0x001fe20000000000 */
[----:B-1----:R-:W-:Y:S01]  /*0fc0*/  IMAD.MOV.U32 R0, RZ, RZ, R3 ;  /* 0x000000ffff007224 */ /* 0x002fe200078e0003 */
[----:B------:R-:W-:-:S03]  /*0fd0*/  IABS R3, R15 ;  /* 0x0000000f00037213 */ /* 0x000fc60000000000 */
[----:B------:R-:W-:Y:S02]  /*0fe0*/  IMAD R0, R0, R29, RZ ;  /* 0x0000001d00007224 */ /* 0x000fe400078e02ff */
[----:B------:R-:W-:-:S04]  /*0ff0*/  IMAD.HI.U32 R9, R4, R8, RZ ;  /* 0x0000000804097227 */ /* 0x000fc800078e00ff */
[----:B------:R-:W-:-:S04]  /*1000*/  IMAD.MOV R9, RZ, RZ, -R9 ;  /* 0x000000ffff097224 */ /* 0x000fc800078e0a09 */
[----:B------:R-:W-:-:S05]  /*1010*/  IMAD R8, R10, R9, R8 ;  /* 0x000000090a087224 */ /* 0x000fca00078e0208 */
[----:B------:R0:W-:Y:S01]  /*1020*/  STL [R1+0x1c], R8 ;  /* 0x00001c0801007387 */ /* 0x0001e20000100800 */
[----:B------:R-:W-:Y:S01]  /*1030*/  IABS R28, R28 ;  /* 0x0000001c001c7213 */ /* 0x000fe20000000000 */
[----:B--2---:R-:W-:Y:S02]  /*1040*/  IMAD.MOV.U32 R18, RZ, RZ, R19 ;  /* 0x000000ffff127224 */ /* 0x004fe400078e0013 */
[----:B---3--:R-:W-:Y:S02]  /*1050*/  IMAD.MOV.U32 R19, RZ, RZ, R20 ;  /* 0x000000ffff137224 */ /* 0x008fe400078e0014 */
[----:B----4-:R-:W-:Y:S02]  /*1060*/  IMAD.MOV.U32 R20, RZ, RZ, R25 ;  /* 0x000000ffff147224 */ /* 0x010fe400078e0019 */
[----:B------:R-:W-:Y:S02]  /*1070*/  IMAD.MOV.U32 R25, RZ, RZ, R27 ;  /* 0x000000ffff197224 */ /* 0x000fe400078e001b */
[----:B------:R-:W-:-:S04]  /*1080*/  IMAD.HI.U32 R27, R7, R0, R6 ;  /* 0x00000000071b7227 */ /* 0x000fc800078e0006 */
[----:B------:R-:W-:Y:S01]  /*1090*/  IMAD.HI.U32 R7, R4, R3, RZ ;  /* 0x0000000304077227 */ /* 0x000fe200078e00ff */
[----:B------:R-:W-:-:S03]  /*10a0*/  IABS R2, R16 ;  /* 0x0000001000027213 */ /* 0x000fc60000000000 */
[----:B------:R-:W-:-:S04]  /*10b0*/  IMAD.HI.U32 R6, R4, R5, RZ ;  /* 0x0000000504067227 */ /* 0x000fc800078e00ff */
[----:B------:R-:W-:Y:S02]  /*10c0*/  IMAD.MOV R7, RZ, RZ, -R7 ;  /* 0x000000ffff077224 */ /* 0x000fe400078e0a07 */
[----:B------:R-:W-:Y:S01]  /*10d0*/  IMAD.MOV R6, RZ, RZ, -R6 ;  /* 0x000000ffff067224 */ /* 0x000fe200078e0a06 */
[----:B------:R-:W-:Y:S01]  /*10e0*/  IABS R0, R17 ;  /* 0x0000001100007213 */ /* 0x000fe20000000000 */
[----:B------:R-:W-:Y:S02]  /*10f0*/  IMAD R3, R10, R7, R3 ;  /* 0x000000070a037224 */ /* 0x000fe400078e0203 */
[----:B------:R-:W-:Y:S01]  /*1100*/  IMAD.HI.U32 R4, R4, R2, RZ ;  /* 0x0000000204047227 */ /* 0x000fe200078e00ff */
[----:B------:R-:W-:-:S03]  /*1110*/  IABS R7, R18 ;  /* 0x0000001200077213 */ /* 0x000fc60000000000 */
[C---:B------:R-:W-:Y:S01]  /*1120*/  IMAD R6, R10.reuse, R6, R5 ;  /* 0x000000060a067224 */ /* 0x040fe200078e0205 */
[----:B------:R-:W-:Y:S01]  /*1130*/  IABS R5, R19 ;  /* 0x0000001300057213 */ /* 0x000fe20000000000 */
[----:B------:R1:W-:Y:S01]  /*1140*/  STL [R1+0x18], R3 ;  /* 0x0000180301007387 */ /* 0x0003e20000100800 */
[----:B------:R-:W-:Y:S02]  /*1150*/  IMAD.MOV R4, RZ, RZ, -R4 ;  /* 0x000000ffff047224 */ /* 0x000fe400078e0a04 */
[C---:B0-----:R-:W-:Y:S01]  /*1160*/  IMAD.HI.U32 R8, R27.reuse, R7, RZ ;  /* 0x000000071b087227 */ /* 0x041fe200078e00ff */
[----:B------:R0:W-:Y:S03]  /*1170*/  STL [R1+0x14], R6 ;  /* 0x0000140601007387 */ /* 0x0001e60000100800 */
[----:B------:R-:W-:Y:S02]  /*1180*/  IMAD R4, R10, R4, R2 ;  /* 0x000000040a047224 */ /* 0x000fe400078e0202 */
[----:B-1----:R-:W-:Y:S01]  /*1190*/  IMAD.HI.U32 R3, R27, R0, RZ ;  /* 0x000000001b037227 */ /* 0x002fe200078e00ff */
[----:B------:R-:W-:-:S03]  /*11a0*/  IABS R2, R20 ;  /* 0x0000001400027213 */ /* 0x000fc60000000000 */
[----:B0-----:R-:W-:-:S04]  /*11b0*/  IMAD.HI.U32 R6, R27, R5, RZ ;  /* 0x000000051b067227 */ /* 0x001fc800078e00ff */
[----:B------:R-:W-:Y:S02]  /*11c0*/  IMAD.MOV R3, RZ, RZ, -R3 ;  /* 0x000000ffff037224 */ /* 0x000fe400078e0a03 */
[----:B------:R-:W-:Y:S02]  /*11d0*/  IMAD.MOV R8, RZ, RZ, -R8 ;  /* 0x000000ffff087224 */ /* 0x000fe400078e0a08 */
[----:B------:R-:W-:Y:S02]  /*11e0*/  IMAD.MOV R6, RZ, RZ, -R6 ;  /* 0x000000ffff067224 */ /* 0x000fe400078e0a06 */
[----:B------:R-:W-:Y:S02]  /*11f0*/  IMAD R0, R29, R3, R0 ;  /* 0x000000031d007224 */ /* 0x000fe400078e0200 */
[----:B------:R-:W-:Y:S01]  /*1200*/  IMAD.HI.U32 R3, R27, R2, RZ ;  /* 0x000000021b037227 */ /* 0x000fe200078e00ff */
[----:B------:R0:W-:Y:S03]  /*1210*/  STL [R1+0x10], R4 ;  /* 0x0000100401007387 */ /* 0x0001e60000100800 */
[----:B------:R-:W-:-:S02]  /*1220*/  IMAD R7, R29, R8, R7 ;  /* 0x000000081d077224 */ /* 0x000fc400078e0207 */
[----:B------:R-:W-:Y:S01]  /*1230*/  IMAD R6, R29, R6, R5 ;  /* 0x000000061d067224 */ /* 0x000fe200078e0205 */
[----:B------:R1:W-:Y:S01]  /*1240*/  STL [R1+0xc], R0 ;  /* 0x00000c0001007387 */ /* 0x0003e20000100800 */
[----:B------:R-:W-:-:S03]  /*1250*/  IMAD.MOV R3, RZ, RZ, -R3 ;  /* 0x000000ffff037224 */ /* 0x000fc600078e0a03 */
[----:B------:R-:W-:Y:S01]  /*1260*/  STL [R1+0x8], R7 ;  /* 0x0000080701007387 */ /* 0x000fe20000100800 */
[----:B0-----:R-:W-:-:S03]  /*1270*/  IMAD.HI.U32 R4, R27, R28, RZ ;  /* 0x0000001c1b047227 */ /* 0x001fc600078e00ff */
[----:B------:R0:W-:Y:S01]  /*1280*/  STL [R1+0x4], R6 ;  /* 0x0000040601007387 */ /* 0x0001e20000100800 */
[----:B-1----:R-:W-:Y:S01]  /*1290*/  IABS R0, R21 ;  /* 0x0000001500007213 */ /* 0x002fe20000000000 */
[----:B------:R-:W-:Y:S02]  /*12a0*/  IMAD.MOV R4, RZ, RZ, -R4 ;  /* 0x000000ffff047224 */ /* 0x000fe400078e0a04 */
[----:B0-----:R-:W-:Y:S01]  /*12b0*/  IMAD R6, R29, R3, R2 ;  /* 0x000000031d067224 */ /* 0x001fe200078e0202 */
[----:B------:R-:W-:Y:S01]  /*12c0*/  IABS R2, R23 ;  /* 0x0000001700027213 */ /* 0x000fe20000000000 */
[----:B------:R-:W-:Y:S01]  /*12d0*/  IMAD.HI.U32 R5, R27, R0, RZ ;  /* 0x000000001b057227 */ /* 0x000fe200078e00ff */
[----:B------:R-:W-:Y:S02]  /*12e0*/  IABS R3, R24 ;  /* 0x0000001800037213 */ /* 0x000fe40000000000 */
[----:B------:R0:W-:Y:S01]  /*12f0*/  STL [R1], R6 ;  /* 0x0000000601007387 */ /* 0x0001e20000100800 */
[----:B------:R-:W-:-:S03]  /*1300*/  IMAD R28, R29, R4, R28 ;  /* 0x000000041d1c7224 */ /* 0x000fc600078e021c */
[----:B------:R-:W2:Y:S01]  /*1310*/  LDL R23, [R1+0x1c38] ;  /* 0x001c380001177983 */ /* 0x000ea20000100800 */
[----:B------:R-:W-:-:S03]  /*1320*/  IMAD.MOV R5, RZ, RZ, -R5 ;  /* 0x000000ffff057224 */ /* 0x000fc600078e0a05 */
[----:B------:R-:W3:Y:S01]  /*1330*/  LDL R24, [R1+0x1c34] ;  /* 0x001c340001187983 */ /* 0x000ee20000100800 */
[----:B------:R-:W-:Y:S01]  /*1340*/  IABS R4, R25 ;  /* 0x0000001900047213 */ /* 0x000fe20000000000 */
[----:B------:R-:W-:Y:S02]  /*1350*/  IMAD R0, R29, R5, R0 ;  /* 0x000000051d007224 */ /* 0x000fe400078e0200 */
[----:B------:R-:W-:Y:S04]  /*1360*/  STL [R1+0x1d68], R28 ;  /* 0x001d681c01007387 */ /* 0x000fe80000100800 */
[----:B------:R-:W4:Y:S01]  /*1370*/  LDL R25, [R1+0x1c30] ;  /* 0x001c300001197983 */ /* 0x000f220000100800 */
[----:B------:R-:W-:-:S03]  /*1380*/  IABS R5, R26 ;  /* 0x0000001a00057213 */ /* 0x000fc60000000000 */
[----:B------:R-:W-:Y:S04]  /*1390*/  STL [R1+0x1d60], R0 ;  /* 0x001d600001007387 */ /* 0x000fe80000100800 */
[----:B------:R-:W4:Y:S01]  /*13a0*/  LDL R26, [R1+0x1c2c] ;  /* 0x001c2c00011a7983 */ /* 0x000f220000100800 */
[----:B------:R-:W-:-:S04]  /*13b0*/  IMAD.HI.U32 R10, R27, R2, RZ ;  /* 0x000000021b0a7227 */ /* 0x000fc800078e00ff */
[----:B------:R-:W-:-:S04]  /*13c0*/  IMAD.HI.U32 R8, R27, R3, RZ ;  /* 0x000000031b087227 */ /* 0x000fc800078e00ff */
[----:B------:R-:W-:-:S04]  /*13d0*/  IMAD.HI.U32 R7, R27, R4, RZ ;  /* 0x000000041b077227 */ /* 0x000fc800078e00ff */
[----:B------:R-:W-:Y:S02]  /*13e0*/  IMAD.MOV R10, RZ, RZ, -R10 ;  /* 0x000000ffff0a7224 */ /* 0x000fe400078e0a0a */
[----:B------:R-:W-:Y:S02]  /*13f0*/  IMAD.MOV R8, RZ, RZ, -R8 ;  /* 0x000000ffff087224 */ /* 0x000fe400078e0a08 */
[----:B------:R-:W-:Y:S02]  /*1400*/  IMAD.MOV R7, RZ, RZ, -R7 ;  /* 0x000000ffff077224 */ /* 0x000fe400078e0a07 */
[C---:B------:R-:W-:Y:S01]  /*1410*/  IMAD R2, R29.reuse, R10, R2 ;  /* 0x0000000a1d027224 */ /* 0x040fe200078e0202 */
[----:B0-----:R-:W-:Y:S01]  /*1420*/  IABS R6, R22 ;  /* 0x0000001600067213 */ /* 0x001fe20000000000 */
[----:B------:R-:W-:Y:S01]  /*1430*/  IMAD R3, R29, R8, R3 ;  /* 0x000000081d037224 */ /* 0x000fe200078e0203 */
[----:B------:R-:W4:Y:S01]  /*1440*/  LDL R22, [R1+0x1c28] ;  /* 0x001c280001167983 */ /* 0x000f220000100800 */
[----:B------:R-:W-:-:S04]  /*1450*/  IMAD.HI.U32 R9, R27, R5, RZ ;  /* 0x000000051b097227 */ /* 0x000fc800078e00ff */
[----:B------:R-:W-:Y:S01]  /*1460*/  IMAD R4, R29, R7, R4 ;  /* 0x000000071d047224 */ /* 0x000fe200078e0204 */
[----:B------:R-:W-:Y:S01]  /*1470*/  STL [R1+0x1d64], R2 ;  /* 0x001d640201007387 */ /* 0x000fe20000100800 */
[----:B------:R-:W-:Y:S02]  /*1480*/  IMAD.MOV R9, RZ, RZ, -R9 ;  /* 0x000000ffff097224 */ /* 0x000fe400078e0a09 */
[----:B------:R-:W-:Y:S01]  /*1490*/  IMAD.HI.U32 R10, R27, R6, RZ ;  /* 0x000000061b0a7227 */ /* 0x000fe200078e00ff */
[----:B------:R0:W-:Y:S04]  /*14a0*/  STL [R1+0x1d6c], R3 ;  /* 0x001d6c0301007387 */ /* 0x0001e80000100800 */
[----:B------:R1:W-:Y:S01]  /*14b0*/  STL [R1+0x1d70], R4 ;  /* 0x001d700401007387 */ /* 0x0003e20000100800 */
[----:B------:R-:W-:-:S02]  /*14c0*/  IMAD R5, R29, R9, R5 ;  /* 0x000000091d057224 */ /* 0x000fc400078e0205 */
[----:B------:R-:W-:-:S04]  /*14d0*/  IMAD.MOV R10, RZ, RZ, -R10 ;  /* 0x000000ffff0a7224 */ /* 0x000fc800078e0a0a */
[----:B------:R-:W-:Y:S01]  /*14e0*/  IMAD R6, R29, R10, R6 ;  /* 0x0000000a1d067224 */ /* 0x000fe200078e0206 */
[----:B--2---:R-:W-:Y:S02]  /*14f0*/  IABS R7, R23 ;  /* 0x0000001700077213 */ /* 0x004fe40000000000 */
[----:B------:R-:W2:Y:S01]  /*1500*/  LDL R23, [R1+0x1c24] ;  /* 0x001c240001177983 */ /* 0x000ea20000100800 */
[----:B---3--:R-:W-:-:S03]  /*1510*/  IABS R8, R24 ;  /* 0x0000001800087213 */ /* 0x008fc60000000000 */
[----:B------:R-:W3:Y:S04]  /*1520*/  LDL R24, [R1+0x1c20] ;  /* 0x001c200001187983 */ /* 0x000ee80000100800 */
[----:B------:R-:W-:Y:S01]  /*1530*/  STL [R1+0x1d74], R5 ;  /* 0x001d740501007387 */ /* 0x000fe20000100800 */
[----:B----4-:R-:W-:-:S03]  /*1540*/  IABS R9, R25 ;  /* 0x0000001900097213 */ /* 0x010fc60000000000 */
[----:B------:R-:W4:Y:S04]  /*1550*/  LDL R25, [R1+0x1c1c] ;  /* 0x001c1c0001197983 */ /* 0x000f280000100800 */
[----:B------:R-:W-:Y:S01]  /*1560*/  STL [R1+0x1d5c], R6 ;  /* 0x001d5c0601007387 */ /* 0x000fe20000100800 */
[----:B------:R-:W-:-:S03]  /*1570*/  IABS R10, R26 ;  /* 0x0000001a000a7213 */ /* 0x000fc60000000000 */
[----:B------:R-:W4:Y:S01]  /*1580*/  LDL R26, [R1+0x1c18] ;  /* 0x001c1800011a7983 */ /* 0x000f220000100800 */
[----:B------:R-:W-:-:S03]  /*1590*/  IMAD.HI.U32 R15, R27, R7, RZ ;  /* 0x000000071b0f7227 */ /* 0x000fc600078e00ff */
[----:B------:R-:W4:Y:S01]  /*15a0*/  LDL R21, [R1+0x1c14] ;  /* 0x001c140001157983 */ /* 0x000f220000100800 */
[----:B------:R-:W-:-:S04]  /*15b0*/  IMAD.HI.U32 R12, R27, R9, RZ ;  /* 0x000000091b0c7227 */ /* 0x000fc800078e00ff */
[----:B------:R-:W-:Y:S02]  /*15c0*/  IMAD.MOV R15, RZ, RZ, -R15 ;  /* 0x000000ffff0f7224 */ /* 0x000fe400078e0a0f */
[----:B------:R-:W-:Y:S02]  /*15d0*/  IMAD.MOV R12, RZ, RZ, -R12 ;  /* 0x000000ffff0c7224 */ /* 0x000fe400078e0a0c */
[----:B------:R-:W-:-:S04]  /*15e0*/  IMAD.HI.U32 R13, R27, R8, RZ ;  /* 0x000000081b0d7227 */ /* 0x000fc800078e00ff */
[C---:B------:R-:W-:Y:S02]  /*15f0*/  IMAD R7, R29.reuse, R15, R7 ;  /* 0x0000000f1d077224 */ /* 0x040fe400078e0207 */
[----:B------:R-:W-:Y:S01]  /*1600*/  IMAD R9, R29, R12, R9 ;  /* 0x0000000c1d097224 */ /* 0x000fe200078e0209 */
[----:B------:R-:W-:Y:S01]  /*1610*/  IABS R11, R22 ;  /* 0x00000016000b7213 */ /* 0x000fe20000000000 */
[----:B------:R-:W-:Y:S01]  /*1620*/  IMAD.MOV R13, RZ, RZ, -R13 ;  /* 0x000000ffff0d7224 */ /* 0x000fe200078e0a0d */
[----:B------:R-:W-:Y:S01]  /*1630*/  STL [R1+0x1d58], R7 ;  /* 0x001d580701007387 */ /* 0x000fe20000100800 */
[----:B------:R-:W-:-:S03]  /*1640*/  IMAD.HI.U32 R14, R27, R10, RZ ;  /* 0x0000000a1b0e7227 */ /* 0x000fc600078e00ff */
[----:B------:R-:W-:Y:S01]  /*1650*/  STL [R1+0x1d54], R9 ;  /* 0x001d540901007387 */ /* 0x000fe20000100800 */
[----:B------:R-:W-:Y:S02]  /*1660*/  IMAD R8, R29, R13, R8 ;  /* 0x0000000d1d087224 */ /* 0x000fe400078e0208 */
[----:B------:R-:W-:Y:S01]  /*1670*/  IMAD.HI.U32 R15, R27, R11, RZ ;  /* 0x0000000b1b0f7227 */ /* 0x000fe200078e00ff */
[----:B------:R-:W4:Y:S03]  /*1680*/  LDL R22, [R1+0x1c10] ;  /* 0x001c100001167983 */ /* 0x000f260000100800 */
[----:B------:R-:W-:Y:S02]  /*1690*/  IMAD.MOV R14, RZ, RZ, -R14 ;  /* 0x000000ffff0e7224 */ /* 0x000fe400078e0a0e */
[----:B------:R-:W-:Y:S02]  /*16a0*/  IMAD.MOV R15, RZ, RZ, -R15 ;  /* 0x000000ffff0f7224 */ /* 0x000fe400078e0a0f */
[----:B------:R-:W-:-:S02]  /*16b0*/  IMAD R10, R29, R14, R10 ;  /* 0x0000000e1d0a7224 */ /* 0x000fc400078e020a */
[----:B------:R-:W-:Y:S01]  /*16c0*/  IMAD R11, R29, R15, R11 ;  /* 0x0000000f1d0b7224 */ /* 0x000fe200078e020b */
[----:B--2---:R-:W-:Y:S02]  /*16d0*/  IABS R12, R23 ;  /* 0x00000017000c7213 */ /* 0x004fe40000000000 */
[----:B------:R-:W2:Y:S01]  /*16e0*/  LDL R23, [R1+0x1c0c] ;  /* 0x001c0c0001177983 */ /* 0x000ea20000100800 */
[----:B---3--:R-:W-:-:S03]  /*16f0*/  IABS R13, R24 ;  /* 0x00000018000d7213 */ /* 0x008fc60000000000 */
[----:B------:R-:W3:Y:S01]  /*1700*/  LDL R24, [R1+0x1c08] ;  /* 0x001c080001187983 */ /* 0x000ee20000100800 */
[----:B----4-:R-:W-:-:S03]  /*1710*/  IABS R14, R25 ;  /* 0x00000019000e7213 */ /* 0x010fc60000000000 */
[----:B------:R-:W4:Y:S02]  /*1720*/  LDL R25, [R1+0x1c04] ;  /* 0x001c040001197983 */ /* 0x000f240000100800 */
[----:B------:R-:W-:Y:S02]  /*1730*/  IMAD.HI.U32 R19, R27, R14, RZ ;  /* 0x0000000e1b137227 */ /* 0x000fe400078e00ff */
[----:B------:R-:W-:Y:S01]  /*1740*/  STL [R1+0x1d50], R11 ;  /* 0x001d500b01007387 */ /* 0x000fe20000100800 */
[----:B------:R-:W-:-:S03]  /*1750*/  IABS R17, R26 ;  /* 0x0000001a00117213 */ /* 0x000fc60000000000 */
[----:B------:R-:W4:Y:S01]  /*1760*/  LDL R26, [R1+0x1c00] ;  /* 0x001c0000011a7983 */ /* 0x000f220000100800 */
[----:B------:R-:W-:-:S03]  /*1770*/  IMAD.MOV R19, RZ, RZ, -R19 ;  /* 0x000000ffff137224 */ /* 0x000fc600078e0a13 */
[----:B0-----:R-:W4:Y:S01]  /*1780*/  LDL R3, [R1+0x1bf8] ;  /* 0x001bf80001037983 */ /* 0x001f220000100800 */
[----:B------:R-:W-:-:S03]  /*1790*/  IMAD R14, R29, R19, R14 ;  /* 0x000000131d0e7224 */ /* 0x000fc600078e020e */
[----:B-1----:R-:W4:Y:S04]  /*17a0*/  LDL R4, [R1+0x1bfc] ;  /* 0x001bfc0001047983 */ /* 0x002f280000100800 */
[----:B------:R0:W-:Y:S04]  /*17b0*/  STL [R1+0x1d4c], R14 ;  /* 0x001d4c0e01007387 */ /* 0x0001e80000100800 */
[----:B------:R-:W4:Y:S04]  /*17c0*/  LDL R0, [R1+0x1bf4] ;  /* 0x001bf40001007983 */ /* 0x000f280000100800 */
[----:B------:R-:W4:Y:S04]  /*17d0*/  LDL R2, [R1+0x1bcc] ;  /* 0x001bcc0001027983 */ /* 0x000f280000100800 */
[----:B------:R-:W4:Y:S01]  /*17e0*/  LDL R28, [R1+0x1bf0] ;  /* 0x001bf000011c7983 */ /* 0x000f220000100800 */
[----:B------:R-:W-:Y:S01]  /*17f0*/  IMAD.HI.U32 R15, R27, R13, RZ ;  /* 0x0000000d1b0f7227 */ /* 0x000fe200078e00ff */
[----:B------:R-:W-:-:S03]  /*1800*/  IABS R16, R21 ;  /* 0x0000001500107213 */ /* 0x000fc60000000000 */
[----:B------:R-:W-:-:S04]  /*1810*/  IMAD.HI.U32 R18, R27, R12, RZ ;  /* 0x0000000c1b127227 */ /* 0x000fc800078e00ff */
[----:B------:R-:W-:Y:S01]  /*1820*/  IMAD.HI.U32 R20, R27, R17, RZ ;  /* 0x000000111b147227 */ /* 0x000fe200078e00ff */
[----:B------:R-:W-:Y:S01]  /*1830*/  IABS R19, R22 ;  /* 0x0000001600137213 */ /* 0x000fe20000000000 */
[----:B0-----:R-:W4:Y:S02]  /*1840*/  LDL R14, [R1+0x1bec] ;  /* 0x001bec00010e7983 */ /* 0x001f240000100800 */
[----:B------:R-:W-:Y:S02]  /*1850*/  IMAD.MOV R15, RZ, RZ, -R15 ;  /* 0x000000ffff0f7224 */ /* 0x000fe400078e0a0f */
[----:B------:R-:W-:Y:S02]  /*1860*/  IMAD.MOV R18, RZ, RZ, -R18 ;  /* 0x000000ffff127224 */ /* 0x000fe400078e0a12 */
[C---:B------:R-:W-:Y:S02]  /*1870*/  IMAD R13, R29.reuse, R15, R13 ;  /* 0x0000000f1d0d7224 */ /* 0x040fe400078e020d */
[----:B------:R-:W-:-:S02]  /*1880*/  IMAD R12, R29, R18, R12 ;  /* 0x000000121d0c7224 */ /* 0x000fc400078e020c */
[----:B------:R-:W-:-:S04]  /*1890*/  IMAD.HI.U32 R15, R27, R16, RZ ;  /* 0x000000101b0f7227 */ /* 0x000fc800078e00ff */
[----:B------:R-:W-:Y:S02]  /*18a0*/  IMAD.MOV R18, RZ, RZ, -R20 ;  /* 0x000000ffff127224 */ /* 0x000fe400078e0a14 */
[----:B------:R-:W-:Y:S02]  /*18b0*/  IMAD.MOV R22, RZ, RZ, -R15 ;  /* 0x000000ffff167224 */ /* 0x000fe400078e0a0f */
[C---:B------:R-:W-:Y:S02]  /*18c0*/  IMAD R15, R29.reuse, R18, R17 ;  /* 0x000000121d0f7224 */ /* 0x040fe400078e0211 */
[----:B------:R-:W-:Y:S02]  /*18d0*/  IMAD.MOV.U32 R17, RZ, RZ, R19 ;  /* 0x000000ffff117224 */ /* 0x000fe400078e0013 */
[----:B------:R-:W-:Y:S02]  /*18e0*/  IMAD R16, R29, R22, R16 ;  /* 0x000000161d107224 */ /* 0x000fe400078e0210 */
[----:B------:R-:W-:-:S04]  /*18f0*/  IMAD.HI.U32 R22, R27, R17, RZ ;  /* 0x000000111b167227 */ /* 0x000fc800078e00ff */
[----:B------:R-:W-:-:S04]  /*1900*/  IMAD.MOV R22, RZ, RZ, -R22 ;  /* 0x000000ffff167224 */ /* 0x000fc800078e0a16 */
[----:B------:R-:W-:Y:S01]  /*1910*/  IMAD R17, R29, R22, R17 ;  /* 0x000000161d117224 */ /* 0x000fe200078e0211 */
[----:B--2---:R-:W-:Y:S02]  /*1920*/  IABS R20, R23 ;  /* 0x0000001700147213 */ /* 0x004fe40000000000 */
[----:B---3--:R-:W-:-:S03]  /*1930*/  IABS R21, R24 ;  /* 0x0000001800157213 */ /* 0x008fc60000000000 */
[----:B------:R-:W-:Y:S02]  /*1940*/  IMAD.MOV.U32 R18, RZ, RZ, R20 ;  /* 0x000000ffff127224 */ /* 0x000fe400078e0014 */
[----:B------:R-:W-:Y:S02]  /*1950*/  IMAD.MOV.U32 R19, RZ, RZ, R21 ;  /* 0x000000ffff137224 */ /* 0x000fe400078e0015 */
[----:B------:R-:W-:Y:S01]  /*1960*/  IMAD.HI.U32 R23, R27, R18, RZ ;  /* 0x000000121b177227 */ /* 0x000fe200078e00ff */
[----:B----4-:R-:W-:-:S03]  /*1970*/  IABS R20, R25 ;  /* 0x0000001900147213 */ /* 0x010fc60000000000 */
[----:B------:R-:W-:-:S04]  /*1980*/  IMAD.HI.U32 R24, R27, R19, RZ ;  /* 0x000000131b187227 */ /* 0x000fc800078e00ff */
[----:B------:R-:W-:Y:S01]  /*1990*/  IMAD.MOV R23, RZ, RZ, -R23 ;  /* 0x000000ffff177224 */ /* 0x000fe200078e0a17 */
[----:B------:R-:W-:Y:S01]  /*19a0*/  IABS R21, R26 ;  /* 0x0000001a00157213 */ /* 0x000fe20000000000 */
[----:B------:R-:W-:Y:S02]  /*19b0*/  IMAD.MOV R25, RZ, RZ, -R24 ;  /* 0x000000ffff197224 */ /* 0x000fe400078e0a18 */
[----:B------:R-:W-:-:S04]  /*19c0*/  IMAD.HI.U32 R26, R27, R20, RZ ;  /* 0x000000141b1a7227 */ /* 0x000fc800078e00ff */
[C---:B------:R-:W-:Y:S02]  /*19d0*/  IMAD R18, R29.reuse, R23, R18 ;  /* 0x000000171d127224 */ /* 0x040fe400078e0212 */
[----:B------:R-:W-:Y:S01]  /*19e0*/  IMAD R19, R29, R25, R19 ;  /* 0x000000191d137224 */ /* 0x000fe200078e0213 */
[----:B------:R-:W-:Y:S01]  /*19f0*/  IABS R25, R3 ;  /* 0x0000000300197213 */ /* 0x000fe20000000000 */
[----:B------:R-:W-:Y:S01]  /*1a00*/  IMAD.MOV R23, RZ, RZ, -R26 ;  /* 0x000000ffff177224 */ /* 0x000fe200078e0a1a */
[----:B------:R-:W-:Y:S01]  /*1a10*/  IABS R22, R4 ;  /* 0x0000000400167213 */ /* 0x000fe20000000000 */
[----:B------:R-:W-:Y:S01]  /*1a20*/  IMAD.HI.U32 R24, R27, R21, RZ ;  /* 0x000000151b187227 */ /* 0x000fe200078e00ff */
[----:B------:R-:W2:Y:S03]  /*1a30*/  LDL R4, [R1+0x18] ;  /* 0x0000180001047983 */ /* 0x000ea60000100800 */
[----:B------:R-:W-:-:S02]  /*1a40*/  IMAD R20, R29, R23, R20 ;  /* 0x000000171d147224 */ /* 0x000fc400078e0214 */
[----:B------:R-:W-:Y:S01]  /*1a50*/  IMAD.MOV.U32 R23, RZ, RZ, R25 ;  /* 0x000000ffff177224 */ /* 0x000fe200078e0019 */
[----:B------:R-:W-:Y:S01]  /*1a60*/  IABS R25, R0 ;  /* 0x0000000000197213 */ /* 0x000fe20000000000 */
[----:B------:R-:W-:Y:S02]  /*1a70*/  IMAD.MOV R26, RZ, RZ, -R24 ;  /* 0x000000ffff1a7224 */ /* 0x000fe400078e0a18 */
[C---:B------:R-:W-:Y:S01]  /*1a80*/  IMAD.HI.U32 R0, R27.reuse, R22, RZ ;  /* 0x000000161b007227 */ /* 0x040fe200078e00ff */
[----:B------:R-:W-:Y:S02]  /*1a90*/  IABS R24, R2 ;  /* 0x0000000200187213 */ /* 0x000fe40000000000 */
[----:B------:R-:W3:Y:S01]  /*1aa0*/  LDL R2, [R1+0x10] ;  /* 0x0000100001027983 */ /* 0x000ee20000100800 */
[----:B------:R-:W-:-:S03]  /*1ab0*/  IMAD.HI.U32 R3, R27, R23, RZ ;  /* 0x000000171b037227 */ /* 0x000fc600078e00ff */
[----:B------:R-:W4:Y:S01]  /*1ac0*/  LDL.LU R6, [R1+0xc] ;  /* 0x00000c0001067983 */ /* 0x000f220000300800 */
[C---:B------:R-:W-:Y:S01]  /*1ad0*/  IMAD R21, R29.reuse, R26, R21 ;  /* 0x0000001a1d157224 */ /* 0x040fe200078e0215 */
[----:B------:R-:W-:Y:S01]  /*1ae0*/  IABS R26, R28 ;  /* 0x0000001c001a7213 */ /* 0x000fe20000000000 */
[----:B------:R-:W-:Y:S01]  /*1af0*/  IMAD.MOV R5, RZ, RZ, -R0 ;  /* 0x000000ffff057224 */ /* 0x000fe200078e0a00 */
[----:B------:R-:W2:Y:S01]  /*1b00*/  LDL.LU R7, [R1+0x8] ;  /* 0x0000080001077983 */ /* 0x000ea20000300800 */
[----:B------:R-:W-:Y:S02]  /*1b10*/  IMAD.MOV R28, RZ, RZ, -R3 ;  /* 0x000000ffff1c7224 */ /* 0x000fe400078e0a03 */
[C---:B------:R-:W-:Y:S01]  /*1b20*/  IMAD R22, R29.reuse, R5, R22 ;  /* 0x000000051d167224 */ /* 0x040fe200078e0216 */
[----:B------:R-:W2:Y:S01]  /*1b30*/  LDL.LU R9, [R1+0x4] ;  /* 0x0000040001097983 */ /* 0x000ea20000300800 */
[----:B------:R-:W-:-:S03]  /*1b40*/  IMAD R23, R29, R28, R23 ;  /* 0x0000001c1d177224 */ /* 0x000fc600078e0217 */
[----:B------:R-:W2:Y:S04]  /*1b50*/  LDL.LU R11, [R1] ;  /* 0x00000000010b7983 */ /* 0x000ea80000300800 */
[----:B------:R-:W2:Y:S01]  /*1b60*/  LDL R29, [R1+0x1c] ;  /* 0x00001c00011d7983 */ /* 0x000ea20000100800 */
[----:B------:R-:W-:-:S04]  /*1b70*/  IMAD.HI.U32 R0, R27, R24, RZ ;  /* 0x000000181b007227 */ /* 0x000fc800078e00ff */
[----:B------:R-:W-:Y:S01]  /*1b80*/  IMAD.MOV R5, RZ, RZ, -R0 ;  /* 0x000000ffff057224 */ /* 0x000fe200078e0a00 */
[----:B------:R-:W-:-:S04]  /*1b90*/  IABS R0, c[0x0][0x178] ;  /* 0x00005e0000007a13 */ /* 0x000fc80000000000 */
[----:B--2---:R-:W-:Y:S02]  /*1ba0*/  ISETP.GT.U32.AND P3, PT, R0, R29, PT ;  /* 0x0000001d0000720c */ /* 0x004fe40003f64070 */
[----:B------:R-:W-:-:S05]  /*1bb0*/  IABS R29, c[0x0][0x17c] ;  /* 0x00005f00001d7a13 */ /* 0x000fca0000000000 */
[----:B------:R-:W-:Y:S02]  /*1bc0*/  IMAD R24, R29, R5, R24 ;  /* 0x000000051d187224 */ /* 0x000fe400078e0218 */
[----:B------:R-:W2:Y:S04]  /*1bd0*/  LDL.LU R5, [R1+0x1d74] ;  /* 0x001d740001057983 */ /* 0x000ea80000300800 */
[----:B------:R-:W2:Y:S01]  /*1be0*/  LDL R29, [R1+0x14] ;  /* 0x00001400011d7983 */ /* 0x000ea20000100800 */
[----:B------:R-:W-:-:S04]  /*1bf0*/  IMAD.HI.U32 R3, R27, R25, RZ ;  /* 0x000000191b037227 */ /* 0x000fc800078e00ff */
[----:B------:R-:W-:-:S04]  /*1c00*/  IMAD.HI.U32 R28, R27, R26, RZ ;  /* 0x0000001a1b1c7227 */ /* 0x000fc800078e00ff */
[----:B------:R-:W-:Y:S02]  /*1c10*/  IMAD.MOV R3, RZ, RZ, -R3 ;  /* 0x000000ffff037224 */ /* 0x000fe400078e0a03 */
[----:B------:R-:W-:Y:S01]  /*1c20*/  IMAD.MOV R28, RZ, RZ, -R28 ;  /* 0x000000ffff1c7224 */ /* 0x000fe200078e0a1c */
[C---:B------:R-:W-:Y:S02]  /*1c30*/  ISETP.GT.U32.AND P6, PT, R0.reuse, R4, PT ;  /* 0x000000040000720c */ /* 0x040fe40003fc4070 */
[----:B------:R-:W3:Y:S01]  /*1c40*/  LDL.LU R4, [R1+0x1d70] ;  /* 0x001d700001047983 */ /* 0x000ee20000300800 */
[----:B--2---:R-:W-:Y:S02]  /*1c50*/  ISETP.GT.U32.AND P2, PT, R0, R29, PT ;  /* 0x0000001d0000720c */ /* 0x004fe40003f44070 */
[----:B------:R-:W-:-:S05]  /*1c60*/  IABS R29, c[0x0][0x17c] ;  /* 0x00005f00001d7a13 */ /* 0x000fca0000000000 */
[C---:B------:R-:W-:Y:S01]  /*1c70*/  IMAD R25, R29.reuse, R3, R25 ;  /* 0x000000031d197224 */ /* 0x040fe200078e0219 */
[C---:B------:R-:W-:Y:S01]  /*1c80*/  ISETP.GT.U32.AND P1, PT, R29.reuse, R24, PT ;  /* 0x000000181d00720c */ /* 0x040fe20003f24070 */
[----:B------:R-:W2:Y:S01]  /*1c90*/  LDL.LU R3, [R1+0x1d6c] ;  /* 0x001d6c0001037983 */ /* 0x000ea20000300800 */
[C---:B------:R-:W-:Y:S01]  /*1ca0*/  IMAD R26, R29.reuse, R28, R26 ;  /* 0x0000001c1d1a7224 */ /* 0x040fe200078e021a */
[C---:B----4-:R-:W-:Y:S02]  /*1cb0*/  ISETP.GT.U32.AND P5, PT, R29.reuse, R6, PT ;  /* 0x000000061d00720c */ /* 0x050fe40003fa4070 */
[----:B------:R-:W4:Y:S01]  /*1cc0*/  LDL.LU R28, [R1+0x1d68] ;  /* 0x001d6800011c7983 */ /* 0x000f220000300800 */
[----:B------:R-:W-:-:S03]  /*1cd0*/  ISETP.GT.U32.AND P4, PT, R29, R7, PT ;  /* 0x000000071d00720c */ /* 0x000fc60003f84070 */
[----:B------:R-:W2:Y:S02]  /*1ce0*/  LDL R29, [R1+0x1c] ;  /* 0x00001c00011d7983 */ /* 0x000ea40000100800 */
[----:B--2---:R-:W-:-:S05]  /*1cf0*/  @!P3 IMAD.IADD R29, R29, 0x1, -R0 ;  /* 0x000000011d1db824 */ /* 0x004fca00078e0a00 */
[----:B------:R0:W-:Y:S02]  /*1d00*/  @!P3 STL [R1+0x1c], R29 ;  /* 0x00001c1d0100b387 */ /* 0x0001e40000100800 */
[----:B0-----:R-:W-:-:S04]  /*1d10*/  IABS R29, c[0x0][0x17c] ;  /* 0x00005f00001d7a13 */ /* 0x001fc80000000000 */
[----:B------:R-:W-:Y:S02]  /*1d20*/  ISETP.GT.U32.AND P3, PT, R29, R9, PT ;  /* 0x000000091d00720c */ /* 0x000fe40003f64070 */
[----:B------:R-:W2:Y:S02]  /*1d30*/  LDL R29, [R1+0x18] ;  /* 0x00001800011d7983 */ /* 0x000ea40000100800 */
[----:B--2---:R-:W-:-:S05]  /*1d40*/  @!P6 IMAD.IADD R29, R29, 0x1, -R0 ;  /* 0x000000011d1de824 */ /* 0x004fca00078e0a00 */
[----:B------:R0:W-:Y:S02]  /*1d50*/  @!P6 STL [R1+0x18], R29 ;  /* 0x0000181d0100e387 */ /* 0x0001e40000100800 */
[----:B0-----:R-:W-:-:S04]  /*1d60*/  IABS R29, c[0x0][0x17c] ;  /* 0x00005f00001d7a13 */ /* 0x001fc80000000000 */
[----:B------:R-:W-:Y:S02]  /*1d70*/  ISETP.GT.U32.AND P6, PT, R29, R11, PT ;  /* 0x0000000b1d00720c */ /* 0x000fe40003fc4070 */
[----:B------:R-:W2:Y:S01]  /*1d80*/  LDL R29, [R1+0x14] ;  /* 0x00001400011d7983 */ /* 0x000ea20000100800 */
[----:B---3--:R-:W-:Y:S01]  /*1d90*/  ISETP.GT.U32.AND P0, PT, R0, R2, PT ;  /* 0x000000020000720c */ /* 0x008fe20003f04070 */
[----:B--2---:R-:W-:-:S05]  /*1da0*/  @!P2 IMAD.IADD R29, R29, 0x1, -R0 ;  /* 0x000000011d1da824 */ /* 0x004fca00078e0a00 */
[----:B------:R0:W-:Y:S02]  /*1db0*/  @!P2 STL [R1+0x14], R29 ;  /* 0x0000141d0100a387 */ /* 0x0001e40000100800 */
[----:B0-----:R-:W-:-:S04]  /*1dc0*/  IABS R29, c[0x0][0x17c] ;  /* 0x00005f00001d7a13 */ /* 0x001fc80000000000 */
[----:B----4-:R-:W-:Y:S02]  /*1dd0*/  ISETP.GT.U32.AND P2, PT, R29, R28, PT ;  /* 0x0000001c1d00720c */ /* 0x010fe40003f44070 */
[----:B------:R-:W2:Y:S01]  /*1de0*/  LDL R29, [R1+0x1c] ;  /* 0x00001c00011d7983 */ /* 0x000ea20000100800 */
[----:B------:R-:W-:-:S05]  /*1df0*/  @!P0 IMAD.IADD R2, R2, 0x1, -R0 ;  /* 0x0000000102028824 */ /* 0x000fca00078e0a00 */
[----:B------:R0:W-:Y:S04]  /*1e00*/  @!P0 STL [R1+0x10], R2 ;  /* 0x0000100201008387 */ /* 0x0001e80000100800 */
[----:B0-----:R-:W3:Y:S01]  /*1e10*/  LDL.LU R2, [R1+0x1d64] ;  /* 0x001d640001027983 */ /* 0x001ee20000300800 */
[----:B--2---:R-:W-:Y:S02]  /*1e20*/  ISETP.GT.U32.AND P0, PT, R0, R29, PT ;  /* 0x0000001d0000720c */ /* 0x004fe40003f04070 */
[----:B------:R-:W-:-:S05]  /*1e30*/  IABS R29, c[0x0][0x17c] ;  /* 0x00005f00001d7a13 */ /* 0x000fca0000000000 */
[----:B------:R-:W-:Y:S02]  /*1e40*/  @!P1 IMAD.IADD R24, R24, 0x1, -R29 ;  /* 0x0000000118189824 */ /* 0x000fe400078e0a1d */
[----:B------:R-:W2:Y:S02]  /*1e50*/  LDL R29, [R1+0x18] ;  /* 0x00001800011d7983 */ /* 0x000ea40000100800 */
        /* <DEDUP_REMOVED lines=10> */
[--C-:B------:R-:W-:Y:S01]  /*1f00*/  @!P3 IMAD.IADD R9, R9, 0x1, -R29.reuse ;  /* 0x000000010909b824 */ /* 0x100fe200078e0a1d */
[C---:B------:R-:W-:Y:S01]  /*1f10*/  ISETP.GT.U32.AND P3, PT, R29.reuse, R24, PT ;  /* 0x000000181d00720c */ /* 0x040fe20003f64070 */
[--C-:B------:R-:W-:Y:S01]  /*1f20*/  @!P2 IMAD.IADD R28, R28, 0x1, -R29.reuse ;  /* 0x000000011c1ca824 */ /* 0x100fe200078e0a1d */
[----:B------:R-:W-:Y:S01]  /*1f30*/  ISETP.GT.U32.AND P2, PT, R29, R6, PT ;  /* 0x000000061d00720c */ /* 0x000fe20003f44070 */
[----:B------:R-:W-:Y:S02]  /*1f40*/  @!P6 IMAD.IADD R11, R11, 0x1, -R29 ;  /* 0x000000010b0be824 */ /* 0x000fe400078e0a1d */
        /* <DEDUP_REMOVED lines=16> */
[----:B--2---:R-:W-:Y:S02]  /*2050*/  @!P4 IMAD.IADD R29, R29, 0x1, -R0 ;  /* 0x000000011d1dc824 */ /* 0x004fe400078e0a00 */
[----:B------:R-:W2:Y:S04]  /*2060*/  LDL.LU R0, [R1+0x1d60] ;  /* 0x001d600001007983 */ /* 0x000ea80000300800 */
[----:B------:R0:W-:Y:S02]  /*2070*/  @!P4 STL [R1+0x10], R29 ;  /* 0x0000101d0100c387 */ /* 0x0001e40000100800 */
[----:B0-----:R-:W-:-:S05]  /*2080*/  IABS R29, c[0x0][0x17c] ;  /* 0x00005f00001d7a13 */ /* 0x001fca0000000000 */
[--C-:B------:R-:W-:Y:S02]  /*2090*/  @!P3 IMAD.IADD R24, R24, 0x1, -R29.reuse ;  /* 0x000000011818b824 */ /* 0x100fe400078e0a1d */
[--C-:B------:R-:W-:Y:S02]  /*20a0*/  @!P2 IMAD.IADD R6, R6, 0x1, -R29.reuse ;  /* 0x000000010606a824 */ /* 0x100fe400078e0a1d */
[--C-:B------:R-:W-:Y:S01]  /*20b0*/  @!P0 IMAD.IADD R7, R7, 0x1, -R29.reuse ;  /* 0x0000000107078824 */ /* 0x100fe200078e0a1d */
[----:B------:R-:W-:Y:S01]  /*20c0*/  STL [R1+0x1d18], R24 ;  /* 0x001d181801007387 */ /* 0x000fe20000100800 */
[--C-:B------:R-:W-:Y:S02]  /*20d0*/  @!P1 IMAD.IADD R9, R9, 0x1, -R29.reuse ;  /* 0x0000000109099824 */ /* 0x100fe400078e0a1d */
[----:B------:R-:W-:Y:S01]  /*20e0*/  @!P5 IMAD.IADD R11, R11, 0x1, -R29 ;  /* 0x000000010b0bd824 */ /* 0x000fe200078e0a1d */
[----:B------:R0:W-:Y:S04]  /*20f0*/  STL [R1+0xc], R6 ;  /* 0x00000c0601007387 */ /* 0x0001e80000100800 */
[----:B0-----:R-:W4:Y:S04]  /*2100*/  LDL.LU R6, [R1+0x1d5c] ;  /* 0x001d5c0001067983 */ /* 0x001f280000300800 */
[----:B------:R0:W-:Y:S04]  /*2110*/  STL [R1+0x8], R7 ;  /* 0x0000080701007387 */ /* 0x0001e80000100800 */
[----:B0-----:R-:W4:Y:S04]  /*2120*/  LDL.LU R7, [R1+0x1d58] ;  /* 0x001d580001077983 */ /* 0x001f280000300800 */
[----:B------:R0:W-:Y:S04]  /*2130*/  STL [R1+0x4], R9 ;  /* 0x0000040901007387 */ /* 0x0001e80000100800 */
[----:B0-----:R-:W4:Y:S04]  /*2140*/  LDL.LU R9, [R1+0x1d54] ;  /* 0x001d540001097983 */ /* 0x001f280000300800 */
[----:B------:R0:W-:Y:S04]  /*2150*/  STL [R1], R11 ;  /* 0x0000000b01007387 */ /* 0x0001e80000100800 */
[----:B0-----:R-:W4:Y:S01]  /*2160*/  LDL.LU R11, [R1+0x1d50] ;  /* 0x001d5000010b7983 */ /* 0x001f220000300800 */
[----:B------:R-:W-:-:S02]  /*2170*/  ISETP.GT.U32.AND P6, PT, R29, R28, PT ;  /* 0x0000001c1d00720c */ /* 0x000fc40003fc4070 */
[C---:B---3--:R-:W-:Y:S02]  /*2180*/  ISETP.GT.U32.AND P3, PT, R29.reuse, R2, PT ;  /* 0x000000021d00720c */ /* 0x048fe40003f64070 */
[C---:B------:R-:W-:Y:S02]  /*2190*/  ISETP.GT.U32.AND P2, PT, R29.reuse, R3, PT ;  /* 0x000000031d00720c */ /* 0x040fe40003f44070 */
[C---:B------:R-:W-:Y:S02]  /*21a0*/  ISETP.GT.U32.AND P0, PT, R29.reuse, R4, PT ;  /* 0x000000041d00720c */ /* 0x040fe40003f04070 */
[----:B------:R-:W-:-:S05]  /*21b0*/  ISETP.GT.U32.AND P1, PT, R29, R5, PT ;  /* 0x000000051d00720c */ /* 0x000fca0003f24070 */
[--C-:B------:R-:W-:Y:S02]  /*21c0*/  @!P6 IMAD.IADD R28, R28, 0x1, -R29.reuse ;  /* 0x000000011c1ce824 */ /* 0x100fe400078e0a1d */
[--C-:B------:R-:W-:Y:S02]  /*21d0*/  @!P3 IMAD.IADD R2, R2, 0x1, -R29.reuse ;  /* 0x000000010202b824 */ /* 0x100fe400078e0a1d */
[--C-:B------:R-:W-:Y:S01]  /*21e0*/  @!P2 IMAD.IADD R3, R3, 0x1, -R29.reuse ;  /* 0x000000010303a824 */ /* 0x100fe200078e0a1d */
[----:B------:R-:W-:Y:S01]  /*21f0*/  ISETP.GT.U32.AND P2, PT, R29, R10, PT ;  /* 0x0000000a1d00720c */ /* 0x000fe20003f44070 */
[--C-:B------:R-:W-:Y:S02]  /*2200*/  @!P0 IMAD.IADD R4, R4, 0x1, -R29.reuse ;  /* 0x0000000104048824 */ /* 0x100fe400078e0a1d */
[----:B------:R-:W-:Y:S01]  /*2210*/  @!P1 IMAD.IADD R5, R5, 0x1, -R29 ;  /* 0x0000000105059824 */ /* 0x000fe200078e0a1d */
[----:B------:R-:W-:Y:S02]  /*2220*/  ISETP.GT.U32.AND P1, PT, R29, R12, PT ;  /* 0x0000000c1d00720c */ /* 0x000fe40003f24070 */
[----:B------:R-:W-:-:S07]  /*2230*/  IABS R14, R14 ;  /* 0x0000000e000e7213 */ /* 0x000fce0000000000 */
[----:B------:R-:W-:Y:S01]  /*2240*/  @!P2 IMAD.IADD R10, R10, 0x1, -R29 ;  /* 0x000000010a0aa824 */ /* 0x000fe200078e0a1d */
[----:B------:R-:W-:-:S03]  /*2250*/  ISETP.GT.U32.AND P2, PT, R29, R4, PT ;  /* 0x000000041d00720c */ /* 0x000fc60003f44070 */
[----:B------:R-:W-:Y:S02]  /*2260*/  @!P1 IMAD.IADD R12, R12, 0x1, -R29 ;  /* 0x000000010c0c9824 */ /* 0x000fe400078e0a1d */
[----:B------:R-:W-:-:S04]  /*2270*/  IMAD.HI.U32 R27, R27, R14, RZ ;  /* 0x0000000e1b1b7227 */ /* 0x000fc800078e00ff */
[----:B------:R-:W-:Y:S01]  /*2280*/  IMAD.MOV R27, RZ, RZ, -R27 ;  /* 0x000000ffff1b7224 */ /* 0x000fe200078e0a1b */
[----:B------:R-:W-:Y:S03]  /*2290*/  STL [R1+0x1d2c], R28 ;  /* 0x001d2c1c01007387 */ /* 0x000fe60000100800 */
[C---:B------:R-:W-:Y:S02]  /*22a0*/  IMAD R27, R29.reuse, R27, R14 ;  /* 0x0000001b1d1b7224 */ /* 0x040fe400078e020e */
[----:B------:R-:W-:Y:S01]  /*22b0*/  @!P2 IMAD.IADD R4, R4, 0x1, -R29 ;  /* 0x000000010404a824 */ /* 0x000fe200078e0a1d */
[----:B------:R-:W3:Y:S01]  /*22c0*/  LDL.LU R14, [R1+0x1d4c] ;  /* 0x001d4c00010e7983 */ /* 0x000ee20000300800 */
[----:B--2---:R-:W-:-:S13]  /*22d0*/  ISETP.GT.U32.AND P4, PT, R29, R0, PT ;  /* 0x000000001d00720c */ /* 0x004fda0003f84070 */
[----:B------:R-:W-:Y:S01]  /*22e0*/  @!P4 IMAD.IADD R0, R0, 0x1, -R29 ;  /* 0x000000010000c824 */ /* 0x000fe200078e0a1d */
[C---:B------:R-:W-:Y:S02]  /*22f0*/  ISETP.GT.U32.AND P4, PT, R29.reuse, R8, PT ;  /* 0x000000081d00720c */ /* 0x040fe40003f84070 */
[C---:B----4-:R-:W-:Y:S02]  /*2300*/  ISETP.GT.U32.AND P5, PT, R29.reuse, R6, PT ;  /* 0x000000061d00720c */ /* 0x050fe40003fa4070 */
[----:B------:R-:W-:-:S11]  /*2310*/  ISETP.GT.U32.AND P6, PT, R29, R7, PT ;  /* 0x000000071d00720c */ /* 0x000fd60003fc4070 */
[--C-:B------:R-:W-:Y:S01]  /*2320*/  @!P5 IMAD.IADD R6, R6, 0x1, -R29.reuse ;  /* 0x000000010606d824 */ /* 0x100fe200078e0a1d */
[----:B------:R-:W-:Y:S01]  /*2330*/  ISETP.GT.U32.AND P3, PT, R29, R9, PT ;  /* 0x000000091d00720c */ /* 0x000fe20003f64070 */
[--C-:B------:R-:W-:Y:S01]  /*2340*/  @!P6 IMAD.IADD R7, R7, 0x1, -R29.reuse ;  /* 0x000000010707e824 */ /* 0x100fe200078e0a1d */
[C---:B------:R-:W-:Y:S01]  /*2350*/  ISETP.GT.U32.AND P6, PT, R29.reuse, R0, PT ;  /* 0x000000001d00720c */ /* 0x040fe20003fc4070 */
[----:B------:R-:W-:Y:S01]  /*2360*/  @!P4 IMAD.IADD R8, R8, 0x1, -R29 ;  /* 0x000000010808c824 */ /* 0x000fe200078e0a1d */
[----:B------:R-:W-:-:S09]  /*2370*/  ISETP.GT.U32.AND P0, PT, R29, R11, PT ;  /* 0x0000000b1d00720c */ /* 0x000fd20003f04070 */
[--C-:B------:R-:W-:Y:S01]  /*2380*/  @!P3 IMAD.IADD R9, R9, 0x1, -R29.reuse ;  /* 0x000000010909b824 */ /* 0x100fe200078e0a1d */
[C---:B------:R-:W-:Y:S02]  /*2390*/  ISETP.GT.U32.AND P4, PT, R29.reuse, R2, PT ;  /* 0x000000021d00720c */ /* 0x040fe40003f84070 */
[C---:B------:R-:W-:Y:S02]  /*23a0*/  ISETP.GT.U32.AND P3, PT, R29.reuse, R3, PT ;  /* 0x000000031d00720c */ /* 0x040fe40003f64070 */
[----:B------:R-:W-:Y:S01]  /*23b0*/  ISETP.GT.U32.AND P1, PT, R29, R6, PT ;  /* 0x000000061d00720c */ /* 0x000fe20003f24070 */
[--C-:B------:R-:W-:Y:S01]  /*23c0*/  @!P0 IMAD.IADD R11, R11, 0x1, -R29.reuse ;  /* 0x000000010b0b8824 */ /* 0x100fe200078e0a1d */
[----:B------:R-:W-:Y:S01]  /*23d0*/  ISETP.GT.U32.AND P0, PT, R29, R5, PT ;  /* 0x000000051d00720c */ /* 0x000fe20003f04070 */
[----:B------:R-:W-:-:S06]  /*23e0*/  @!P6 IMAD.IADD R0, R0, 0x1, -R29 ;  /* 0x000000010000e824 */ /* 0x000fcc00078e0a1d */
[--C-:B------:R-:W-:Y:S02]  /*23f0*/  @!P4 IMAD.IADD R2, R2, 0x1, -R29.reuse ;  /* 0x000000010202c824 */ /* 0x100fe400078e0a1d */
[--C-:B------:R-:W-:Y:S01]  /*2400*/  @!P3 IMAD.IADD R3, R3, 0x1, -R29.reuse ;  /* 0x000000010303b824 */ /* 0x100fe200078e0a1d */
[----:B------:R-:W-:Y:S01]  /*2410*/  STL [R1+0x1d28], R0 ;  /* 0x001d280001007387 */ /* 0x000fe20000100800 */
[----:B------:R-:W-:-:S03]  /*2420*/  @!P1 IMAD.IADD R6, R6, 0x1, -R29 ;  /* 0x0000000106069824 */ /* 0x000fc600078e0a1d */
[----:B------:R-:W-:Y:S01]  /*2430*/  STL [R1+0x1d24], R2 ;  /* 0x001d240201007387 */ /* 0x000fe20000100800 */
[----:B------:R-:W-:-:S03]  /*2440*/  @!P0 IMAD.IADD R5, R5, 0x1, -R29 ;  /* 0x0000000105058824 */ /* 0x000fc600078e0a1d */
[----:B------:R-:W-:Y:S04]  /*2450*/  STL [R1+0x1d20], R3 ;  /* 0x001d200301007387 */ /* 0x000fe80000100800 */
[----:B------:R-:W-:Y:S04]  /*2460*/  STL [R1+0x1d1c], R4 ;  /* 0x001d1c0401007387 */ /* 0x000fe80000100800 */
[----:B------:R0:W-:Y:S04]  /*2470*/  STL [R1+0x1d30], R5 ;  /* 0x001d300501007387 */ /* 0x0001e80000100800 */
[----:B------:R1:W-:Y:S04]  /*2480*/  STL [R1+0x1d34], R6 ;  /* 0x001d340601007387 */ /* 0x0003e80000100800 */
[----:B0-----:R-:W2:Y:S04]  /*2490*/  LDL.LU R5, [R1+0x30] ;  /* 0x0000300001057983 */ /* 0x001ea80000300800 */
[----:B------:R-:W4:Y:S04]  /*24a0*/  LDL R28, [R1+0x1bdc] ;  /* 0x001bdc00011c7983 */ /* 0x000f280000100800 */
[----:B------:R-:W3:Y:S01]  /*24b0*/  LDL R24, [R1+0x1bd8] ;  /* 0x001bd80001187983 */ /* 0x000ee20000100800 */
[----:B------:R-:W-:-:S02]  /*24c0*/  ISETP.GT.U32.AND P4, PT, R29, R8, PT ;  /* 0x000000081d00720c */ /* 0x000fc40003f84070 */
[C---:B------:R-:W-:Y:S02]  /*24d0*/  ISETP.GT.U32.AND P3, PT, R29.reuse, R9, PT ;  /* 0x000000091d00720c */ /* 0x040fe40003f64070 */
[C---:B------:R-:W-:Y:S02]  /*24e0*/  ISETP.GT.U32.AND P2, PT, R29.reuse, R10, PT ;  /* 0x0000000a1d00720c */ /* 0x040fe40003f44070 */
[C---:B------:R-:W-:Y:S01]  /*24f0*/  ISETP.GT.U32.AND P5, PT, R29.reuse, R13, PT ;  /* 0x0000000d1d00720c */ /* 0x040fe20003fa4070 */
[----:B------:R-:W1:Y:S01]  /*2500*/  S2R R2, SR_TID.X ;  /* 0x0000000000027919 */ /* 0x000e620000002100 */
[----:B------:R-:W-:-:S03]  /*2510*/  ISETP.GT.U32.AND P0, PT, R29, R11, PT ;  /* 0x0000000b1d00720c */ /* 0x000fc60003f04070 */
[----:B------:R-:W3:Y:S02]  /*2520*/  LDL R4, [R1+0x1bd0] ;  /* 0x001bd00001047983 */ /* 0x000ee40000100800 */
[--C-:B------:R-:W-:Y:S01]  /*2530*/  @!P4 IMAD.IADD R8, R8, 0x1, -R29.reuse ;  /* 0x000000010808c824 */ /* 0x100fe200078e0a1d */
[----:B------:R-:W-:Y:S01]  /*2540*/  ISETP.GT.U32.AND P4, PT, R29, R15, PT ;  /* 0x0000000f1d00720c */ /* 0x000fe20003f84070 */
[--C-:B------:R-:W-:Y:S01]  /*2550*/  @!P3 IMAD.IADD R9, R9, 0x1, -R29.reuse ;  /* 0x000000010909b824 */ /* 0x100fe200078e0a1d */
[C---:B------:R-:W-:Y:S01]  /*2560*/  ISETP.GT.U32.AND P3, PT, R29.reuse, R16, PT ;  /* 0x000000101d00720c */ /* 0x040fe20003f64070 */
[--C-:B------:R-:W-:Y:S01]  /*2570*/  @!P2 IMAD.IADD R10, R10, 0x1, -R29.reuse ;  /* 0x000000010a0aa824 */ /* 0x100fe200078e0a1d */
[----:B------:R-:W-:Y:S01]  /*2580*/  ISETP.GT.U32.AND P2, PT, R29, R17, PT ;  /* 0x000000111d00720c */ /* 0x000fe20003f44070 */
[----:B------:R-:W3:Y:S08]  /*2590*/  LDL R0, [R1+0x1bd4] ;  /* 0x001bd40001007983 */ /* 0x000ef00000100800 */
[--C-:B------:R-:W-:Y:S01]  /*25a0*/  @!P4 IMAD.IADD R15, R15, 0x1, -R29.reuse ;  /* 0x000000010f0fc824 */ /* 0x100fe200078e0a1d */
[C---:B------:R-:W-:Y:S01]  /*25b0*/  ISETP.GT.U32.AND P4, PT, R29.reuse, R22, PT ;  /* 0x000000161d00720c */ /* 0x040fe20003f84070 */
[--C-:B------:R-:W-:Y:S01]  /*25c0*/  @!P3 IMAD.IADD R16, R16, 0x1, -R29.reuse ;  /* 0x000000011010b824 */ /* 0x100fe200078e0a1d */
[----:B------:R-:W-:Y:S01]  /*25d0*/  ISETP.GT.U32.AND P3, PT, R29, R23, PT ;  /* 0x000000171d00720c */ /* 0x000fe20003f64070 */
[----:B------:R-:W-:-:S02]  /*25e0*/  @!P2 IMAD.IADD R17, R17, 0x1, -R29 ;  /* 0x000000011111a824 */ /* 0x000fc400078e0a1d */
[----:B------:R-:W-:Y:S01]  /*25f0*/  @!P5 IMAD.IADD R13, R13, 0x1, -R29 ;  /* 0x000000010d0dd824 */ /* 0x000fe200078e0a1d */
[----:B------:R-:W-:-:S07]  /*2600*/  ISETP.GT.U32.AND P5, PT, R29, R7, PT ;  /* 0x000000071d00720c */ /* 0x000fce0003fa4070 */
[--C-:B------:R-:W-:Y:S01]  /*2610*/  @!P4 IMAD.IADD R22, R22, 0x1, -R29.reuse ;  /* 0x000000011616c824 */ /* 0x100fe200078e0a1d */
[----:B------:R-:W-:Y:S01]  /*2620*/  ISETP.GT.U32.AND P4, PT, R29, R16, PT ;  /* 0x000000101d00720c */ /* 0x000fe20003f84070 */
[--C-:B------:R-:W-:Y:S01]  /*2630*/  @!P3 IMAD.IADD R23, R23, 0x1, -R29.reuse ;  /* 0x000000011717b824 */ /* 0x100fe200078e0a1d */
[----:B------:R-:W-:Y:S01]  /*2640*/  ISETP.GT.U32.AND P3, PT, R29, R17, PT ;  /* 0x000000111d00720c */ /* 0x000fe20003f64070 */
[----:B-1----:R-:W-:Y:S02]  /*2650*/  IMAD.SHL.U32 R6, R2, 0x100, RZ ;  /* 0x0000010002067824 */ /* 0x002fe400078e00ff */
[----:B------:R-:W-:-:S08]  /*2660*/  @!P5 IMAD.IADD R7, R7, 0x1, -R29 ;  /* 0x000000010707d824 */ /* 0x000fd000078e0a1d */
[--C-:B------:R-:W-:Y:S01]  /*2670*/  @!P4 IMAD.IADD R16, R16, 0x1, -R29.reuse ;  /* 0x000000011010c824 */ /* 0x100fe200078e0a1d */
[----:B------:R-:W-:Y:S01]  /*2680*/  ISETP.GT.U32.AND P4, PT, R29, R22, PT ;  /* 0x000000161d00720c */ /* 0x000fe20003f84070 */
[--C-:B------:R-:W-:Y:S01]  /*2690*/  @!P3 IMAD.IADD R17, R17, 0x1, -R29.reuse ;  /* 0x000000011111b824 */ /* 0x100fe200078e0a1d */
[----:B------:R-:W-:Y:S01]  /*26a0*/  ISETP.GT.U32.AND P3, PT, R29, R23, PT ;  /* 0x000000171d00720c */ /* 0x000fe20003f64070 */
[--C-:B------:R-:W-:Y:S01]  /*26b0*/  @!P0 IMAD.IADD R11, R11, 0x1, -R29.reuse ;  /* 0x000000010b0b8824 */ /* 0x100fe200078e0a1d */
[----:B------:R-:W-:Y:S01]  /*26c0*/  LOP3.LUT R2, R2, 0x7, RZ, 0xc0, !PT ;  /* 0x0000000702027812 */ /* 0x000fe200078ec0ff */
[----:B------:R0:W-:Y:S04]  /*26d0*/  STL [R1+0x1d38], R7 ;  /* 0x001d380701007387 */ /* 0x0001e80000100800 */
[----:B------:R-:W-:Y:S04]  /*26e0*/  STL [R1+0x1d3c], R8 ;  /* 0x001d3c0801007387 */ /* 0x000fe80000100800 */
[----:B------:R-:W-:Y:S01]  /*26f0*/  STL [R1+0x1d40], R9 ;  /* 0x001d400901007387 */ /* 0x000fe20000100800 */
[----:B------:R-:W-:-:S02]  /*2700*/  @!P4 IMAD.IADD R22, R22, 0x1, -R29 ;  /* 0x000000011616c824 */ /* 0x000fc400078e0a1d */
[----:B0-----:R-:W-:Y:S01]  /*2710*/  IMAD R7, R2, 0x110, RZ ;  /* 0x0000011002077824 */ /* 0x001fe200078e02ff */
[----:B------:R-:W-:Y:S01]  /*2720*/  STL [R1+0x1d44], R10 ;  /* 0x001d440a01007387 */ /* 0x000fe20000100800 */
[----:B------:R-:W-:-:S03]  /*2730*/  @!P3 IMAD.IADD R23, R23, 0x1, -R29 ;  /* 0x000000011717b824 */ /* 0x000fc600078e0a1d */
[----:B------:R0:W-:Y:S04]  /*2740*/  STL [R1+0x1d48], R11 ;  /* 0x001d480b01007387 */ /* 0x0001e80000100800 */
[----:B------:R-:W3:Y:S04]  /*2750*/  LDL R2, [R1+0x1c64] ;  /* 0x001c640001027983 */ /* 0x000ee80000100800 */
[----:B------:R-:W3:Y:S04]  /*2760*/  LDL R3, [R1+0x1c60] ;  /* 0x001c600001037983 */ /* 0x000ee80000100800 */
[----:B0-----:R-:W3:Y:S01]  /*2770*/  LDL R11, [R1+0x1c58] ;  /* 0x001c5800010b7983 */ /* 0x001ee20000100800 */
[----:B--2---:R-:W-:-:S02]  /*2780*/  LOP3.LUT R5, R5, 0x1000, R6, 0xf8, !PT ;  /* 0x0000100005057812 */ /* 0x004fc400078ef806 */
[----:B----4-:R-:W-:-:S03]  /*2790*/  ISETP.GE.AND P4, PT, R28, RZ, PT ;  /* 0x000000ff1c00720c */ /* 0x010fc60003f86270 */
[----:B------:R0:W-:Y:S01]  /*27a0*/  STL [R1+0x354], R5 ;  /* 0x0003540501007387 */ /* 0x0001e20000100800 */
[----:B---3--:R-:W-:-:S03]  /*27b0*/  ISETP.GE.AND P3, PT, R24, RZ, PT ;  /* 0x000000ff1800720c */ /* 0x008fc60003f66270 */
[----:B------:R-:W2:Y:S04]  /*27c0*/  LDL R28, [R1+0x1c5c] ;  /* 0x001c5c00011c7983 */ /* 0x000ea80000100800 */
[----:B------:R-:W3:Y:S04]  /*27d0*/  LDL R6, [R1+0x1c50] ;  /* 0x001c500001067983 */ /* 0x000ee80000100800 */
[----:B0-----:R-:W4:Y:S04]  /*27e0*/  LDL R5, [R1+0x1c54] ;  /* 0x001c540001057983 */ /* 0x001f280000100800 */
[----:B------:R-:W2:Y:S04]  /*27f0*/  LDL R24, [R1+0x1c4c] ;  /* 0x001c4c0001187983 */ /* 0x000ea80000100800 */
[----:B------:R-:W2:Y:S01]  /*2800*/  LDL.LU R10, [R1+0x1c] ;  /* 0x00001c00010a7983 */ /* 0x000ea20000300800 */
[----:B------:R-:W-:-:S02]  /*2810*/  ISETP.GT.U32.AND P1, PT, R29, R12, PT ;  /* 0x0000000c1d00720c */ /* 0x000fc40003f24070 */
[C---:B------:R-:W-:Y:S02]  /*2820*/  ISETP.GT.U32.AND P6, PT, R29.reuse, R13, PT ;  /* 0x0000000d1d00720c */ /* 0x040fe40003fc4070 */
[C---:B------:R-:W-:Y:S02]  /*2830*/  ISETP.GT.U32.AND P5, PT, R29.reuse, R14, PT ;  /* 0x0000000e1d00720c */ /* 0x040fe40003fa4070 */
[----:B------:R-:W-:-:S07]  /*2840*/  ISETP.GT.U32.AND P0, PT, R29, R18, PT ;  /* 0x000000121d00720c */ /* 0x000fce0003f04070 */
[--C-:B------:R-:W-:Y:S01]  /*2850*/  @!P1 IMAD.IADD R12, R12, 0x1, -R29.reuse ;  /* 0x000000010c0c9824 */ /* 0x100fe200078e0a1d */
[----:B------:R-:W-:Y:S01]  /*2860*/  ISETP.GT.U32.AND P1, PT, R29, R19, PT ;  /* 0x000000131d00720c */ /* 0x000fe20003f24070 */
[--C-:B------:R-:W-:Y:S01]  /*2870*/  @!P6 IMAD.IADD R13, R13, 0x1, -R29.reuse ;  /* 0x000000010d0de824 */ /* 0x100fe200078e0a1d */
[C---:B------:R-:W-:Y:S01]  /*2880*/  ISETP.GT.U32.AND P6, PT, R29.reuse, R20, PT ;  /* 0x000000141d00720c */ /* 0x040fe20003fc4070 */
[--C-:B------:R-:W-:Y:S01]  /*2890*/  @!P5 IMAD.IADD R14, R14, 0x1, -R29.reuse ;  /* 0x000000010e0ed824 */ /* 0x100fe200078e0a1d */
[C---:B------:R-:W-:Y:S01]  /*28a0*/  ISETP.GT.U32.AND P5, PT, R29.reuse, R21, PT ;  /* 0x000000151d00720c */ /* 0x040fe20003fa4070 */
[----:B------:R-:W-:Y:S01]  /*28b0*/  @!P0 IMAD.IADD R18, R18, 0x1, -R29 ;  /* 0x0000000112128824 */ /* 0x000fe200078e0a1d */
[----:B------:R-:W-:-:S07]  /*28c0*/  ISETP.GT.U32.AND P0, PT, R29, R26, PT ;  /* 0x0000001a1d00720c */ /* 0x000fce0003f04070 */
[--C-:B------:R-:W-:Y:S01]  /*28d0*/  @!P1 IMAD.IADD R19, R19, 0x1, -R29.reuse ;  /* 0x0000000113139824 */ /* 0x100fe200078e0a1d */
[C---:B------:R-:W-:Y:S02]  /*28e0*/  ISETP.GT.U32.AND P1, PT, R29.reuse, R27, PT ;  /* 0x0000001b1d00720c */ /* 0x040fe40003f24070 */
[----:B------:R-:W-:Y:S01]  /*28f0*/  ISETP.GT.U32.AND P2, PT, R29, R25, PT ;  /* 0x000000191d00720c */ /* 0x000fe20003f44070 */
[--C-:B------:R-:W-:Y:S02]  /*2900*/  @!P6 IMAD.IADD R20, R20, 0x1, -R29.reuse ;  /* 0x000000011414e824 */ /* 0x100fe400078e0a1d */
[--C-:B------:R-:W-:Y:S01]  /*2910*/  @!P5 IMAD.IADD R21, R21, 0x1, -R29.reuse ;  /* 0x000000011515d824 */ /* 0x100fe200078e0a1d */
[C---:B------:R-:W-:Y:S01]  /*2920*/  ISETP.GT.U32.AND P5, PT, R29.reuse, R15, PT ;  /* 0x0000000f1d00720c */ /* 0x040fe20003fa4070 */
[--C-:B------:R-:W-:Y:S01]  /*2930*/  @!P0 IMAD.IADD R26, R26, 0x1, -R29.reuse ;  /* 0x000000011a1a8824 */ /* 0x100fe200078e0a1d */
[----:B------:R-:W-:Y:S01]  /*2940*/  ISETP.GT.U32.AND P0, PT, R29, R19, PT ;  /* 0x000000131d00720c */ /* 0x000fe20003f04070 */
[----:B------:R-:W0:Y:S04]  /*2950*/  S2R R8, SR_TID.X ;  /* 0x0000000000087919 */ /* 0x000e280000002100 */
[--C-:B------:R-:W-:Y:S01]  /*2960*/  @!P1 IMAD.IADD R27, R27, 0x1, -R29.reuse ;  /* 0x000000011b1b9824 */ /* 0x100fe200078e0a1d */
[----:B------:R-:W-:Y:S01]  /*2970*/  ISETP.GT.U32.AND P1, PT, R29, R20, PT ;  /* 0x000000141d00720c */ /* 0x000fe20003f24070 */
[----:B------:R-:W-:Y:S01]  /*2980*/  @!P2 IMAD.IADD R25, R25, 0x1, -R29 ;  /* 0x000000011919a824 */ /* 0x000fe200078e0a1d */
[----:B------:R-:W-:-:S02]  /*2990*/  ISETP.GT.U32.AND P6, PT, R29, R14, PT ;  /* 0x0000000e1d00720c */ /* 0x000fc40003fc4070 */
[----:B------:R-:W-:Y:S01]  /*29a0*/  ISETP.GT.U32.AND P2, PT, R29, R18, PT ;  /* 0x000000121d00720c */ /* 0x000fe20003f44070 */
[--C-:B------:R-:W-:Y:S01]  /*29b0*/  @!P5 IMAD.IADD R15, R15, 0x1, -R29.reuse ;  /* 0x000000010f0fd824 */ /* 0x100fe200078e0a1d */
[----:B------:R-:W-:Y:S01]  /*29c0*/  ISETP.GT.U32.AND P5, PT, R29, R21, PT ;  /* 0x000000151d00720c */ /* 0x000fe20003fa4070 */
[----:B------:R-:W-:Y:S01]  /*29d0*/  @!P0 IMAD.IADD R19, R19, 0x1, -R29 ;  /* 0x0000000113138824 */ /* 0x000fe200078e0a1d */
[----:B------:R-:W-:-:S05]  /*29e0*/  ISETP.GT.U32.AND P0, PT, R29, R27, PT ;  /* 0x0000001b1d00720c */ /* 0x000fca0003f04070 */
[--C-:B------:R-:W-:Y:S01]  /*29f0*/  @!P1 IMAD.IADD R20, R20, 0x1, -R29.reuse ;  /* 0x0000000114149824 */ /* 0x100fe200078e0a1d */
[----:B------:R-:W-:Y:S01]  /*2a00*/  ISETP.GE.AND P1, PT, R4, RZ, PT ;  /* 0x000000ff0400720c */ /* 0x000fe20003f26270 */
[--C-:B------:R-:W-:Y:S01]  /*2a10*/  @!P6 IMAD.IADD R14, R14, 0x1, -R29.reuse ;  /* 0x000000010e0ee824 */ /* 0x100fe200078e0a1d */
[C---:B------:R-:W-:Y:S01]  /*2a20*/  ISETP.GT.U32.AND P6, PT, R29.reuse, R26, PT ;  /* 0x0000001a1d00720c */ /* 0x040fe20003fc4070 */
[--C-:B------:R-:W-:Y:S01]  /*2a30*/  @!P2 IMAD.IADD R18, R18, 0x1, -R29.reuse ;  /* 0x000000011212a824 */ /* 0x100fe200078e0a1d */
[----:B------:R-:W-:Y:S01]  /*2a40*/  ISETP.GT.U32.AND P2, PT, R29, R25, PT ;  /* 0x000000191d00720c */ /* 0x000fe20003f44070 */
[----:B0-----:R-:W-:Y:S02]  /*2a50*/  IMAD.SHL.U32 R8, R8, 0x2, RZ ;  /* 0x0000000208087824 */ /* 0x001fe400078e00ff */
[--C-:B------:R-:W-:Y:S01]  /*2a60*/  @!P5 IMAD.IADD R21, R21, 0x1, -R29.reuse ;  /* 0x000000011515d824 */ /* 0x100fe200078e0a1d */
[----:B------:R-:W-:Y:S01]  /*2a70*/  ISETP.GE.AND P5, PT, R0, RZ, PT ;  /* 0x000000ff0000720c */ /* 0x000fe20003fa6270 */
[----:B------:R-:W-:Y:S01]  /*2a80*/  @!P0 IMAD.IADD R27, R27, 0x1, -R29 ;  /* 0x000000011b1b8824 */ /* 0x000fe200078e0a1d */
[----:B------:R-:W-:Y:S01]  /*2a90*/  ISETP.GE.AND P0, PT, R2, RZ, PT ;  /* 0x000000ff0200720c */ /* 0x000fe20003f06270 */
[----:B------:R-:W3:Y:S01]  /*2aa0*/  LDL R0, [R1+0x1c48] ;  /* 0x001c480001007983 */ /* 0x000ee20000100800 */
[----:B------:R-:W-:-:S03]  /*2ab0*/  LOP3.LUT R7, R7, 0x30, R8, 0x78, !PT ;  /* 0x0000003007077812 */ /* 0x000fc600078e7808 */
[----:B------:R-:W3:Y:S04]  /*2ac0*/  LDL R2, [R1+0x1c44] ;  /* 0x001c440001027983 */ /* 0x000ee80000100800 */
[----:B------:R-:W3:Y:S01]  /*2ad0*/  LDL.LU R9, [R1+0x18] ;  /* 0x0000180001097983 */ /* 0x000ee20000300800 */
[--C-:B------:R-:W-:Y:S02]  /*2ae0*/  @!P2 IMAD.IADD R25, R25, 0x1, -R29.reuse ;  /* 0x000000011919a824 */ /* 0x100fe400078e0a1d */
[----:B------:R-:W-:Y:S02]  /*2af0*/  @!P6 IMAD.IADD R26, R26, 0x1, -R29 ;  /* 0x000000011a1ae824 */ /* 0x000fe400078e0a1d */
[----:B--2---:R-:W-:Y:S01]  /*2b00*/  @!P1 IMAD.MOV R10, RZ, RZ, -R10 ;  /* 0x000000ffff0a9224 */ /* 0x004fe200078e0a0a */
[----:B------:R-:W-:-:S02]  /*2b10*/  ISETP.GE.AND P1, PT, R3, RZ, PT ;  /* 0x000000ff0300720c */ /* 0x000fc40003f26270 */
[----:B------:R-:W2:Y:S04]  /*2b20*/  LDL R3, [R1+0x1c40] ;  /* 0x001c400001037983 */ /* 0x000ea80000100800 */
[----:B------:R-:W2:Y:S04]  /*2b30*/  LDL.LU R8, [R1+0x14] ;  /* 0x0000140001087983 */ /* 0x000ea80000300800 */
[----:B------:R-:W4:Y:S01]  /*2b40*/  LDL.LU R29, [R1+0x10] ;  /* 0x00001000011d7983 */ /* 0x000f220000300800 */
[----:B------:R-:W-:Y:S02]  /*2b50*/  ISETP.NE.AND P2, PT, RZ, c[0x0][0x178], PT ;  /* 0x00005e00ff007a0c */ /* 0x000fe40003f45270 */
[----:B------:R-:W-:Y:S01]  /*2b60*/  LOP3.LUT R7, RZ, c[0x0][0x178], RZ, 0x33, !PT ;  /* 0x00005e00ff077a12 */ /* 0x000fe200078e33ff */
[----:B------:R-:W4:Y:S03]  /*2b70*/  LDL R4, [R1+0x1c3c] ;  /* 0x001c3c0001047983 */ /* 0x000f260000100800 */
[----:B------:R-:W-:Y:S01]  /*2b80*/  SEL R10, R7, R10, !P2 ;  /* 0x0000000a070a7207 */ /* 0x000fe20005000000 */
[----:B---3--:R-:W-:Y:S01]  /*2b90*/  @!P5 IMAD.MOV R9, RZ, RZ, -R9 ;  /* 0x000000ffff09d224 */ /* 0x008fe200078e0a09 */
[----:B------:R-:W-:-:S02]  /*2ba0*/  ISETP.GE.AND P5, PT, R11, RZ, PT ;  /* 0x000000ff0b00720c */ /* 0x000fc40003fa6270 */
[----:B------:R-:W3:Y:S02]  /*2bb0*/  LDL.LU R11, [R1+0x1d48] ;  /* 0x001d4800010b7983 */ /* 0x000ee40000300800 */
[----:B------:R-:W-:Y:S02]  /*2bc0*/  SEL R9, R7, R9, !P2 ;  /* 0x0000000907097207 */ /* 0x000fe40005000000 */
[----:B------:R0:W-:Y:S04]  /*2bd0*/  STL [R1+0x1a4], R10 ;  /* 0x0001a40a01007387 */ /* 0x0001e80000100800 */
[----:B0-----:R-:W3:Y:S04]  /*2be0*/  LDL.LU R10, [R1+0x1d44] ;  /* 0x001d4400010a7983 */ /* 0x001ee80000300800 */
[----:B------:R0:W-:Y:S04]  /*2bf0*/  STL [R1+0x1a0], R9 ;  /* 0x0001a00901007387 */ /* 0x0001e80000100800 */
[----:B0-----:R-:W3:Y:S01]  /*2c00*/  LDL.LU R9, [R1+0x1d40] ;  /* 0x001d400001097983 */ /* 0x001ee20000300800 */
[----:B--2---:R-:W-:-:S02]  /*2c10*/  @!P4 IMAD.MOV R8, RZ, RZ, -R8 ;  /* 0x000000ffff08c224 */ /* 0x004fc400078e0a08 */
[----:B----4-:R-:W-:-:S03]  /*2c20*/  @!P3 IMAD.MOV R29, RZ, RZ, -R29 ;  /* 0x000000ffff1db224 */ /* 0x010fc600078e0a1d */
[C---:B------:R-:W-:Y:S02]  /*2c30*/  SEL R8, R7.reuse, R8, !P2 ;  /* 0x0000000807087207 */ /* 0x040fe40005000000 */
[----:B------:R-:W-:-:S03]  /*2c40*/  SEL R29, R7, R29, !P2 ;  /* 0x0000001d071d7207 */ /* 0x000fc60005000000 */
[----:B------:R0:W-:Y:S01]  /*2c50*/  STL [R1+0x19c], R8 ;  /* 0x00019c0801007387 */ /* 0x0001e20000100800 */
[----:B------:R-:W-:-:S03]  /*2c60*/  ISETP.GE.AND P4, PT, R28, RZ, PT ;  /* 0x000000ff1c00720c */ /* 0x000fc60003f86270 */
[----:B0-----:R-:W2:Y:S04]  /*2c70*/  LDL.LU R8, [R1+0x1d3c] ;  /* 0x001d3c0001087983 */ /* 0x001ea80000300800 */
[----:B------:R-:W4:Y:S04]  /*2c80*/  LDL.LU R7, [R1+0x1d38] ;  /* 0x001d380001077983 */ /* 0x000f280000300800 */
[----:B------:R0:W-:Y:S04]  /*2c90*/  STL [R1+0x198], R29 ;  /* 0x0001981d01007387 */ /* 0x0001e80000100800 */
[----:B0-----:R-:W2:Y:S04]  /*2ca0*/  LDL R29, [R1+0x1c38] ;  /* 0x001c3800011d7983 */ /* 0x001ea80000100800 */
[----:B------:R-:W2:Y:S01]  /*2cb0*/  LDL.LU R28, [R1+0xc] ;  /* 0x00000c00011c7983 */ /* 0x000ea20000300800 */
[----:B------:R-:W-:-:S02]  /*2cc0*/  ISETP.GE.AND P3, PT, R6, RZ, PT ;  /* 0x000000ff0600720c */ /* 0x000fc40003f66270 */
[----:B------:R-:W-:Y:S01]  /*2cd0*/  ISETP.GE.AND P2, PT, R5, RZ, PT ;  /* 0x000000ff0500720c */ /* 0x000fe20003f46270 */
[----:B------:R-:W3:Y:S04]  /*2ce0*/  LDL.LU R6, [R1+0x1d34] ;  /* 0x001d340001067983 */ /* 0x000ee80000300800 */
[----:B------:R-:W3:Y:S01]  /*2cf0*/  LDL.LU R5, [R1+0x8] ;  /* 0x0000080001057983 */ /* 0x000ee20000300800 */
[----:B--2---:R-:W-:Y:S01]  /*2d00*/  @!P0 IMAD.MOV R28, RZ, RZ, -R28 ;  /* 0x000000ffff1c8224 */ /* 0x004fe200078e0a1c */
[----:B------:R-:W-:Y:S02]  /*2d10*/  ISETP.GE.AND P0, PT, R24, RZ, PT ;  /* 0x000000ff1800720c */ /* 0x000fe40003f06270 */
[----:B------:R-:W2:Y:S04]  /*2d20*/  LDL R24, [R1+0x1c2c] ;  /* 0x001c2c0001187983 */ /* 0x000ea80000100800 */
[----:B------:R0:W-:Y:S04]  /*2d30*/  STL [R1+0x18], R28 ;  /* 0x0000181c01007387 */ /* 0x0001e80000100800 */
[----:B0-----:R-:W2:Y:S01]  /*2d40*/  LDL.LU R28, [R1+0x4] ;  /* 0x00000400011c7983 */ /* 0x001ea20000300800 */
[----:B---3--:R-:W-:Y:S01]  /*2d50*/  @!P1 IMAD.MOV R5, RZ, RZ, -R5 ;  /* 0x000000ffff059224 */ /* 0x008fe200078e0a05 */
[----:B------:R-:W-:-:S04]  /*2d60*/  ISETP.GE.AND P1, PT, R0, RZ, PT ;  /* 0x000000ff0000720c */ /* 0x000fc80003f26270 */
[----:B------:R0:W-:Y:S04]  /*2d70*/  STL [R1+0x14], R5 ;  /* 0x0000140501007387 */ /* 0x0001e80000100800 */
[----:B0-----:R-:W3:Y:S04]  /*2d80*/  LDL.LU R5, [R1+0x1d30] ;  /* 0x001d300001057983 */ /* 0x001ee80000300800 */
[----:B------:R-:W3:Y:S01]  /*2d90*/  LDL.LU R0, [R1] ;  /* 0x0000000001007983 */ /* 0x000ee20000300800 */
[----:B--2---:R-:W-:-:S05]  /*2da0*/  @!P5 IMAD.MOV R28, RZ, RZ, -R28 ;  /* 0x000000ffff1cd224 */ /* 0x004fca00078e0a1c */
[----:B------:R0:W-:Y:S04]  /*2db0*/  STL [R1+0x10], R28 ;  /* 0x0000101c01007387 */ /* 0x0001e80000100800 */
[----:B0-----:R-:W2:Y:S01]  /*2dc0*/  LDL.LU R28, [R1+0x1d2c] ;  /* 0x001d2c00011c7983 */ /* 0x001ea20000300800 */
[----:B------:R-:W-:Y:S01]  /*2dd0*/  ISETP.GE.AND P5, PT, R2, RZ, PT ;  /* 0x000000ff0200720c */ /* 0x000fe20003fa6270 */
[----:B---3--:R-:W-:Y:S02]  /*2de0*/  @!P4 IMAD.MOV R0, RZ, RZ, -R0 ;  /* 0x000000ffff00c224 */ /* 0x008fe400078e0a00 */
[----:B--2---:R-:W-:Y:S02]  /*2df0*/  IMAD.MOV.U32 R2, RZ, RZ, R28 ;  /* 0x000000ffff027224 */ /* 0x004fe400078e001c */
[----:B------:R-:W2:Y:S04]  /*2e00*/  LDL R28, [R1+0x1c34] ;  /* 0x001c3400011c7983 */ /* 0x000ea80000100800 */
[----:B------:R0:W-:Y:S04]  /*2e10*/  STL [R1+0xc], R0 ;  /* 0x00000c0001007387 */ /* 0x0001e80000100800 */
[----:B0-----:R-:W3:Y:S01]  /*2e20*/  LDL.LU R0, [R1+0x1d28] ;  /* 0x001d280001007983 */ /* 0x001ee20000300800 */
[----:B------:R-:W-:Y:S01]  /*2e30*/  @!P3 IMAD.MOV R2, RZ, RZ, -R2 ;  /* 0x000000ffff02b224 */ /* 0x000fe200078e0a02 */
[----:B------:R-:W-:Y:S01]  /*2e40*/  ISETP.GE.AND P4, PT, R3, RZ, PT ;  /* 0x000000ff0300720c */ /* 0x000fe20003f86270 */
[----:B---3--:R-:W-:-:S02]  /*2e50*/  IMAD.MOV.U32 R3, RZ, RZ, R0 ;  /* 0x000000ffff037224 */ /* 0x008fc400078e0000 */
[----:B------:R-:W3:Y:S04]  /*2e60*/  LDL R0, [R1+0x1c30] ;  /* 0x001c300001007983 */ /* 0x000ee80000100800 */
[----:B------:R0:W-:Y:S04]  /*2e70*/  STL [R1+0x8], R2 ;  /* 0x0000080201007387 */ /* 0x0001e80000100800 */
[----:B0-----:R-:W2:Y:S01]  /*2e80*/  LDL.LU R2, [R1+0x1d24] ;  /* 0x001d240001027983 */ /* 0x001ea20000300800 */
[----:B------:R-:W-:Y:S01]  /*2e90*/  @!P2 IMAD.MOV R3, RZ, RZ, -R3 ;  /* 0x000000ffff03a224 */ /* 0x000fe200078e0a03 */
[----:B------:R-:W-:Y:S01]  /*2ea0*/  ISETP.GE.AND P3, PT, R4, RZ, PT ;  /* 0x000000ff0400720c */ /* 0x000fe20003f66270 */
[----:B--2---:R-:W-:-:S02]  /*2eb0*/  IMAD.MOV.U32 R4, RZ, RZ, R2 ;  /* 0x000000ffff047224 */ /* 0x004fc400078e0002 */
[----:B------:R-:W2:Y:S04]  /*2ec0*/  LDL R2, [R1+0x1c24] ;  /* 0x001c240001027983 */ /* 0x000ea80000100800 */
[----:B------:R0:W-:Y:S04]  /*2ed0*/  STL [R1+0x4], R3 ;  /* 0x0000040301007387 */ /* 0x0001e80000100800 */
[----:B0-----:R-:W2:Y:S01]  /*2ee0*/  LDL.LU R3, [R1+0x1d20] ;  /* 0x001d200001037983 */ /* 0x001ea20000300800 */
[----:B------:R-:W-:Y:S01]  /*2ef0*/  @!P0 IMAD.MOV R4, RZ, RZ, -R4 ;  /* 0x000000ffff048224 */ /* 0x000fe200078e0a04 */
[----:B------:R-:W-:Y:S01]  /*2f00*/  ISETP.GE.AND P2, PT, R29, RZ, PT ;  /* 0x000000ff1d00720c */ /* 0x000fe20003f46270 */
[----:B--2---:R-:W-:-:S02]  /*2f10*/  IMAD.MOV.U32 R29, RZ, RZ, R3 ;  /* 0x000000ffff1d7224 */ /* 0x004fc400078e0003 */
[----:B------:R-:W2:Y:S04]  /*2f20*/  LDL R3, [R1+0x1c1c] ;  /* 0x001c1c0001037983 */ /* 0x000ea80000100800 */
[----:B------:R0:W-:Y:S04]  /*2f30*/  STL [R1], R4 ;  /* 0x0000000401007387 */ /* 0x0001e80000100800 */
[----:B0-----:R-:W2:Y:S01]  /*2f40*/  LDL.LU R4, [R1+0x1d1c] ;  /* 0x001d1c0001047983 */ /* 0x001ea20000300800 */
[----:B------:R-:W-:Y:S01]  /*2f50*/  ISETP.GE.AND P0, PT, R28, RZ, PT ;  /* 0x000000ff1c00720c */ /* 0x000fe20003f06270 */
[----:B------:R-:W-:Y:S01]  /*2f60*/  @!P1 IMAD.MOV R29, RZ, RZ, -R29 ;  /* 0x000000ffff1d9224 */ /* 0x000fe200078e0a1d */
[----:B---3--:R-:W-:Y:S01]  /*2f70*/  ISETP.GE.AND P1, PT, R0, RZ, PT ;  /* 0x000000ff0000720c */ /* 0x008fe20003f26270 */
[----:B------:R-:W-:-:S03]  /*2f80*/  @!P4 IMAD.MOV R5, RZ, RZ, -R5 ;  /* 0x000000ffff05c224 */ /* 0x000fc600078e0a05 */
[----:B------:R0:W-:Y:S04]  /*2f90*/  STL [R1+0x1d08], R29 ;  /* 0x001d081d01007387 */ /* 0x0001e80000100800 */
[----:B------:R-:W3:Y:S04]  /*2fa0*/  LDL R0, [R1+0x1c14] ;  /* 0x001c140001007983 */ /* 0x000ee80000100800 */
[----:B0-----:R-:W3:Y:S01]  /*2fb0*/  LDL R29, [R1+0x1c18] ;  /* 0x001c1800011d7983 */ /* 0x001ee20000100800 */
[----:B--2---:R-:W-:-:S04]  /*2fc0*/  IMAD.MOV.U32 R28, RZ, RZ, R4 ;  /* 0x000000ffff1c7224 */ /* 0x004fc800078e0004 */
[----:B------:R-:W-:Y:S01]  /*2fd0*/  @!P5 IMAD.MOV R28, RZ, RZ, -R28 ;  /* 0x000000ffff1cd224 */ /* 0x000fe200078e0a1c */
[----:B------:R-:W-:-:S04]  /*2fe0*/  ISETP.GE.AND P5, PT, R24, RZ, PT ;  /* 0x000000ff1800720c */ /* 0x000fc80003fa6270 */
[----:B------:R0:W-:Y:S04]  /*2ff0*/  STL [R1+0x1d0c], R28 ;  /* 0x001d0c1c01007387 */ /* 0x0001e80000100800 */
[----:B------:R-:W2:Y:S04]  /*3000*/  LDL R4, [R1+0x1c10] ;  /* 0x001c100001047983 */ /* 0x000ea80000100800 */
[----:B------:R-:W2:Y:S04]  /*3010*/  LDL R24, [R1+0x1c0c] ;  /* 0x001c0c0001187983 */ /* 0x000ea80000100800 */
[----:B0-----:R-:W2:Y:S04]  /*3020*/  LDL R28, [R1+0x1c20] ;  /* 0x001c2000011c7983 */ /* 0x001ea80000100800 */
[----:B------:R0:W-:Y:S04]  /*3030*/  STL [R1+0x1d10], R5 ;  /* 0x001d100501007387 */ /* 0x0001e80000100800 */
[----:B0-----:R-:W2:Y:S01]  /*3040*/  LDL R5, [R1+0x1c28] ;  /* 0x001c280001057983 */ /* 0x001ea20000100800 */
[----:B------:R-:W-:-:S02]  /*3050*/  @!P3 IMAD.MOV R6, RZ, RZ, -R6 ;  /* 0x000000ffff06b224 */ /* 0x000fc400078e0a06 */
[----:B------:R-:W-:Y:S01]  /*3060*/  @!P5 IMAD.MOV R10, RZ, RZ, -R10 ;  /* 0x000000ffff0ad224 */ /* 0x000fe200078e0a0a */
[----:B---3--:R-:W-:Y:S01]  /*3070*/  ISETP.GE.AND P5, PT, R0, RZ, PT ;  /* 0x000000ff0000720c */ /* 0x008fe20003fa6270 */
[----:B------:R-:W-:Y:S01]  /*3080*/  IMAD.MOV.U32 R0, RZ, RZ, R12 ;  /* 0x000000ffff007224 */ /* 0x000fe200078e000c */
[----:B------:R0:W-:Y:S04]  /*3090*/  STL [R1+0x1d14], R6 ;  /* 0x001d140601007387 */ /* 0x0001e80000100800 */
[----:B------:R-:W3:Y:S01]  /*30a0*/  LDL R12, [R1+0x1c04] ;  /* 0x001c0400010c7983 */ /* 0x000ee20000100800 */
[----:B----4-:R-:W-:Y:S02]  /*30b0*/  @!P2 IMAD.MOV R7, RZ, RZ, -R7 ;  /* 0x000000ffff07a224 */ /* 0x010fe400078e0a07 */
[----:B------:R-:W-:Y:S01]  /*30c0*/  @!P1 IMAD.MOV R9, RZ, RZ, -R9 ;  /* 0x000000ffff099224 */ /* 0x000fe200078e0a09 */
[----:B------:R-:W-:Y:S01]  /*30d0*/  ISETP.GE.AND P1, PT, R29, RZ, PT ;  /* 0x000000ff1d00720c */ /* 0x000fe20003f26270 */
[----:B0-----:R-:W4:Y:S04]  /*30e0*/  LDL R6, [R1+0x1bfc] ;  /* 0x001bfc0001067983 */ /* 0x001f280000100800 */
[----:B------:R-:W3:Y:S01]  /*30f0*/  LDL R29, [R1+0x1bec] ;  /* 0x001bec00011d7983 */ /* 0x000ee20000100800 */
[----:B--2---:R-:W-:-:S02]  /*3100*/  ISETP.GE.AND P4, PT, R5, RZ, PT ;  /* 0x000000ff0500720c */ /* 0x004fc40003f86270 */
[----:B------:R-:W-:Y:S01]  /*3110*/  ISETP.GE.AND P2, PT, R28, RZ, PT ;  /* 0x000000ff1c00720c */ /* 0x000fe20003f46270 */
[----:B------:R-:W2:Y:S04]  /*3120*/  LDL R5, [R1+0x1bf4] ;  /* 0x001bf40001057983 */ /* 0x000ea80000100800 */
[----:B------:R-:W2:Y:S06]  /*3130*/  LDL R28, [R1+0x1bf0] ;  /* 0x001bf000011c7983 */ /* 0x000eac0000100800 */
[----:B------:R-:W-:Y:S01]  /*3140*/  @!P4 IMAD.MOV R11, RZ, RZ, -R11 ;  /* 0x000000ffff0bc224 */ /* 0x000fe200078e0a0b */
[----:B------:R-:W-:Y:S01]  /*3150*/  ISETP.GE.AND P4, PT, R4, RZ, PT ;  /* 0x000000ff0400720c */ /* 0x000fe20003f86270 */
[----:B------:R-:W-:-:S02]  /*3160*/  IMAD.MOV.U32 R4, RZ, RZ, R13 ;  /* 0x000000ffff047224 */ /* 0x000fc400078e000d */
[----:B------:R-:W2:Y:S01]  /*3170*/  LDL R13, [R1+0x1c08] ;  /* 0x001c0800010d7983 */ /* 0x000ea20000100800 */
[----:B------:R-:W-:-:S03]  /*3180*/  ISETP.GE.AND P3, PT, R2, RZ, PT ;  /* 0x000000ff0200720c */ /* 0x000fc60003f66270 */
[----:B------:R-:W2:Y:S01]  /*3190*/  LDL R2, [R1+0x1c00] ;  /* 0x001c000001027983 */ /* 0x000ea20000100800 */
[----:B------:R-:W-:Y:S01]  /*31a0*/  @!P0 IMAD.MOV R8, RZ, RZ, -R8 ;  /* 0x000000ffff088224 */ /* 0x000fe200078e0a08 */
[----:B------:R-:W-:Y:S01]  /*31b0*/  ISETP.GE.AND P0, PT, R3, RZ, PT ;  /* 0x000000ff0300720c */ /* 0x000fe20003f06270 */
[----:B------:R-:W-:Y:S01]  /*31c0*/  @!P2 IMAD.MOV R4, RZ, RZ, -R4 ;  /* 0x000000ffff04a224 */ /* 0x000fe200078e0a04 */
[----:B------:R-:W2:Y:S06]  /*31d0*/  LDL R3, [R1+0x1bf8] ;  /* 0x001bf80001037983 */ /* 0x000eac0000100800 */
[----:B------:R-:W-:Y:S01]  /*31e0*/  @!P3 IMAD.MOV R0, RZ, RZ, -R0 ;  /* 0x000000ffff00b224 */ /* 0x000fe200078e0a00 */
[----:B------:R-:W-:Y:S01]  /*31f0*/  ISETP.GE.AND P3, PT, R24, RZ, PT ;  /* 0x000000ff1800720c */ /* 0x000fe20003f66270 */
[----:B------:R-:W-:Y:S01]  /*3200*/  @!P5 IMAD.MOV R16, RZ, RZ, -R16 ;  /* 0x000000ffff10d224 */ /* 0x000fe200078e0a10 */
[----:B------:R-:W2:Y:S02]  /*3210*/  LDL.LU R24, [R1+0x1d18] ;  /* 0x001d180001187983 */ /* 0x000ea40000300800 */
[----:B------:R-:W-:Y:S01]  /*3220*/  @!P0 IMAD.MOV R14, RZ, RZ, -R14 ;  /* 0x000000ffff0e8224 */ /* 0x000fe200078e0a0e */
[----:B---3--:R-:W-:-:S02]  /*3230*/  ISETP.GE.AND P0, PT, R12, RZ, PT ;  /* 0x000000ff0c00720c */ /* 0x008fc40003f06270 */
[----:B----4-:R-:W-:Y:S02]  /*3240*/  ISETP.GE.AND P5, PT, R6, RZ, PT ;  /* 0x000000ff0600720c */ /* 0x010fe40003fa6270 */
[----:B------:R-:W3:Y:S04]  /*3250*/  LDL.LU R6, [R1+0x18] ;  /* 0x0000180001067983 */ /* 0x000ee80000300800 */
[----:B------:R-:W-:-:S05]  /*3260*/  @!P3 IMAD.MOV R18, RZ, RZ, -R18 ;  /* 0x000000ffff12b224 */ /* 0x000fca00078e0a12 */
[----:B------:R-:W-:Y:S01]  /*3270*/  @!P0 IMAD.MOV R20, RZ, RZ, -R20 ;  /* 0x000000ffff148224 */ /* 0x000fe200078e0a14 */
[----:B------:R-:W-:Y:S02]  /*3280*/  ISETP.GE.AND P0, PT, R29, RZ, PT ;  /* 0x000000ff1d00720c */ /* 0x000fe40003f06270 */
[----:B--2---:R-:W-:Y:S02]  /*3290*/  ISETP.GE.AND P3, PT, R5, RZ, PT ;  /* 0x000000ff0500720c */ /* 0x004fe40003f66270 */
[----:B------:R-:W2:Y:S01]  /*32a0*/  LDL.LU R5, [R1+0x14] ;  /* 0x0000140001057983 */ /* 0x000ea20000300800 */
[----:B------:R-:W-:-:S13]  /*32b0*/  ISETP.GE.AND P2, PT, R13, RZ, PT ;  /* 0x000000ff0d00720c */ /* 0x000fda0003f46270 */
[----:B------:R-:W-:Y:S01]  /*32c0*/  @!P2 IMAD.MOV R19, RZ, RZ, -R19 ;  /* 0x000000ffff13a224 */ /* 0x000fe200078e0a13 */
[----:B------:R-:W-:Y:S02]  /*32d0*/  ISETP.GE.AND P2, PT, R28, RZ, PT ;  /* 0x000000ff1c00720c */ /* 0x000fe40003f46270 */
[----:B------:R-:W4:Y:S04]  /*32e0*/  LDL.LU R28, [R1+0x10] ;  /* 0x00001000011c7983 */ /* 0x000f280000300800 */
[----:B------:R-:W2:Y:S04]  /*32f0*/  LDL.LU R29, [R1+0xc] ;  /* 0x00000c00011d7983 */ /* 0x000ea80000300800 */
[----:B------:R-:W2:Y:S01]  /*3300*/  LDL R13, [R1+0x1bcc] ;  /* 0x001bcc00010d7983 */ /* 0x000ea20000100800 */
[----:B------:R-:W-:Y:S01]  /*3310*/  @!P1 IMAD.MOV R15, RZ, RZ, -R15 ;  /* 0x000000ffff0f9224 */ /* 0x000fe200078e0a0f */
[----:B------:R-:W-:-:S02]  /*3320*/  ISETP.GE.AND P1, PT, R2, RZ, PT ;  /* 0x000000ff0200720c */ /* 0x000fc40003f26270 */
[----:B------:R-:W0:Y:S01]  /*3330*/  S2R R2, SR_TID.X ;  /* 0x0000000000027919 */ /* 0x000e220000002100 */
[----:B------:R-:W-:Y:S01]  /*3340*/  @!P4 IMAD.MOV R17, RZ, RZ, -R17 ;  /* 0x000000ffff11c224 */ /* 0x000fe200078e0a11 */
[----:B------:R-:W-:Y:S01]  /*3350*/  ISETP.GE.AND P4, PT, R3, RZ, PT ;  /* 0x000000ff0300720c */ /* 0x000fe20003f86270 */
[----:B------:R-:W-:-:S08]  /*3360*/  @!P5 IMAD.MOV R22, RZ, RZ, -R22 ;  /* 0x000000ffff16d224 */ /* 0x000fd000078e0a16 */
[----:B------:R-:W-:Y:S01]  /*3370*/  @!P1 IMAD.MOV R21, RZ, RZ, -R21 ;  /* 0x000000ffff159224 */ /* 0x000fe200078e0a15 */
[----:B0-----:R-:W-:-:S04]  /*3380*/  LOP3.LUT R2, R2, 0x3f, RZ, 0xc0, !PT ;  /* 0x0000003f02027812 */ /* 0x001fc800078ec0ff */
[----:B------:R-:W-:-:S05]  /*3390*/  LOP3.LUT R3, R2, 0x40, RZ, 0xfc, !PT ;  /* 0x0000004002037812 */ /* 0x000fca00078efcff */
[----:B------:R-:W-:-:S05]  /*33a0*/  IMAD R3, R3, c[0x0][0x18c], RZ ;  /* 0x0000630003037a24 */ /* 0x000fca00078e02ff */
[----:B------:R-:W-:Y:S01]  /*33b0*/  LEA R12, P1, R3, c[0x0][0x168], 0x1 ;  /* 0x00005a00030c7a11 */ /* 0x000fe200078208ff */
[----:B------:R-:W-:-:S05]  /*33c0*/  IMAD R2, R2, c[0x0][0x18c], RZ ;  /* 0x0000630002027a24 */ /* 0x000fca00078e02ff */
[----:B------:R-:W-:Y:S01]  /*33d0*/  LEA R2, P6, R2, c[0x0][0x168], 0x1 ;  /* 0x00005a0002027a11 */ /* 0x000fe200078c08ff */
[----:B------:R0:W-:Y:S02]  /*33e0*/  STL [R1+0x1cf4], R12 ;  /* 0x001cf40c01007387 */ /* 0x0001e40000100800 */
[----:B0-----:R-:W-:Y:S02]  /*33f0*/  LOP3.LUT R12, RZ, c[0x0][0x17c], RZ, 0x33, !PT ;  /* 0x00005f00ff0c7a12 */ /* 0x001fe400078e33ff */
[----:B--2---:R-:W-:Y:S02]  /*3400*/  ISETP.GE.AND P5, PT, R13, RZ, PT ;  /* 0x000000ff0d00720c */ /* 0x004fe40003fa6270 */
[----:B------:R-:W-:Y:S02]  /*3410*/  LEA.HI.X.SX32 R13, R3, c[0x0][0x16c], 0x1, P1 ;  /* 0x00005b00030d7a11 */ /* 0x000fe400008f0eff */
[----:B------:R-:W0:Y:S01]  /*3420*/  S2R R3, SR_TID.X ;  /* 0x0000000000037919 */ /* 0x000e220000002100 */
[----:B------:R-:W-:-:S03]  /*3430*/  ISETP.NE.AND P1, PT, RZ, c[0x0][0x17c], PT ;  /* 0x00005f00ff007a0c */ /* 0x000fc60003f25270 */
[----:B------:R1:W-:Y:S01]  /*3440*/  STL [R1+0x1cf0], R13 ;  /* 0x001cf00d01007387 */ /* 0x0003e20000100800 */
[C---:B---3--:R-:W-:Y:S02]  /*3450*/  SEL R6, R12.reuse, R6, !P1 ;  /* 0x000000060c067207 */ /* 0x048fe40004800000 */
[----:B------:R-:W-:Y:S02]  /*3460*/  SEL R5, R12, R5, !P1 ;  /* 0x000000050c057207 */ /* 0x000fe40004800000 */
[----:B0-----:R-:W-:Y:S01]  /*3470*/  LOP3.LUT R3, R3, 0x3f, RZ, 0xc0, !PT ;  /* 0x0000003f03037812 */ /* 0x001fe200078ec0ff */
[----:B-1----:R-:W2:Y:S04]  /*3480*/  LDL.LU R13, [R1+0x8] ;  /* 0x00000800010d7983 */ /* 0x002ea80000300800 */
[----:B------:R-:W-:-:S05]  /*3490*/  IMAD R3, R3, c[0x0][0x18c], RZ ;  /* 0x0000630003037a24 */ /* 0x000fca00078e02ff */
[----:B------:R-:W-:Y:S02]  /*34a0*/  LEA.HI.X.SX32 R3, R3, c[0x0][0x16c], 0x1, P6 ;  /* 0x00005b0003037a11 */ /* 0x000fe400030f0eff */
[----:B----4-:R-:W-:-:S03]  /*34b0*/  SEL R28, R12, R28, !P1 ;  /* 0x0000001c0c1c7207 */ /* 0x010fc60004800000 */
[----:B------:R0:W-:Y:S01]  /*34c0*/  STL.64 [R1+0x1cd8], R2 ;  /* 0x001cd80201007387 */ /* 0x0001e20000100a00 */
[----:B------:R-:W-:-:S03]  /*34d0*/  SEL R12, R12, R29, !P1 ;  /* 0x0000001d0c0c7207 */ /* 0x000fc60004800000 */
[----:B0-----:R-:W3:Y:S04]  /*34e0*/  LDL.LU R3, [R1+0x4] ;  /* 0x0000040001037983 */ /* 0x001ee80000300800 */
[----:B------:R-:W4:Y:S04]  /*34f0*/  LDL.LU R2, [R1] ;  /* 0x0000000001027983 */ /* 0x000f280000300800 */
[----:B------:R0:W-:Y:S04]  /*3500*/  STL [R1+0x18], R6 ;  /* 0x0000180601007387 */ /* 0x0001e80000100800 */
[----:B0-----:R-:W2:Y:S04]  /*3510*/  LDL.LU R6, [R1+0x1d14] ;  /* 0x001d140001067983 */ /* 0x001ea80000300800 */
[----:B------:R0:W-:Y:S04]  /*3520*/  STL [R1+0x14], R5 ;  /* 0x0000140501007387 */ /* 0x0001e80000100800 */
[----:B0-----:R-:W2:Y:S04]  /*3530*/  LDL.LU R5, [R1+0x1d10] ;  /* 0x001d100001057983 */ /* 0x001ea80000300800 */
[----:B------:R0:W-:Y:S04]  /*3540*/  STL [R1+0x10], R28 ;  /* 0x0000101c01007387 */ /* 0x0001e80000100800 */
[----:B0-----:R-:W2:Y:S04]  /*3550*/  LDL.LU R28, [R1+0x1d0c] ;  /* 0x001d0c00011c7983 */ /* 0x001ea80000300800 */
[----:B------:R-:W2:Y:S04]  /*3560*/  LDL.LU R29, [R1+0x1d08] ;  /* 0x001d0800011d7983 */ /* 0x000ea80000300800 */
[----:B------:R0:W-:Y:S04]  /*3570*/  STL [R1+0x1cf8], R12 ;  /* 0x001cf80c01007387 */ /* 0x0001e80000100800 */
[----:B0-----:R-:W2:Y:S04]  /*3580*/  LDL.LU R12, [R1+0x10] ;  /* 0x00001000010c7983 */ /* 0x001ea80000300800 */
[----:B--2---:R0:W-:Y:S04]  /*3590*/  STL [R1+0x1cfc], R12 ;  /* 0x001cfc0c01007387 */ /* 0x0041e80000100800 */
[----:B0-----:R-:W2:Y:S04]  /*35a0*/  LDL.LU R12, [R1+0x14] ;  /* 0x00001400010c7983 */ /* 0x001ea80000300800 */
[----:B--2---:R0:W-:Y:S04]  /*35b0*/  STL [R1+0x1d00], R12 ;  /* 0x001d000c01007387 */ /* 0x0041e80000100800 */
[----:B0-----:R-:W2:Y:S01]  /*35c0*/  LDL.LU R12, [R1+0x18] ;  /* 0x00001800010c7983 */ /* 0x001ea20000300800 */
[----:B------:R-:W-:-:S02]  /*35d0*/  @!P4 IMAD.MOV R23, RZ, RZ, -R23 ;  /* 0x000000ffff17c224 */ /* 0x000fc400078e0a17 */
[----:B------:R-:W-:Y:S02]  /*35e0*/  @!P3 IMAD.MOV R25, RZ, RZ, -R25 ;  /* 0x000000ffff19b224 */ /* 0x000fe400078e0a19 */
[----:B------:R-:W-:Y:S02]  /*35f0*/  @!P2 IMAD.MOV R26, RZ, RZ, -R26 ;  /* 0x000000ffff1aa224 */ /* 0x000fe400078e0a1a */
[----:B------:R-:W-:Y:S02]  /*3600*/  @!P0 IMAD.MOV R27, RZ, RZ, -R27 ;  /* 0x000000ffff1b8224 */ /* 0x000fe400078e0a1b */
[----:B------:R-:W-:Y:S01]  /*3610*/  @!P5 IMAD.MOV R24, RZ, RZ, -R24 ;  /* 0x000000ffff18d224 */ /* 0x000fe200078e0a18 */
[----:B--2---:R0:W-:Y:S02]  /*3620*/  STL [R1+0x1d04], R12 ;  /* 0x001d040c01007387 */ /* 0x0041e40000100800 */
[----:B0-----:R-:W-:-:S04]  /*3630*/  LOP3.LUT R12, RZ, c[0x0][0x17c], RZ, 0x33, !PT ;  /* 0x00005f00ff0c7a12 */ /* 0x001fc800078e33ff */
[C---:B------:R-:W-:Y:S02]  /*3640*/  SEL R13, R12.reuse, R13, !P1 ;  /* 0x0000000d0c0d7207 */ /* 0x040fe40004800000 */
[C---:B---3--:R-:W-:Y:S02]  /*3650*/  SEL R3, R12.reuse, R3, !P1 ;  /* 0x000000030c037207 */ /* 0x048fe40004800000 */
[C---:B----4-:R-:W-:Y:S02]  /*3660*/  SEL R2, R12.reuse, R2, !P1 ;  /* 0x000000020c027207 */ /* 0x050fe40004800000 */
[C---:B------:R-:W-:Y:S02]  /*3670*/  SEL R29, R12.reuse, R29, !P1 ;  /* 0x0000001d0c1d7207 */ /* 0x040fe40004800000 */
[C---:B------:R-:W-:Y:S02]  /*3680*/  SEL R28, R12.reuse, R28, !P1 ;  /* 0x0000001c0c1c7207 */ /* 0x040fe40004800000 */
[----:B------:R-:W-:-:S02]  /*3690*/  SEL R5, R12, R5, !P1 ;  /* 0x000000050c057207 */ /* 0x000fc40004800000 */
[C---:B------:R-:W-:Y:S02]  /*36a0*/  SEL R6, R12.reuse, R6, !P1 ;  /* 0x000000060c067207 */ /* 0x040fe40004800000 */
[C---:B------:R-:W-:Y:S02]  /*36b0*/  SEL R7, R12.reuse, R7, !P1 ;  /* 0x000000070c077207 */ /* 0x040fe40004800000 */
[C---:B------:R-:W-:Y:S02]  /*36c0*/  SEL R8, R12.reuse, R8, !P1 ;  /* 0x000000080c087207 */ /* 0x040fe40004800000 */
        /* <DEDUP_REMOVED lines=18> */
[----:B------:R-:W-:Y:S02]  /*37f0*/  SEL R24, R12, R24, !P1 ;  /* 0x000000180c187207 */ /* 0x000fe40004800000 */
[----:B------:R-:W2:Y:S02]  /*3800*/  LDL.LU R12, [R1+0x1d04] ;  /* 0x001d0400010c7983 */ /* 0x000ea40000300800 */
[----:B--2---:R-:W-:-:S05]  /*3810*/  IMAD R12, R12, c[0x0][0x190], RZ ;  /* 0x000064000c0c7a24 */ /* 0x004fca00078e02ff */
[----:B------:R0:W-:Y:S04]  /*3820*/  STL [R1+0x18], R12 ;  /* 0x0000180c01007387 */ /* 0x0001e80000100800 */
[----:B0-----:R-:W2:Y:S02]  /*3830*/  LDL.LU R12, [R1+0x1d00] ;  /* 0x001d0000010c7983 */ /* 0x001ea40000300800 */
[----:B--2---:R-:W-:-:S05]  /*3840*/  IMAD R12, R12, c[0x0][0x190], RZ ;  /* 0x000064000c0c7a24 */ /* 0x004fca00078e02ff */
[----:B------:R0:W-:Y:S04]  /*3850*/  STL [R1+0x14], R12 ;  /* 0x0000140c01007387 */ /* 0x0001e80000100800 */
[----:B0-----:R-:W2:Y:S02]  /*3860*/  LDL.LU R12, [R1+0x1cfc] ;  /* 0x001cfc00010c7983 */ /* 0x001ea40000300800 */
[----:B--2---:R-:W-:-:S05]  /*3870*/  IMAD R12, R12, c[0x0][0x190], RZ ;  /* 0x000064000c0c7a24 */ /* 0x004fca00078e02ff */
[----:B------:R0:W-:Y:S04]  /*3880*/  STL [R1+0x10], R12 ;  /* 0x0000100c01007387 */ /* 0x0001e80000100800 */
[----:B0-----:R-:W2:Y:S01]  /*3890*/  LDL.LU R12, [R1+0x1cf8] ;  /* 0x001cf800010c7983 */ /* 0x001ea20000300800 */
[----:B------:R-:W-:Y:S02]  /*38a0*/  IMAD R13, R13, c[0x0][0x190], RZ ;  /* 0x000064000d0d7a24 */ /* 0x000fe400078e02ff */
[----:B------:R-:W-:Y:S02]  /*38b0*/  IMAD R3, R3, c[0x0][0x190], RZ ;  /* 0x0000640003037a24 */ /* 0x000fe400078e02ff */
[----:B------:R-:W-:Y:S02]  /*38c0*/  IMAD R2, R2, c[0x0][0x190], RZ ;  /* 0x0000640002027a24 */ /* 0x000fe400078e02ff */
[----:B------:R-:W-:-:S02]  /*38d0*/  IMAD R24, R24, c[0x0][0x190], RZ ;  /* 0x0000640018187a24 */ /* 0x000fc400078e02ff */
[----:B--2---:R-:W-:-:S05]  /*38e0*/  IMAD R12, R12, c[0x0][0x190], RZ ;  /* 0x000064000c0c7a24 */ /* 0x004fca00078e02ff */
[----:B------:R0:W-:Y:S04]  /*38f0*/  STL [R1+0xc], R12 ;  /* 0x00000c0c01007387 */ /* 0x0001e80000100800 */
[----:B0-----:R-:W2:Y:S04]  /*3900*/  LDL.LU R12, [R1+0x1cf4] ;  /* 0x001cf400010c7983 */ /* 0x001ea80000300800 */
[----:B------:R0:W-:Y:S04]  /*3910*/  STL [R1+0x8], R13 ;  /* 0x0000080d01007387 */ /* 0x0001e80000100800 */
[----:B0-----:R-:W2:Y:S04]  /*3920*/  LDL.LU R13, [R1+0x1cf0] ;  /* 0x001cf000010d7983 */ /* 0x001ea80000300800 */
[----:B------:R0:W-:Y:S04]  /*3930*/  STL [R1+0x4], R3 ;  /* 0x0000040301007387 */ /* 0x0001e80000100800 */
[----:B------:R1:W-:Y:S01]  /*3940*/  STL [R1], R2 ;  /* 0x0000000201007387 */ /* 0x0003e20000100800 */
[----:B0-----:R-:W-:-:S02]  /*3950*/  IMAD R3, R19, c[0x0][0x190], RZ ;  /* 0x0000640013037a24 */ /* 0x001fc400078e02ff */
[----:B-1----:R-:W-:Y:S02]  /*3960*/  IMAD R2, R4, c[0x0][0x190], RZ ;  /* 0x0000640004027a24 */ /* 0x002fe400078e02ff */
[----:B------:R-:W3:Y:S04]  /*3970*/  LDL.LU R4, [R1] ;  /* 0x0000000001047983 */ /* 0x000ee80000300800 */
[----:B------:R0:W-:Y:S04]  /*3980*/  STL [R1+0x110], R2 ;  /* 0x0001100201007387 */ /* 0x0001e80000100800 */
[----:B------:R-:W4:Y:S04]  /*3990*/  LDL.LU R19, [R1+0x110] ;  /* 0x0001100001137983 */ /* 0x000f280000300800 */
[----:B------:R1:W-:Y:S01]  /*39a0*/  STL [R1+0x118], R3 ;  /* 0x0001180301007387 */ /* 0x0003e20000100800 */
[----:B0-----:R-:W-:-:S02]  /*39b0*/  IMAD R2, R20, c[0x0][0x190], RZ ;  /* 0x0000640014027a24 */ /* 0x001fc400078e02ff */
[----:B-1----:R-:W-:Y:S02]  /*39c0*/  IMAD R3, R21, c[0x0][0x190], RZ ;  /* 0x0000640015037a24 */ /* 0x002fe400078e02ff */
[----:B------:R-:W2:Y:S04]  /*39d0*/  LDL.LU R21, [R1+0x4] ;  /* 0x0000040001157983 */ /* 0x000ea80000300800 */
[----:B------:R0:W-:Y:S04]  /*39e0*/  STL [R1+0x120], R2 ;  /* 0x0001200201007387 */ /* 0x0001e80000100800 */
[----:B------:R1:W-:Y:S04]  /*39f0*/  STL [R1+0x128], R3 ;  /* 0x0001280301007387 */ /* 0x0003e80000100800 */
[----:B------:R-:W2:Y:S01]  /*3a00*/  LDL.LU R20, [R1+0x118] ;  /* 0x0001180001147983 */ /* 0x000ea20000300800 */
[----:B0-----:R-:W-:-:S03]  /*3a10*/  IMAD R2, R22, c[0x0][0x190], RZ ;  /* 0x0000640016027a24 */ /* 0x001fc600078e02ff */
[----:B------:R-:W2:Y:S01]  /*3a20*/  LDL.LU R22, [R1+0x120] ;  /* 0x0001200001167983 */ /* 0x000ea20000300800 */
[----:B-1----:R-:W-:-:S03]  /*3a30*/  IMAD R3, R23, c[0x0][0x190], RZ ;  /* 0x0000640017037a24 */ /* 0x002fc600078e02ff */
[----:B------:R0:W-:Y:S04]  /*3a40*/  STL [R1+0x130], R2 ;  /* 0x0001300201007387 */ /* 0x0001e80000100800 */
[----:B------:R-:W2:Y:S04]  /*3a50*/  LDL.LU R23, [R1+0x8] ;  /* 0x0000080001177983 */ /* 0x000ea80000300800 */
[----:B------:R1:W-:Y:S01]  /*3a60*/  STL [R1+0x134], R3 ;  /* 0x0001340301007387 */ /* 0x0003e20000100800 */
[----:B0-----:R-:W-:-:S03]  /*3a70*/  IMAD R2, R25, c[0x0][0x190], RZ ;  /* 0x0000640019027a24 */ /* 0x001fc600078e02ff */
[----:B------:R-:W2:Y:S04]  /*3a80*/  LDL.LU R25, [R1+0x128] ;  /* 0x0001280001197983 */ /* 0x000ea80000300800 */
[----:B------:R0:W-:Y:S01]  /*3a90*/  STL [R1+0x12c], R2 ;  /* 0x00012c0201007387 */ /* 0x0001e20000100800 */
[----:B-1----:R-:W-:-:S03]  /*3aa0*/  IMAD R3, R26, c[0x0][0x190], RZ ;  /* 0x000064001a037a24 */ /* 0x002fc600078e02ff */
[----:B------:R-:W2:Y:S01]  /*3ab0*/  LDL.LU R26, [R1+0x130] ;  /* 0x00013000011a7983 */ /* 0x000ea20000300800 */
[----:B0-----:R-:W-:-:S03]  /*3ac0*/  IMAD R2, R27, c[0x0][0x190], RZ ;  /* 0x000064001b027a24 */ /* 0x001fc600078e02ff */
[----:B------:R-:W2:Y:S04]  /*3ad0*/  LDL.LU R27, [R1+0xc] ;  /* 0x00000c00011b7983 */ /* 0x000ea80000300800 */
[----:B------:R-:W-:Y:S04]  /*3ae0*/  STL [R1+0x124], R3 ;  /* 0x0001240301007387 */ /* 0x000fe80000100800 */
[----:B------:R0:W-:Y:S04]  /*3af0*/  STL [R1+0x114], R24 ;  /* 0x0001141801007387 */ /* 0x0001e80000100800 */
[----:B0-----:R-:W2:Y:S04]  /*3b00*/  LDL.LU R24, [R1+0x10] ;  /* 0x0000100001187983 */ /* 0x001ea80000300800 */
[----:B------:R-:W-:Y:S04]  /*3b10*/  STL [R1+0x11c], R2 ;  /* 0x00011c0201007387 */ /* 0x000fe80000100800 */
[----:B------:R0:W-:Y:S04]  /*3b20*/  STL [R1+0x1ce0], R2 ;  /* 0x001ce00201007387 */ /* 0x0001e80000100800 */
[----:B0-----:R-:W2:Y:S04]  /*3b30*/  LDL R2, [R1+0x18] ;  /* 0x0000180001027983 */ /* 0x001ea80000100800 */
[----:B------:R2:W-:Y:S02]  /*3b40*/  STL [R1+0x1ce4], R3 ;  /* 0x001ce40301007387 */ /* 0x0005e40000100800 */
[----:B--2---:R-:W-:-:S05]  /*3b50*/  IMAD.WIDE R2, R2, 0x2, R12 ;  /* 0x0000000202027825 */ /* 0x004fca00078e020c */
[----:B------:R0:W-:Y:S04]  /*3b60*/  STL.64 [R1+0x108], R2 ;  /* 0x0001080201007387 */ /* 0x0001e80000100a00 */
[----:B0-----:R-:W2:Y:S04]  /*3b70*/  LDL R2, [R1+0x12c] ;  /* 0x00012c0001027983 */ /* 0x001ea80000100800 */
[----:B------:R-:W3:Y:S04]  /*3b80*/  LDL R3, [R1+0x134] ;  /* 0x0001340001037983 */ /* 0x000ee80000100800 */
[----:B--2---:R0:W-:Y:S04]  /*3b90*/  STL [R1+0x1ce8], R2 ;  /* 0x001ce80201007387 */ /* 0x0041e80000100800 */
[----:B0-----:R-:W2:Y:S04]  /*3ba0*/  LDL R2, [R1+0x14] ;  /* 0x0000140001027983 */ /* 0x001ea80000100800 */
[----:B---3--:R2:W-:Y:S01]  /*3bb0*/  STL [R1+0x1cec], R3 ;  /* 0x001cec0301007387 */ /* 0x0085e20000100800 */
[----:B------:R-:W-:-:S02]  /*3bc0*/  IMAD R29, R29, c[0x0][0x190], RZ ;  /* 0x000064001d1d7a24 */ /* 0x000fc400078e02ff */
[----:B------:R-:W-:Y:S02]  /*3bd0*/  IMAD R28, R28, c[0x0][0x190], RZ ;  /* 0x000064001c1c7a24 */ /* 0x000fe400078e02ff */
[----:B------:R-:W-:Y:S02]  /*3be0*/  IMAD R5, R5, c[0x0][0x190], RZ ;  /* 0x0000640005057a24 */ /* 0x000fe400078e02ff */
[----:B------:R-:W-:Y:S02]  /*3bf0*/  IMAD R6, R6, c[0x0][0x190], RZ ;  /* 0x0000640006067a24 */ /* 0x000fe400078e02ff */
[----:B------:R-:W-:Y:S02]  /*3c00*/  IMAD R7, R7, c[0x0][0x190], RZ ;  /* 0x0000640007077a24 */ /* 0x000fe400078e02ff */
[----:B------:R-:W-:Y:S02]  /*3c10*/  IMAD R8, R8, c[0x0][0x190], RZ ;  /* 0x0000640008087a24 */ /* 0x000fe400078e02ff */
        /* <DEDUP_REMOVED lines=9> */
[----:B--2---:R-:W-:-:S05]  /*3cb0*/  IMAD.WIDE R2, R2, 0x2, R12 ;  /* 0x0000000202027825 */ /* 0x004fca00078e020c */
[----:B------:R0:W-:Y:S02]  /*3cc0*/  STL.64 [R1+0x100], R2 ;  /* 0x0001000201007387 */ /* 0x0001e40000100a00 */
[----:B0-----:R-:W-:-:S05]  /*3cd0*/  IMAD.WIDE R2, R24, 0x2, R12 ;  /* 0x0000000218027825 */ /* 0x001fca00078e020c */
        /* <DEDUP_REMOVED lines=10> */
[----:B------:R0:W-:Y:S04]  /*3d80*/  STL.64 [R1+0xd0], R2 ;  /* 0x0000d00201007387 */ /* 0x0001e80000100a00 */
[----:B------:R1:W-:Y:S01]  /*3d90*/  STL.64 [R1+0x1cd0], R28 ;  /* 0x001cd01c01007387 */ /* 0x0003e20000100a00 */
[----:B0-----:R-:W-:-:S03]  /*3da0*/  IMAD.WIDE R2, R28, 0x2, R12 ;  /* 0x000000021c027825 */ /* 0x001fc600078e020c */
[----:B-1----:R-:W2:Y:S04]  /*3db0*/  LDL R28, [R1+0x114] ;  /* 0x00011400011c7983 */ /* 0x002ea80000100800 */
[----:B------:R0:W-:Y:S04]  /*3dc0*/  STL.64 [R1+0xc8], R2 ;  /* 0x0000c80201007387 */ /* 0x0001e80000100a00 */
[----:B------:R-:W3:Y:S01]  /*3dd0*/  LDL.LU R29, [R1+0x18] ;  /* 0x00001800011d7983 */ /* 0x000ee20000300800 */
        /* <DEDUP_REMOVED lines=16> */
[----:B----4-:R-:W-:-:S05]  /*3ee0*/  IMAD.WIDE R2, R19, 0x2, R12 ;  /* 0x0000000213027825 */ /* 0x010fca00078e020c */
        /* <DEDUP_REMOVED lines=19> */
[----:B0-----:R-:W4:Y:S02]  /*4020*/  LDL.LU R3, [R1+0x1cec] ;  /* 0x001cec0001037983 */ /* 0x001f240000300800 */
[----:B----4-:R-:W-:-:S05]  /*4030*/  IMAD.WIDE R2, R3, 0x2, R12 ;  /* 0x0000000203027825 */ /* 0x010fca00078e020c */
        /* <DEDUP_REMOVED lines=10> */
[----:B0-----:R-:W3:Y:S01]  /*40e0*/  LDL.LU.64 R2, [R1+0x1cd8] ;  /* 0x001cd80001027983 */ /* 0x001ee20000300a00 */
[----:B--2---:R-:W-:-:S05]  /*40f0*/  IMAD.WIDE R12, R28, 0x2, R12 ;  /* 0x000000021c0c7825 */ /* 0x004fca00078e020c */
[----:B------:R0:W-:Y:S04]  /*4100*/  STL.64 [R1+0x190], R12 ;  /* 0x0001900c01007387 */ /* 0x0001e80000100a00 */
[----:B0-----:R-:W2:Y:S01]  /*4110*/  LDL.LU R13, [R1+0x14] ;  /* 0x00001400010d7983 */ /* 0x001ea20000300800 */
[----:B---3--:R-:W-:-:S05]  /*4120*/  IMAD.WIDE R28, R29, 0x2, R2 ;  /* 0x000000021d1c7825 */ /* 0x008fca00078e0202 */
[----:B------:R0:W-:Y:S04]  /*4130*/  STL.64 [R1+0x68], R28 ;  /* 0x0000681c01007387 */ /* 0x0001e80000100a00 */
[----:B0-----:R-:W3:Y:S01]  /*4140*/  LDL.LU.64 R28, [R1+0x1cd0] ;  /* 0x001cd000011c7983 */ /* 0x001ee20000300a00 */
        /* <DEDUP_REMOVED lines=11> */
[----:B------:R3:W-:Y:S01]  /*4200*/  STL.64 [R1+0x38], R12 ;  /* 0x0000380c01007387 */ /* 0x0007e20000100a00 */
[----:B------:R-:W-:-:S04]  /*4210*/  IMAD.WIDE R20, R20, 0x2, R2 ;  /* 0x0000000214147825 */ /* 0x000fc800078e0202 */
[----:B------:R-:W-:-:S04]  /*4220*/  IMAD.WIDE R22, R22, 0x2, R2 ;  /* 0x0000000216167825 */ /* 0x000fc800078e0202 */
[----:B---3--:R-:W-:-:S05]  /*4230*/  IMAD.WIDE R12, R29, 0x2, R2 ;  /* 0x000000021d0c7825 */ /* 0x008fca00078e0202 */
[----:B------:R0:W-:Y:S02]  /*4240*/  STL.64 [R1+0x30], R12 ;  /* 0x0000300c01007387 */ /* 0x0001e40000100a00 */
[----:B0-----:R-:W-:-:S04]  /*4250*/  IMAD.WIDE R12, R28, 0x2, R2 ;  /* 0x000000021c0c7825 */ /* 0x001fc800078e0202 */
[--C-:B------:R-:W-:Y:S01]  /*4260*/  IMAD.WIDE R28, R5, 0x2, R2.reuse ;  /* 0x00000002051c7825 */ /* 0x100fe200078e0202 */
[----:B------:R0:W-:Y:S03]  /*4270*/  STL.64 [R1+0x28], R12 ;  /* 0x0000280c01007387 */ /* 0x0001e60000100a00 */
[--C-:B------:R-:W-:Y:S01]  /*4280*/  IMAD.WIDE R4, R6, 0x2, R2.reuse ;  /* 0x0000000206047825 */ /* 0x100fe200078e0202 */
[----:B------:R1:W-:Y:S04]  /*4290*/  STL.64 [R1+0x20], R28 ;  /* 0x0000201c01007387 */ /* 0x0003e80000100a00 */
[----:B------:R2:W-:Y:S01]  /*42a0*/  STL.64 [R1+0x18], R4 ;  /* 0x0000180401007387 */ /* 0x0005e20000100a00 */
[----:B0-----:R-:W-:-:S04]  /*42b0*/  IMAD.WIDE R12, R7, 0x2, R2 ;  /* 0x00000002070c7825 */ /* 0x001fc800078e0202 */
[--C-:B------:R-:W-:Y:S01]  /*42c0*/  IMAD.WIDE R6, R8, 0x2, R2.reuse ;  /* 0x0000000208067825 */ /* 0x100fe200078e0202 */
[----:B------:R-:W-:Y:S03]  /*42d0*/  STL.64 [R1+0x10], R12 ;  /* 0x0000100c01007387 */ /* 0x000fe60000100a00 */
[--C-:B-1----:R-:W-:Y:S01]  /*42e0*/  IMAD.WIDE R28, R10, 0x2, R2.reuse ;  /* 0x000000020a1c7825 */ /* 0x102fe200078e0202 */
[----:B------:R0:W-:Y:S03]  /*42f0*/  STL.64 [R1+0x8], R6 ;  /* 0x0000080601007387 */ /* 0x0001e60000100a00 */
[--C-:B--2---:R-:W-:Y:S01]  /*4300*/  IMAD.WIDE R4, R9, 0x2, R2.reuse ;  /* 0x0000000209047825 */ /* 0x104fe200078e0202 */
[----:B------:R-:W-:Y:S04]  /*4310*/  STL.64 [R1+0x1c80], R28 ;  /* 0x001c801c01007387 */ /* 0x000fe80000100a00 */
[----:B------:R1:W-:Y:S01]  /*4320*/  STL.64 [R1], R4 ;  /* 0x0000000401007387 */ /* 0x0003e20000100a00 */
[----:B------:R-:W-:-:S04]  /*4330*/  IMAD.WIDE R8, R19, 0x2, R2 ;  /* 0x0000000213087825 */ /* 0x000fc800078e0202 */
[----:B0-----:R-:W-:-:S04]  /*4340*/  IMAD.WIDE R6, R0, 0x2, R2 ;  /* 0x0000000200067825 */ /* 0x001fc800078e0202 */
[----:B-1----:R-:W-:-:S04]  /*4350*/  IMAD.WIDE R4, R11, 0x2, R2 ;  /* 0x000000020b047825 */ /* 0x002fc800078e0202 */
[--C-:B------:R-:W-:Y:S01]  /*4360*/  IMAD.WIDE R10, R14, 0x2, R2.reuse ;  /* 0x000000020e0a7825 */ /* 0x100fe200078e0202 */
[----:B------:R-:W-:Y:S04]  /*4370*/  STL.64 [R1+0x1c78], R4 ;  /* 0x001c780401007387 */ /* 0x000fe80000100a00 */
[----:B------:R-:W-:Y:S01]  /*4380*/  STL.64 [R1+0x1c70], R6 ;  /* 0x001c700601007387 */ /* 0x000fe20000100a00 */
[----:B------:R-:W-:-:S03]  /*4390*/  IMAD.WIDE R12, R15, 0x2, R2 ;  /* 0x000000020f0c7825 */ /* 0x000fc600078e0202 */
[----:B------:R-:W2:Y:S01]  /*43a0*/  LDL.LU R0, [R1+0x114] ;  /* 0x0001140001007983 */ /* 0x000ea20000300800 */
[----:B------:R-:W-:-:S03]  /*43b0*/  IMAD.WIDE R14, R16, 0x2, R2 ;  /* 0x00000002100e7825 */ /* 0x000fc600078e0202 */
[----:B------:R-:W3:Y:S04]  /*43c0*/  LDL.LU.64 R28, [R1+0xf8] ;  /* 0x0000f800011c7983 */ /* 0x000ee80000300a00 */
[----:B------:R0:W-:Y:S01]  /*43d0*/  STL.64 [R1+0x1c88], R8 ;  /* 0x001c880801007387 */ /* 0x0001e20000100a00 */
[----:B------:R-:W-:-:S03]  /*43e0*/  IMAD.WIDE R16, R17, 0x2, R2 ;  /* 0x0000000211107825 */ /* 0x000fc600078e0202 */
[----:B0-----:R-:W4:Y:S04]  /*43f0*/  LDL.LU.64 R8, [R1+0x60] ;  /* 0x0000600001087983 */ /* 0x001f280000300a00 */
[----:B------:R0:W-:Y:S04]  /*4400*/  STL.64 [R1+0x1c68], R10 ;  /* 0x001c680a01007387 */ /* 0x0001e80000100a00 */
[----:B0-----:R-:W2:Y:S04]  /*4410*/  LDL.LU R10, [R1+0x124] ;  /* 0x00012400010a7983 */ /* 0x001ea80000300800 */
[----:B------:R-:W2:Y:S04]  /*4420*/  LDL.LU R11, [R1+0x11c] ;  /* 0x00011c00010b7983 */ /* 0x000ea80000300800 */
[----:B------:R0:W-:Y:S04]  /*4430*/  STL.64 [R1+0x1c90], R12 ;  /* 0x001c900c01007387 */ /* 0x0001e80000100a00 */
[----:B0-----:R-:W2:Y:S04]  /*4440*/  LDL.LU.64 R12, [R1+0x68] ;  /* 0x00006800010c7983 */ /* 0x001ea80000300a00 */
[----:B------:R0:W-:Y:S04]  /*4450*/  STL.64 [R1+0x1c98], R14 ;  /* 0x001c980e01007387 */ /* 0x0001e80000100a00 */
[----:B0-----:R-:W2:Y:S04]  /*4460*/  LDL.LU.64 R14, [R1+0x108] ;  /* 0x00010800010e7983 */ /* 0x001ea80000300a00 */
[----:B------:R0:W-:Y:S04]  /*4470*/  STL.64 [R1+0x1ca0], R16 ;  /* 0x001ca01001007387 */ /* 0x0001e80000100a00 */
[----:B0-----:R-:W2:Y:S04]  /*4480*/  LDL.LU R16, [R1+0x134] ;  /* 0x0001340001107983 */ /* 0x001ea80000300800 */
[----:B------:R-:W3:Y:S01]  /*4490*/  LDL.LU R17, [R1+0x12c] ;  /* 0x00012c0001117983 */ /* 0x000ee20000300800 */
[----:B------:R-:W-:-:S05]  /*44a0*/  IMAD.WIDE R18, R18, 0x2, R2 ;  /* 0x0000000212127825 */ /* 0x000fca00078e0202 */
[----:B------:R-:W-:Y:S04]  /*44b0*/  STL.64 [R1+0x1ca8], R18 ;  /* 0x001ca81201007387 */ /* 0x000fe80000100a00 */
[----:B------:R0:W-:Y:S04]  /*44c0*/  STL.64 [R1+0x1cb0], R20 ;  /* 0x001cb01401007387 */ /* 0x0001e80000100a00 */
[----:B0-----:R-:W4:Y:S04]  /*44d0*/  LDL.LU.64 R20, [R1+0x58] ;  /* 0x0000580001147983 */ /* 0x001f280000300a00 */
[----:B------:R-:W4:Y:S04]  /*44e0*/  LDL.LU.64 R4, [R1+0xf0] ;  /* 0x0000f00001047983 */ /* 0x000f280000300a00 */
[----:B------:R0:W-:Y:S04]  /*44f0*/  STL.64 [R1+0x1cb8], R22 ;  /* 0x001cb81601007387 */ /* 0x0001e80000100a00 */
[----:B0-----:R-:W4:Y:S01]  /*4500*/  LDL.LU.64 R22, [R1+0x100] ;  /* 0x0001000001167983 */ /* 0x001f220000300a00 */
[----:B------:R-:W-:-:S03]  /*4510*/  IMAD.WIDE R24, R25, 0x2, R2 ;  /* 0x0000000219187825 */ /* 0x000fc600078e0202 */
[----:B------:R-:W4:Y:S01]  /*4520*/  LDL.LU.64 R6, [R1+0x50] ;  /* 0x0000500001067983 */ /* 0x000f220000300a00 */
[----:B------:R-:W-:-:S03]  /*4530*/  IMAD.WIDE R26, R26, 0x2, R2 ;  /* 0x000000021a1a7825 */ /* 0x000fc600078e0202 */
[----:B------:R-:W-:Y:S04]  /*4540*/  STL.64 [R1+0x1cc0], R24 ;  /* 0x001cc01801007387 */ /* 0x000fe80000100a00 */
[----:B------:R-:W4:Y:S04]  /*4550*/  LDL.LU.64 R18, [R1+0xe8] ;  /* 0x0000e80001127983 */ /* 0x000f280000300a00 */
[----:B------:R2:W-:Y:S02]  /*4560*/  STL.64 [R1+0x1cc8], R26 ;  /* 0x001cc81a01007387 */ /* 0x0005e40000100a00 */
[----:B--2---:R-:W-:-:S04]  /*4570*/  IMAD.WIDE R26, R16, 0x2, R2 ;  /* 0x00000002101a7825 */ /* 0x004fc800078e0202 */
[--C-:B---3--:R-:W-:Y:S02]  /*4580*/  IMAD.WIDE R24, R17, 0x2, R2.reuse ;  /* 0x0000000211187825 */ /* 0x108fe400078e0202 */
[----:B------:R-:W2:Y:S04]  /*4590*/  LDL.LU.64 R16, [R1+0x48] ;  /* 0x0000480001107983 */ /* 0x000ea80000300a00 */
[----:B------:R0:W-:Y:S04]  /*45a0*/  STL.64 [R1+0x130], R26 ;  /* 0x0001301a01007387 */ /* 0x0001e80000100a00 */
[----:B------:R1:W-:Y:S01]  /*45b0*/  STL.64 [R1+0x128], R24 ;  /* 0x0001281801007387 */ /* 0x0003e20000100a00 */
[----:B0-----:R-:W-:-:S04]  /*45c0*/  IMAD.WIDE R26, R10, 0x2, R2 ;  /* 0x000000020a1a7825 */ /* 0x001fc800078e0202 */
[--C-:B-1----:R-:W-:Y:S01]  /*45d0*/  IMAD.WIDE R24, R11, 0x2, R2.reuse ;  /* 0x000000020b187825 */ /* 0x102fe200078e0202 */
[----:B------:R-:W-:Y:S04]  /*45e0*/  STL.64 [R1+0x120], R26 ;  /* 0x0001201a01007387 */ /* 0x000fe80000100a00 */
[----:B------:R-:W3:Y:S01]  /*45f0*/  LDL.LU.64 R10, [R1+0xe0] ;  /* 0x0000e000010a7983 */ /* 0x000ee20000300a00 */
[----:B------:R-:W-:-:S03]  /*4600*/  IMAD.WIDE R2, R0, 0x2, R2 ;  /* 0x0000000200027825 */ /* 0x000fc600078e0202 */
[----:B------:R-:W-:Y:S01]  /*4610*/  STL.64 [R1+0x118], R24 ;  /* 0x0001181801007387 */ /* 0x000fe20000100a00 */
[----:B------:R-:W-:-:S03]  /*4620*/  IMAD.MOV.U32 R0, RZ, RZ, R15 ;  /* 0x000000ffff007224 */ /* 0x000fc600078e000f */
[----:B------:R-:W-:Y:S04]  /*4630*/  STL.64 [R1+0x110], R2 ;  /* 0x0001100201007387 */ /* 0x000fe80000100a00 */
[----:B------:R0:W-:Y:S04]  /*4640*/  STL [R1+0x1bac], R14 ;  /* 0x001bac0e01007387 */ /* 0x0001e80000100800 */
[----:B------:R-:W-:Y:S04]  /*4650*/  STL [R1+0x1ba8], R12 ;  /* 0x001ba80c01007387 */ /* 0x000fe80000100800 */
[----:B------:R1:W-:Y:S04]  /*4660*/  STL [R1+0x1ba4], R0 ;  /* 0x001ba40001007387 */ /* 0x0003e80000100800 */
[----:B0-----:R-:W3:Y:S01]  /*4670*/  LDL.LU.64 R14, [R1+0x40] ;  /* 0x00004000010e7983 */ /* 0x001ee20000300a00 */
[----:B-1----:R-:W-:-:S03]  /*4680*/  IMAD.MOV.U32 R0, RZ, RZ, R13 ;  /* 0x000000ffff007224 */ /* 0x002fc600078e000d */
[----:B----4-:R-:W-:Y:S04]  /*4690*/  STL [R1+0x1ba0], R22 ;  /* 0x001ba01601007387 */ /* 0x010fe80000100800 */
[----:B------:R0:W-:Y:S04]  /*46a0*/  STL [R1+0x1b9c], R0 ;  /* 0x001b9c0001007387 */ /* 0x0001e80000100800 */
[----:B------:R-:W4:Y:S01]  /*46b0*/  LDL.LU.64 R12, [R1+0xd8] ;  /* 0x0000d800010c7983 */ /* 0x000f220000300a00 */
[----:B0-----:R-:W-:-:S03]  /*46c0*/  IMAD.MOV.U32 R0, RZ, RZ, R23 ;  /* 0x000000ffff007224 */ /* 0x001fc600078e0017 */
[----:B------:R-:W-:Y:S04]  /*46d0*/  STL [R1+0x1b98], R8 ;  /* 0x001b980801007387 */ /* 0x000fe80000100800 */
[----:B------:R0:W-:Y:S02]  /*46e0*/  STL [R1+0x1b94], R0 ;  /* 0x001b940001007387 */ /* 0x0001e40000100800 */
[----:B0-----:R-:W-:Y:S02]  /*46f0*/  IMAD.MOV.U32 R0, RZ, RZ, R9 ;  /* 0x000000ffff007224 */ /* 0x001fe400078e0009 */
[----:B------:R-:W4:Y:S04]  /*4700*/  LDL.LU.64 R8, [R1+0x38] ;  /* 0x0000380001087983 */ /* 0x000f280000300a00 */
[----:B------:R0:W-:Y:S04]  /*4710*/  STL [R1+0x1b8c], R0 ;  /* 0x001b8c0001007387 */ /* 0x0001e80000100800 */
[----:B------:R1:W-:Y:S01]  /*4720*/  STL [R1+0x1b90], R28 ;  /* 0x001b901c01007387 */ /* 0x0003e20000100800 */
[----:B0-----:R-:W-:-:S03]  /*4730*/  IMAD.MOV.U32 R0, RZ, RZ, R29 ;  /* 0x000000ffff007224 */ /* 0x001fc600078e001d */
[----:B-1----:R-:W4:Y:S04]  /*4740*/  LDL.LU.64 R28, [R1+0xd0] ;  /* 0x0000d000011c7983 */ /* 0x002f280000300a00 */
[----:B------:R0:W-:Y:S04]  /*4750*/  STL [R1+0x1b84], R0 ;  /* 0x001b840001007387 */ /* 0x0001e80000100800 */
[----:B------:R-:W-:Y:S01]  /*4760*/  STL [R1+0x1b88], R20 ;  /* 0x001b881401007387 */ /* 0x000fe20000100800 */
[----:B0-----:R-:W-:-:S03]  /*4770*/  IMAD.MOV.U32 R0, RZ, RZ, R21 ;  /* 0x000000ffff007224 */ /* 0x001fc600078e0015 */
[----:B------:R-:W-:Y:S04]  /*4780*/  STL [R1+0x1b80], R4 ;  /* 0x001b800401007387 */ /* 0x000fe80000100800 */
[----:B------:R0:W-:Y:S04]  /*4790*/  STL [R1+0x1b7c], R0 ;  /* 0x001b7c0001007387 */ /* 0x0001e80000100800 */
[----:B------:R-:W4:Y:S01]  /*47a0*/  LDL.LU.64 R26, [R1+0x30] ;  /* 0x00003000011a7983 */ /* 0x000f220000300a00 */
[----:B0-----:R-:W-:-:S03]  /*47b0*/  IMAD.MOV.U32 R0, RZ, RZ, R5 ;  /* 0x000000ffff007224 */ /* 0x001fc600078e0005 */
[----:B------:R-:W4:Y:S04]  /*47c0*/  LDL.LU.64 R4, [R1+0xc8] ;  /* 0x0000c80001047983 */ /* 0x000f280000300a00 */
[----:B------:R0:W-:Y:S04]  /*47d0*/  STL [R1+0x1b74], R0 ;  /* 0x001b740001007387 */ /* 0x0001e80000100800 */
[----:B------:R1:W-:Y:S04]  /*47e0*/  STL [R1+0x1b78], R6 ;  /* 0x001b780601007387 */ /* 0x0003e80000100800 */
[----:B------:R-:W4:Y:S01]  /*47f0*/  LDL.LU.64 R24, [R1+0x28] ;  /* 0x0000280001187983 */ /* 0x000f220000300a00 */
[----:B0-----:R-:W-:-:S05]  /*4800*/  IMAD.MOV.U32 R0, RZ, RZ, R7 ;  /* 0x000000ffff007224 */ /* 0x001fca00078e0007 */
[----:B------:R0:W-:Y:S04]  /*4810*/  STL [R1+0x1b6c], R0 ;  /* 0x001b6c0001007387 */ /* 0x0001e80000100800 */
[----:B------:R-:W-:Y:S04]  /*4820*/  STL [R1+0x1b70], R18 ;  /* 0x001b701201007387 */ /* 0x000fe80000100800 */
[----:B-1----:R-:W4:Y:S01]  /*4830*/  LDL.LU.64 R6, [R1+0xc0] ;  /* 0x0000c00001067983 */ /* 0x002f220000300a00 */
[----:B0-----:R-:W-:-:S03]  /*4840*/  IMAD.MOV.U32 R0, RZ, RZ, R19 ;  /* 0x000000ffff007224 */ /* 0x001fc600078e0013 */
[----:B--2---:R-:W-:Y:S04]  /*4850*/  STL [R1+0x1b68], R16 ;  /* 0x001b681001007387 */ /* 0x004fe80000100800 */
[----:B------:R0:W-:Y:S04]  /*4860*/  STL [R1+0x1b64], R0 ;  /* 0x001b640001007387 */ /* 0x0001e80000100800 */
[----:B------:R-:W2:Y:S04]  /*4870*/  LDL.LU.64 R22, [R1+0x20] ;  /* 0x0000200001167983 */ /* 0x000ea80000300a00 */
[----:B------:R-:W2:Y:S01]  /*4880*/  LDL.LU.64 R20, [R1+0xb8] ;  /* 0x0000b80001147983 */ /* 0x000ea20000300a00 */
[----:B0-----:R-:W-:-:S05]  /*4890*/  IMAD.MOV.U32 R0, RZ, RZ, R17 ;  /* 0x000000ffff007224 */ /* 0x001fca00078e0011 */
[----:B------:R0:W-:Y:S04]  /*48a0*/  STL [R1+0x1b5c], R0 ;  /* 0x001b5c0001007387 */ /* 0x0001e80000100800 */
[----:B---3--:R1:W-:Y:S04]  /*48b0*/  STL [R1+0x1b60], R10 ;  /* 0x001b600a01007387 */ /* 0x0083e80000100800 */
[----:B------:R-:W3:Y:S01]  /*48c0*/  LDL.LU.64 R18, [R1+0x18] ;  /* 0x0000180001127983 */ /* 0x000ee20000300a00 */
[----:B0-----:R-:W-:-:S03]  /*48d0*/  IMAD.MOV.U32 R0, RZ, RZ, R11 ;  /* 0x000000ffff007224 */ /* 0x001fc600078e000b */
[----:B-1----:R-:W3:Y:S04]  /*48e0*/  LDL.LU.64 R10, [R1+0xb0] ;  /* 0x0000b000010a7983 */ /* 0x002ee80000300a00 */
[----:B------:R0:W-:Y:S04]  /*48f0*/  STL [R1+0x1b54], R0 ;  /* 0x001b540001007387 */ /* 0x0001e80000100800 */
[----:B------:R-:W-:Y:S01]  /*4900*/  STL [R1+0x1b58], R14 ;  /* 0x001b580e01007387 */ /* 0x000fe20000100800 */
[----:B0-----:R-:W-:-:S03]  /*4910*/  IMAD.MOV.U32 R0, RZ, RZ, R15 ;  /* 0x000000ffff007224 */ /* 0x001fc600078e000f */
[----:B------:R-:W3:Y:S04]  /*4920*/  LDL.LU.64 R16, [R1+0x10] ;  /* 0x0000100001107983 */ /* 0x000ee80000300a00 */
[----:B------:R0:W-:Y:S04]  /*4930*/  STL [R1+0x1b4c], R0 ;  /* 0x001b4c0001007387 */ /* 0x0001e80000100800 */
[----:B----4-:R-:W-:Y:S04]  /*4940*/  STL [R1+0x1b50], R12 ;  /* 0x001b500c01007387 */ /* 0x010fe80000100800 */
[----:B------:R-:W4:Y:S01]  /*4950*/  LDL.LU.64 R2, [R1+0xa8] ;  /* 0x0000a80001027983 */ /* 0x000f220000300a00 */
[----:B0-----:R-:W-:-:S03]  /*4960*/  IMAD.MOV.U32 R0, RZ, RZ, R13 ;  /* 0x000000ffff007224 */ /* 0x001fc600078e000d */
[----:B------:R-:W4:Y:S04]  /*4970*/  LDL.LU.64 R14, [R1+0x8] ;  /* 0x00000800010e7983 */ /* 0x000f280000300a00 */
[----:B------:R0:W-:Y:S04]  /*4980*/  STL [R1+0x1b44], R0 ;  /* 0x001b440001007387 */ /* 0x0001e80000100800 */
[----:B------:R1:W-:Y:S01]  /*4990*/  STL [R1+0x1b48], R8 ;  /* 0x001b480801007387 */ /* 0x0003e20000100800 */
[----:B0-----:R-:W-:-:S03]  /*49a0*/  IMAD.MOV.U32 R0, RZ, RZ, R9 ;  /* 0x000000ffff007224 */ /* 0x001fc600078e0009 */
[----:B------:R-:W4:Y:S04]  /*49b0*/  LDL.LU.64 R12, [R1+0xa0] ;  /* 0x0000a000010c7983 */ /* 0x000f280000300a00 */
[----:B------:R0:W-:Y:S04]  /*49c0*/  STL [R1+0x1b3c], R0 ;  /* 0x001b3c0001007387 */ /* 0x0001e80000100800 */
[----:B------:R0:W-:Y:S04]  /*49d0*/  STL [R1+0x1b40], R28 ;  /* 0x001b401c01007387 */ /* 0x0001e80000100800 */
[----:B-1----:R-:W4:Y:S01]  /*49e0*/  LDL.LU.64 R8, [R1] ;  /* 0x0000000001087983 */ /* 0x002f220000300a00 */
[----:B0-----:R-:W-:-:S03]  /*49f0*/  IMAD.MOV.U32 R0, RZ, RZ, R29 ;  /* 0x000000ffff007224 */ /* 0x001fc600078e001d */
[----:B------:R-:W4:Y:S04]  /*4a00*/  LDL.LU.64 R28, [R1+0x98] ;  /* 0x00009800011c7983 */ /* 0x000f280000300a00 */
[----:B------:R0:W-:Y:S04]  /*4a10*/  STL [R1+0x1b34], R0 ;  /* 0x001b340001007387 */ /* 0x0001e80000100800 */
[----:B------:R1:W-:Y:S01]  /*4a20*/  STL [R1+0x1b38], R26 ;  /* 0x001b381a01007387 */ /* 0x0003e20000100800 */
[----:B0-----:R-:W-:-:S03]  /*4a30*/  IMAD.MOV.U32 R0, RZ, RZ, R27 ;  /* 0x000000ffff007224 */ /* 0x001fc600078e001b */
[----:B-1----:R-:W4:Y:S04]  /*4a40*/  LDL.LU.64 R26, [R1+0x1cc8] ;  /* 0x001cc800011a7983 */ /* 0x002f280000300a00 */
[----:B------:R-:W-:Y:S04]  /*4a50*/  STL [R1+0x1b30], R4 ;  /* 0x001b300401007387 */ /* 0x000fe80000100800 */
[----:B------:R0:W-:Y:S02]  /*4a60*/  STL [R1+0x1b2c], R0 ;  /* 0x001b2c0001007387 */ /* 0x0001e40000100800 */
[----:B0-----:R-:W-:-:S02]  /*4a70*/  IMAD.MOV.U32 R0, RZ, RZ, R5 ;  /* 0x000000ffff007224 */ /* 0x001fc400078e0005 */
        /* <DEDUP_REMOVED lines=9> */
[----:B------:R2:W-:Y:S02]  /*4b10*/  STL [R1+0x1b14], R0 ;  /* 0x001b140001007387 */ /* 0x0005e40000100800 */
[----:B--2---:R-:W-:Y:S02]  /*4b20*/  IMAD.MOV.U32 R0, RZ, RZ, R23 ;  /* 0x000000ffff007224 */ /* 0x004fe400078e0017 */
[----:B------:R0:W-:Y:S04]  /*4b30*/  STL [R1+0x1b18], R22 ;  /* 0x001b181601007387 */ /* 0x0001e80000100800 */
[----:B0-----:R-:W2:Y:S04]  /*4b40*/  LDL.LU.64 R22, [R1+0x1cb8] ;  /* 0x001cb80001167983 */ /* 0x001ea80000300a00 */
[----:B------:R-:W-:Y:S04]  /*4b50*/  STL [R1+0x1b10], R20 ;  /* 0x001b101401007387 */ /* 0x000fe80000100800 */
[----:B------:R0:W-:Y:S02]  /*4b60*/  STL [R1+0x1b0c], R0 ;  /* 0x001b0c0001007387 */ /* 0x0001e40000100800 */
[----:B0-----:R-:W-:-:S02]  /*4b70*/  IMAD.MOV.U32 R0, RZ, RZ, R21 ;  /* 0x000000ffff007224 */ /* 0x001fc400078e0015 */
[----:B------:R-:W2:Y:S04]  /*4b80*/  LDL.LU.64 R20, [R1+0x1cb0] ;  /* 0x001cb00001147983 */ /* 0x000ea80000300a00 */
[----:B---3--:R-:W-:Y:S04]  /*4b90*/  STL [R1+0x1b08], R18 ;  /* 0x001b081201007387 */ /* 0x008fe80000100800 */
[----:B------:R0:W-:Y:S02]  /*4ba0*/  STL [R1+0x1b04], R0 ;  /* 0x001b040001007387 */ /* 0x0001e40000100800 */
[----:B0-----:R-:W-:-:S02]  /*4bb0*/  IMAD.MOV.U32 R0, RZ, RZ, R19 ;  /* 0x000000ffff007224 */ /* 0x001fc400078e0013 */
[----:B------:R-:W3:Y:S04]  /*4bc0*/  LDL.LU.64 R18, [R1+0x1ca8] ;  /* 0x001ca80001127983 */ /* 0x000ee80000300a00 */
[----:B------:R-:W-:Y:S04]  /*4bd0*/  STL [R1+0x1b00], R10 ;  /* 0x001b000a01007387 */ /* 0x000fe80000100800 */
[----:B------:R0:W-:Y:S02]  /*4be0*/  STL [R1+0x1afc], R0 ;  /* 0x001afc0001007387 */ /* 0x0001e40000100800 */
[----:B0-----:R-:W-:-:S02]  /*4bf0*/  IMAD.MOV.U32 R0, RZ, RZ, R11 ;  /* 0x000000ffff007224 */ /* 0x001fc400078e000b */
[----:B------:R-:W2:Y:S04]  /*4c00*/  LDL.LU.64 R10, [R1+0x78] ;  /* 0x00007800010a7983 */ /* 0x000ea80000300a00 */
[----:B------:R0:W-:Y:S04]  /*4c10*/  STL [R1+0x1af4], R0 ;  /* 0x001af40001007387 */ /* 0x0001e80000100800 */
[----:B------:R1:W-:Y:S01]  /*4c20*/  STL [R1+0x1af8], R16 ;  /* 0x001af81001007387 */ /* 0x0003e20000100800 */
[----:B0-----:R-:W-:-:S03]  /*4c30*/  IMAD.MOV.U32 R0, RZ, RZ, R17 ;  /* 0x000000ffff007224 */ /* 0x001fc600078e0011 */
[----:B-1----:R-:W2:Y:S04]  /*4c40*/  LDL.LU.64 R16, [R1+0x1ca0] ;  /* 0x001ca00001107983 */ /* 0x002ea80000300a00 */
[----:B----4-:R-:W-:Y:S04]  /*4c50*/  STL [R1+0x1af0], R2 ;  /* 0x001af00201007387 */ /* 0x010fe80000100800 */
[----:B------:R0:W-:Y:S04]  /*4c60*/  STL [R1+0x1aec], R0 ;  /* 0x001aec0001007387 */ /* 0x0001e80000100800 */
[----:B------:R-:W-:Y:S01]  /*4c70*/  STL [R1+0x1ae8], R14 ;  /* 0x001ae80e01007387 */ /* 0x000fe20000100800 */
[----:B0-----:R-:W-:-:S05]  /*4c80*/  IMAD.MOV.U32 R0, RZ, RZ, R3 ;  /* 0x000000ffff007224 */ /* 0x001fca00078e0003 */
[----:B------:R0:W-:Y:S04]  /*4c90*/  STL [R1+0x1ae4], R0 ;  /* 0x001ae40001007387 */ /* 0x0001e80000100800 */
[----:B------:R-:W4:Y:S01]  /*4ca0*/  LDL.LU.64 R2, [R1+0x70] ;  /* 0x0000700001027983 */ /* 0x000f220000300a00 */
[----:B0-----:R-:W-:-:S03]  /*4cb0*/  IMAD.MOV.U32 R0, RZ, RZ, R15 ;  /* 0x000000ffff007224 */ /* 0x001fc600078e000f */
[----:B------:R-:W2:Y:S04]  /*4cc0*/  LDL.LU.64 R14, [R1+0x1c98] ;  /* 0x001c9800010e7983 */ /* 0x000ea80000300a00 */
[----:B------:R-:W-:Y:S04]  /*4cd0*/  STL [R1+0x1ae0], R12 ;  /* 0x001ae00c01007387 */ /* 0x000fe80000100800 */
[----:B------:R0:W-:Y:S02]  /*4ce0*/  STL [R1+0x1adc], R0 ;  /* 0x001adc0001007387 */ /* 0x0001e40000100800 */
[----:B0-----:R-:W-:-:S02]  /*4cf0*/  IMAD.MOV.U32 R0, RZ, RZ, R13 ;  /* 0x000000ffff007224 */ /* 0x001fc400078e000d */
        /* <DEDUP_REMOVED lines=9> */
[----:B--2---:R-:W-:Y:S04]  /*4d90*/  STL [R1+0x1ac8], R28 ;  /* 0x001ac81c01007387 */ /* 0x004fe80000100800 */
[----:B------:R0:W-:Y:S04]  /*4da0*/  STL [R1+0x1ac4], R0 ;  /* 0x001ac40001007387 */ /* 0x0001e80000100800 */
[----:B------:R1:W-:Y:S01]  /*4db0*/  STL [R1+0x1abc], R29 ;  /* 0x001abc1d01007387 */ /* 0x0003e20000100800 */
[----:B0-----:R-:W-:-:S03]  /*4dc0*/  IMAD.MOV.U32 R0, RZ, RZ, R5 ;  /* 0x000000ffff007224 */ /* 0x001fc600078e0005 */
[----:B-1----:R-:W2:Y:S04]  /*4dd0*/  LDL.LU.64 R28, [R1+0x140] ;  /* 0x00014000011c7983 */ /* 0x002ea80000300a00 */
[----:B------:R0:W-:Y:S04]  /*4de0*/  STL [R1+0x1ac0], R4 ;  /* 0x001ac00401007387 */ /* 0x0001e80000100800 */
[----:B0-----:R-:W2:Y:S04]  /*4df0*/  LDL.LU.64 R4, [R1+0x1c78] ;  /* 0x001c780001047983 */ /* 0x001ea80000300a00 */
        /* <DEDUP_REMOVED lines=12> */
[----:B------:R-:W-:Y:S04]  /*4ec0*/  STL [R1+0x1aa0], R4 ;  /* 0x001aa00401007387 */ /* 0x000fe80000100800 */
[----:B------:R-:W-:Y:S04]  /*4ed0*/  STL [R1+0x1a98], R8 ;  /* 0x001a980801007387 */ /* 0x000fe80000100800 */
[----:B------:R0:W-:Y:S04]  /*4ee0*/  STL [R1+0x1a94], R0 ;  /* 0x001a940001007387 */ /* 0x0001e80000100800 */
[----:B------:R1:W-:Y:S01]  /*4ef0*/  STL [R1+0x1a8c], R9 ;  /* 0x001a8c0901007387 */ /* 0x0003e20000100800 */
[----:B0-----:R-:W-:-:S03]  /*4f00*/  IMAD.MOV.U32 R0, RZ, RZ, R11 ;  /* 0x000000ffff007224 */ /* 0x001fc600078e000b */
[----:B-1----:R-:W2:Y:S04]  /*4f10*/  LDL.LU.64 R8, [R1+0x148] ;  /* 0x0001480001087983 */ /* 0x002ea80000300a00 */
[----:B------:R0:W-:Y:S04]  /*4f20*/  STL [R1+0x1a90], R10 ;  /* 0x001a900a01007387 */ /* 0x0001e80000100800 */
[----:B------:R-:W2:Y:S04]  /*4f30*/  LDL.LU.64 R4, [R1+0x158] ;  /* 0x0001580001047983 */ /* 0x000ea80000300a00 */
[----:B0-----:R-:W2:Y:S04]  /*4f40*/  LDL.LU.64 R10, [R1+0x1c68] ;  /* 0x001c6800010a7983 */ /* 0x001ea80000300a00 */
[----:B--2---:R-:W-:Y:S04]  /*4f50*/  STL [R1+0x1a88], R10 ;  /* 0x001a880a01007387 */ /* 0x004fe80000100800 */
[----:B------:R-:W-:Y:S04]  /*4f60*/  STL [R1+0x1a84], R0 ;  /* 0x001a840001007387 */ /* 0x000fe80000100800 */
[----:B------:R0:W-:Y:S04]  /*4f70*/  STL [R1+0x1a7c], R11 ;  /* 0x001a7c0b01007387 */ /* 0x0001e80000100800 */
[----:B0-----:R-:W2:Y:S01]  /*4f80*/  LDL.LU.64 R10, [R1+0x138] ;  /* 0x00013800010a7983 */ /* 0x001ea20000300a00 */
[----:B----4-:R-:W-:-:S03]  /*4f90*/  IMAD.MOV.U32 R0, RZ, RZ, R3 ;  /* 0x000000ffff007224 */ /* 0x010fc600078e0003 */
[----:B------:R0:W-:Y:S04]  /*4fa0*/  STL [R1+0x1a80], R2 ;  /* 0x001a800201007387 */ /* 0x0001e80000100800 */
[----:B------:R-:W-:Y:S04]  /*4fb0*/  STL [R1+0x1a78], R12 ;  /* 0x001a780c01007387 */ /* 0x000fe80000100800 */
[----:B------:R2:W-:Y:S04]  /*4fc0*/  STL [R1+0x1a74], R0 ;  /* 0x001a740001007387 */ /* 0x0005e80000100800 */
[----:B------:R-:W-:Y:S04]  /*4fd0*/  STL [R1+0x1a64], R13 ;  /* 0x001a640d01007387 */ /* 0x000fe80000100800 */
[----:B0-----:R-:W4:Y:S01]  /*4fe0*/  LDL.LU.64 R2, [R1+0x160] ;  /* 0x0001600001027983 */ /* 0x001f220000300a00 */
[----:B--2---:R-:W-:-:S03]  /*4ff0*/  IMAD.MOV.U32 R0, RZ, RZ, R11 ;  /* 0x000000ffff007224 */ /* 0x004fc600078e000b */
[----:B------:R-:W-:Y:S04]  /*5000*/  STL [R1+0x1a6c], R10 ;  /* 0x001a6c0a01007387 */ /* 0x000fe80000100800 */
[----:B------:R-:W-:Y:S04]  /*5010*/  STL [R1+0x1a70], R14 ;  /* 0x001a700e01007387 */ /* 0x000fe80000100800 */
[----:B------:R0:W-:Y:S04]  /*5020*/  STL [R1+0x1a68], R0 ;  /* 0x001a680001007387 */ /* 0x0001e80000100800 */
[----:B------:R-:W-:Y:S01]  /*5030*/  STL [R1+0x1a54], R15 ;  /* 0x001a540f01007387 */ /* 0x000fe20000100800 */
[----:B0-----:R-:W-:-:S03]  /*5040*/  IMAD.MOV.U32 R0, RZ, RZ, R29 ;  /* 0x000000ffff007224 */ /* 0x001fc600078e001d */
[----:B------:R0:W-:Y:S04]  /*5050*/  STL [R1+0x1a5c], R28 ;  /* 0x001a5c1c01007387 */ /* 0x0001e80000100800 */
[----:B------:R-:W-:Y:S04]  /*5060*/  STL [R1+0x1a60], R16 ;  /* 0x001a601001007387 */ /* 0x000fe80000100800 */
[----:B------:R1:W-:Y:S04]  /*5070*/  STL [R1+0x1a58], R0 ;  /* 0x001a580001007387 */ /* 0x0003e80000100800 */
[----:B0-----:R-:W2:Y:S04]  /*5080*/  LDL.LU.64 R28, [R1+0x168] ;  /* 0x00016800011c7983 */ /* 0x001ea80000300a00 */
[----:B------:R-:W-:Y:S01]  /*5090*/  STL [R1+0x1a44], R17 ;  /* 0x001a441101007387 */ /* 0x000fe20000100800 */
[----:B-1----:R-:W-:-:S03]  /*50a0*/  IMAD.MOV.U32 R0, RZ, RZ, R9 ;  /* 0x000000ffff007224 */ /* 0x002fc600078e0009 */
[----:B------:R-:W-:Y:S04]  /*50b0*/  STL [R1+0x1a4c], R8 ;  /* 0x001a4c0801007387 */ /* 0x000fe80000100800 */
[----:B---3--:R-:W-:Y:S04]  /*50c0*/  STL [R1+0x1a50], R18 ;  /* 0x001a501201007387 */ /* 0x008fe80000100800 */
[----:B------:R0:W-:Y:S04]  /*50d0*/  STL [R1+0x1a48], R0 ;  /* 0x001a480001007387 */ /* 0x0001e80000100800 */
[----:B------:R1:W-:Y:S04]  /*50e0*/  STL [R1+0x1a34], R19 ;  /* 0x001a341301007387 */ /* 0x0003e80000100800 */
[----:B------:R-:W-:Y:S01]  /*50f0*/  STL [R1+0x1a3c], R6 ;  /* 0x001a3c0601007387 */ /* 0x000fe20000100800 */
[----:B0-----:R-:W-:-:S03]  /*5100*/  IMAD.MOV.U32 R0, RZ, RZ, R7 ;  /* 0x000000ffff007224 */ /* 0x001fc600078e0007 */
[----:B-1----:R-:W3:Y:S04]  /*5110*/  LDL.LU.64 R18, [R1+0x178] ;  /* 0x0001780001127983 */ /* 0x002ee80000300a00 */
[----:B------:R-:W3:Y:S04]  /*5120*/  LDL.LU.64 R16, [R1+0x128] ;  /* 0x0001280001107983 */ /* 0x000ee80000300a00 */
[----:B------:R-:W-:Y:S04]  /*5130*/  STL [R1+0x1a38], R0 ;  /* 0x001a380001007387 */ /* 0x000fe80000100800 */
[----:B------:R-:W-:Y:S04]  /*5140*/  STL [R1+0x1a40], R20 ;  /* 0x001a401401007387 */ /* 0x000fe80000100800 */
[----:B------:R-:W3:Y:S04]  /*5150*/  LDL.LU.64 R14, [R1+0x180] ;  /* 0x00018000010e7983 */ /* 0x000ee80000300a00 */
[----:B------:R0:W-:Y:S04]  /*5160*/  STL [R1+0x1a24], R21 ;  /* 0x001a241501007387 */ /* 0x0001e80000100800 */
[----:B0-----:R-:W3:Y:S04]  /*5170*/  LDL.LU.64 R20, [R1+0x130] ;  /* 0x0001300001147983 */ /* 0x001ee80000300a00 */
[----:B------:R-:W3:Y:S04]  /*5180*/  LDL.LU.64 R12, [R1+0x120] ;  /* 0x00012000010c7983 */ /* 0x000ee80000300a00 */
[----:B------:R0:W-:Y:S04]  /*5190*/  STL [R1+0x1a2c], R4 ;  /* 0x001a2c0401007387 */ /* 0x0001e80000100800 */
[----:B------:R-:W3:Y:S04]  /*51a0*/  LDL.LU R0, [R1+0x198] ;  /* 0x0001980001007983 */ /* 0x000ee80000300800 */
[----:B------:R-:W3:Y:S01]  /*51b0*/  LDL.LU.64 R10, [R1+0x188] ;  /* 0x00018800010a7983 */ /* 0x000ee20000300a00 */
[----:B0-----:R-:W-:-:S03]  /*51c0*/  IMAD.MOV.U32 R4, RZ, RZ, R5 ;  /* 0x000000ffff047224 */ /* 0x001fc600078e0005 */
[----:B------:R-:W3:Y:S04]  /*51d0*/  LDL.LU.64 R8, [R1+0x118] ;  /* 0x0001180001087983 */ /* 0x000ee80000300a00 */
[----:B------:R-:W-:Y:S04]  /*51e0*/  STL [R1+0x1a28], R4 ;  /* 0x001a280401007387 */ /* 0x000fe80000100800 */
[----:B------:R-:W-:Y:S04]  /*51f0*/  STL [R1+0x1a30], R22 ;  /* 0x001a301601007387 */ /* 0x000fe80000100800 */
[----:B------:R0:W-:Y:S04]  /*5200*/  STL [R1+0x1a14], R23 ;  /* 0x001a141701007387 */ /* 0x0001e80000100800 */
[----:B0-----:R-:W3:Y:S04]  /*5210*/  LDL.LU.64 R22, [R1+0x170] ;  /* 0x0001700001167983 */ /* 0x001ee80000300a00 */
[----:B----4-:R0:W-:Y:S04]  /*5220*/  STL [R1+0x1a1c], R2 ;  /* 0x001a1c0201007387 */ /* 0x0101e80000100800 */
[----:B------:R-:W4:Y:S04]  /*5230*/  LDL.LU.64 R6, [R1+0x190] ;  /* 0x0001900001067983 */ /* 0x000f280000300a00 */
[----:B------:R-:W4:Y:S01]  /*5240*/  LDL.LU R5, [R1+0x19c] ;  /* 0x00019c0001057983 */ /* 0x000f220000300800 */
[----:B0-----:R-:W-:-:S05]  /*5250*/  IMAD.MOV.U32 R2, RZ, RZ, R3 ;  /* 0x000000ffff027224 */ /* 0x001fca00078e0003 */
[----:B------:R0:W-:Y:S04]  /*5260*/  STL [R1+0x1a18], R2 ;  /* 0x001a180201007387 */ /* 0x0001e80000100800 */
[----:B------:R-:W-:Y:S04]  /*5270*/  STL [R1+0x1a20], R24 ;  /* 0x001a201801007387 */ /* 0x000fe80000100800 */
[----:B------:R-:W-:Y:S04]  /*5280*/  STL [R1+0x1a04], R25 ;  /* 0x001a041901007387 */ /* 0x000fe80000100800 */
[----:B0-----:R-:W4:Y:S04]  /*5290*/  LDL.LU R2, [R1+0x1a4] ;  /* 0x0001a40001027983 */ /* 0x001f280000300800 */
[----:B------:R-:W4:Y:S04]  /*52a0*/  LDL.LU R3, [R1+0x1a0] ;  /* 0x0001a00001037983 */ /* 0x000f280000300800 */
[----:B--2---:R0:W-:Y:S01]  /*52b0*/  STL [R1+0x1a0c], R28 ;  /* 0x001a0c1c01007387 */ /* 0x0041e20000100800 */
[----:B------:R-:W-:-:S03]  /*52c0*/  IMAD.MOV.U32 R4, RZ, RZ, R29 ;  /* 0x000000ffff047224 */ /* 0x000fc600078e001d */
[----:B0-----:R-:W2:Y:S04]  /*52d0*/  LDL.LU.64 R28, [R1+0x110] ;  /* 0x00011000011c7983 */ /* 0x001ea80000300a00 */
[----:B------:R3:W-:Y:S04]  /*52e0*/  STL [R1+0x1a08], R4 ;  /* 0x001a080401007387 */ /* 0x0007e80000100800 */
[----:B------:R-:W-:Y:S04]  /*52f0*/  STL [R1+0x1a10], R26 ;  /* 0x001a101a01007387 */ /* 0x000fe80000100800 */
[----:B------:R-:W-:Y:S01]  /*5300*/  STL [R1+0x9d0], R27 ;  /* 0x0009d01b01007387 */ /* 0x000fe20000100800 */
[----:B---3--:R-:W-:-:S03]  /*5310*/  IMAD.MOV.U32 R4, RZ, RZ, R23 ;  /* 0x000000ffff047224 */ /* 0x008fc600078e0017 */
[----:B------:R-:W-:Y:S04]  /*5320*/  STL [R1+0x9d8], R22 ;  /* 0x0009d81601007387 */ /* 0x000fe80000100800 */
[----:B------:R-:W-:Y:S04]  /*5330*/  STL [R1+0x9e0], R20 ;  /* 0x0009e01401007387 */ /* 0x000fe80000100800 */
[----:B------:R0:W-:Y:S04]  /*5340*/  STL [R1+0x9d4], R4 ;  /* 0x0009d40401007387 */ /* 0x0001e80000100800 */
[----:B------:R-:W-:Y:S01]  /*5350*/  STL [R1+0x19bc], R18 ;  /* 0x0019bc1201007387 */ /* 0x000fe20000100800 */
[----:B0-----:R-:W-:-:S05]  /*5360*/  IMAD.MOV.U32 R4, RZ, RZ, R21 ;  /* 0x000000ffff047224 */ /* 0x001fca00078e0015 */
        /* <DEDUP_REMOVED lines=9> */
[----:B------:R0:W-:Y:S02]  /*5400*/  STL [R1+0x19d0], R4 ;  /* 0x0019d00401007387 */ /* 0x0001e40000100800 */
[----:B0-----:R-:W-:-:S05]  /*5410*/  IMAD.MOV.U32 R4, RZ, RZ, R13 ;  /* 0x000000ffff047224 */ /* 0x001fca00078e000d */
[----:B------:R0:W-:Y:S01]  /*5420*/  STL [R1+0x19d8], R4 ;  /* 0x0019d80401007387 */ /* 0x0001e20000100800 */
[----:B------:R-:W-:-:S03]  /*5430*/  IMAD R0, R0, c[0x0][0x184], RZ ;  /* 0x0000610000007a24 */ /* 0x000fc600078e02ff */
[----:B------:R1:W-:Y:S01]  /*5440*/  STL [R1+0x19e4], R10 ;  /* 0x0019e40a01007387 */ /* 0x0003e20000100800 */
[----:B0-----:R-:W-:-:S03]  /*5450*/  IMAD.MOV.U32 R4, RZ, RZ, R11 ;  /* 0x000000ffff047224 */ /* 0x001fc600078e000b */
[----:B------:R-:W-:Y:S04]  /*5460*/  STL [R1+0x19ec], R8 ;  /* 0x0019ec0801007387 */ /* 0x000fe80000100800 */
[----:B------:R0:W-:Y:S01]  /*5470*/  STL [R1+0x19e0], R4 ;  /* 0x0019e00401007387 */ /* 0x0001e20000100800 */
[C---:B------:R-:W-:Y:S01]  /*5480*/  LEA R18, P0, R0.reuse, c[0x0][0x160], 0x1 ;  /* 0x0000580000127a11 */ /* 0x040fe200078008ff */
[----:B-1----:R-:W-:Y:S02]  /*5490*/  IMAD.MOV.U32 R10, RZ, RZ, c[0x0][0x188] ;  /* 0x00006200ff0a7624 */ /* 0x002fe400078e00ff */
[----:B0-----:R-:W-:Y:S01]  /*54a0*/  IMAD.MOV.U32 R4, RZ, RZ, R9 ;  /* 0x000000ffff047224 */ /* 0x001fe200078e0009 */
[----:B------:R-:W-:Y:S01]  /*54b0*/  LEA.HI.X.SX32 R19, R0, c[0x0][0x164], 0x1, P0 ;  /* 0x0000590000137a11 */ /* 0x000fe200000f0eff */
[----:B----4-:R-:W-:-:S03]  /*54c0*/  IMAD R0, R3, c[0x0][0x184], RZ ;  /* 0x0000610003007a24 */ /* 0x010fc600078e02ff */
[----:B------:R0:W-:Y:S04]  /*54d0*/  STL [R1+0x19e8], R4 ;  /* 0x0019e80401007387 */ /* 0x0001e80000100800 */
[----:B------:R1:W-:Y:S01]  /*54e0*/  STL [R1+0x19f4], R6 ;  /* 0x0019f40601007387 */ /* 0x0003e20000100800 */
[----:B------:R-:W-:Y:S02]  /*54f0*/  IMAD R8, R10, 0x7f, RZ ;  /* 0x0000007f0a087824 */ /* 0x000fe400078e02ff */
[----:B0-----:R-:W-:Y:S02]  /*5500*/  IMAD R4, R5, c[0x0][0x184], RZ ;  /* 0x0000610005047a24 */ /* 0x001fe400078e02ff */
[----:B------:R-:W-:Y:S02]  /*5510*/  IMAD R5, R2, c[0x0][0x184], RZ ;  /* 0x0000610002057a24 */ /* 0x000fe400078e02ff */
[----:B-1----:R-:W-:Y:S01]  /*5520*/  IMAD.MOV.U32 R6, RZ, RZ, R7 ;  /* 0x000000ffff067224 */ /* 0x002fe200078e0007 */
[----:B------:R-:W-:-:S02]  /*5530*/  LEA R16, P2, R4, c[0x0][0x160], 0x1 ;  /* 0x0000580004107a11 */ /* 0x000fc400078408ff */
[----:B------:R-:W-:Y:S02]  /*5540*/  LEA R14, P1, R0, c[0x0][0x160], 0x1 ;  /* 0x00005800000e7a11 */ /* 0x000fe400078208ff */
[----:B------:R2:W-:Y:S01]  /*5550*/  STL [R1+0x19f0], R6 ;  /* 0x0019f00601007387 */ /* 0x0005e20000100800 */
[C---:B------:R-:W-:Y:S01]  /*5560*/  LEA R12, P0, R5.reuse, c[0x0][0x160], 0x1 ;  /* 0x00005800050c7a11 */ /* 0x040fe200078008ff */
[----:B------:R-:W-:Y:S01]  /*5570*/  IMAD.WIDE R2, R8, 0x2, R18 ;  /* 0x0000000208027825 */ /* 0x000fe200078e0212 */
[----:B------:R-:W-:Y:S01]  /*5580*/  LEA.HI.X.SX32 R17, R4, c[0x0][0x164], 0x1, P2 ;  /* 0x0000590004117a11 */ /* 0x000fe200010f0eff */
[----:B------:R-:W-:Y:S01]  /*5590*/  STL.64 [R1+0x358], R18 ;  /* 0x0003581201007387 */ /* 0x000fe20000100a00 */
[----:B------:R-:W-:Y:S02]  /*55a0*/  LEA.HI.X.SX32 R15, R0, c[0x0][0x164], 0x1, P1 ;  /* 0x00005900000f7a11 */ /* 0x000fe400008f0eff */
[----:B------:R-:W-:Y:S01]  /*55b0*/  LEA.HI.X.SX32 R13, R5, c[0x0][0x164], 0x1, P0 ;  /* 0x00005900050d7a11 */ /* 0x000fe200000f0eff */
[----:B------:R-:W-:-:S04]  /*55c0*/  IMAD.WIDE R4, R8, 0x2, R16 ;  /* 0x0000000208047825 */ /* 0x000fc800078e0210 */
[----:B------:R-:W-:Y:S02]  /*55d0*/  IMAD R0, R10, 0x7e, RZ ;  /* 0x0000007e0a007824 */ /* 0x000fe400078e02ff */
[----:B--2---:R-:W-:Y:S01]  /*55e0*/  IMAD.MOV.U32 R6, RZ, RZ, R29 ;  /* 0x000000ffff067224 */ /* 0x004fe200078e001d */
[----:B------:R-:W-:Y:S04]  /*55f0*/  STL [R1+0x19fc], R28 ;  /* 0x0019fc1c01007387 */ /* 0x000fe80000100800 */
[----:B------:R0:W-:Y:S04]  /*5600*/  STL [R1+0x19f8], R6 ;  /* 0x0019f80601007387 */ /* 0x0001e80000100800 */
[----:B------:R-:W-:Y:S04]  /*5610*/  STL [R1+0x1a00], R2 ;  /* 0x001a000201007387 */ /* 0x000fe80000100800 */
[----:B------:R1:W-:Y:S01]  /*5620*/  STL [R1+0x19c0], R3 ;  /* 0x0019c00301007387 */ /* 0x0003e20000100800 */
[----:B0-----:R-:W-:-:S03]  /*5630*/  IMAD.WIDE R6, R8, 0x2, R14 ;  /* 0x0000000208067825 */ /* 0x001fc600078e020e */
[----:B------:R-:W-:Y:S04]  /*5640*/  STL.64 [R1+0x360], R16 ;  /* 0x0003601001007387 */ /* 0x000fe80000100a00 */
[----:B------:R-:W-:Y:S01]  /*5650*/  STL.64 [R1+0x370], R12 ;  /* 0x0003700c01007387 */ /* 0x000fe20000100a00 */
[----:B-1----:R-:W-:-:S03]  /*5660*/  IMAD.WIDE R2, R8, 0x2, R12 ;  /* 0x0000000208027825 */ /* 0x002fc600078e020c */
[----:B------:R-:W-:Y:S04]  /*5670*/  STL.64 [R1+0x368], R14 ;  /* 0x0003680e01007387 */ /* 0x000fe80000100a00 */
[----:B------:R-:W-:Y:S04]  /*5680*/  STL [R1+0x19c4], R4 ;  /* 0x0019c40401007387 */ /* 0x000fe80000100800 */
[----:B------:R0:W-:Y:S04]  /*5690*/  STL [R1+0x19b0], R5 ;  /* 0x0019b00501007387 */ /* 0x0001e80000100800 */
[----:B------:R-:W-:Y:S04]  /*56a0*/  STL [R1+0x19b4], R6 ;  /* 0x0019b40601007387 */ /* 0x000fe80000100800 */
[----:B------:R1:W-:Y:S01]  /*56b0*/  STL [R1+0x1998], R7 ;  /* 0x0019980701007387 */ /* 0x0003e20000100800 */
[----:B0-----:R-:W-:-:S03]  /*56c0*/  IMAD.WIDE R4, R0, 0x2, R18 ;  /* 0x0000000200047825 */ /* 0x001fc600078e0212 */
[----:B------:R-:W-:Y:S04]  /*56d0*/  STL [R1+0x19ac], R2 ;  /* 0x0019ac0201007387 */ /* 0x000fe80000100800 */
[----:B------:R0:W-:Y:S01]  /*56e0*/  STL [R1+0x19a4], R3 ;  /* 0x0019a40301007387 */ /* 0x0001e20000100800 */
[----:B-1----:R-:W-:-:S03]  /*56f0*/  IMAD.WIDE R6, R0, 0x2, R14 ;  /* 0x0000000200067825 */ /* 0x002fc600078e020e */
[----:B------:R-:W-:Y:S01]  /*5700*/  STL [R1+0x19a8], R4 ;  /* 0x0019a80401007387 */ /* 0x000fe20000100800 */
[----:B------:R-:W-:Y:S02]  /*5710*/  IMAD R8, R10, 0x7d, RZ ;  /* 0x0000007d0a087824 */ /* 0x000fe400078e02ff */
[C---:B0-----:R-:W-:Y:S01]  /*5720*/  IMAD.WIDE R2, R0.reuse, 0x2, R16 ;  /* 0x0000000200027825 */ /* 0x041fe200078e0210 */
[----:B------:R0:W-:Y:S04]  /*5730*/  STL [R1+0x199c], R5 ;  /* 0x00199c0501007387 */ /* 0x0001e80000100800 */
[----:B------:R-:W-:Y:S04]  /*5740*/  STL [R1+0x19a0], R2 ;  /* 0x0019a00201007387 */ /* 0x000fe80000100800 */
[----:B------:R1:W-:Y:S01]  /*5750*/  STL [R1+0x1990], R3 ;  /* 0x0019900301007387 */ /* 0x0003e20000100800 */
[----:B0-----:R-:W-:-:S03]  /*5760*/  IMAD.WIDE R4, R0, 0x2, R12 ;  /* 0x0000000200047825 */ /* 0x001fc600078e020c */
[----:B------:R-:W-:Y:S04]  /*5770*/  STL [R1+0x1994], R6 ;  /* 0x0019940601007387 */ /* 0x000fe80000100800 */
[----:B------:R0:W-:Y:S01]  /*5780*/  STL [R1+0x1978], R7 ;  /* 0x0019780701007387 */ /* 0x0001e20000100800 */
[----:B-1----:R-:W-:-:S03]  /*5790*/  IMAD.WIDE R2, R8, 0x2, R18 ;  /* 0x0000000208027825 */ /* 0x002fc600078e0212 */
[----:B------:R-:W-:Y:S04]  /*57a0*/  STL [R1+0x198c], R4 ;  /* 0x00198c0401007387 */ /* 0x000fe80000100800 */
[----:B------:R1:W-:Y:S01]  /*57b0*/  STL [R1+0x1984], R5 ;  /* 0x0019840501007387 */ /* 0x0003e20000100800 */
[----:B0-----:R-:W-:-:S03]  /*57c0*/  IMAD.WIDE R6, R8, 0x2, R14 ;  /* 0x0000000208067825 */ /* 0x001fc600078e020e */
[----:B------:R-:W-:Y:S01]  /*57d0*/  STL [R1+0x1988], R2 ;  /* 0x0019880201007387 */ /* 0x000fe20000100800 */
[----:B------:R-:W-:Y:S02]  /*57e0*/  IMAD R0, R10, 0x7c, RZ ;  /* 0x0000007c0a007824 */ /* 0x000fe400078e02ff */
[C---:B-1----:R-:W-:Y:S01]  /*57f0*/  IMAD.WIDE R4, R8.reuse, 0x2, R16 ;  /* 0x0000000208047825 */ /* 0x042fe200078e0210 */
        /* <DEDUP_REMOVED lines=154> */
[----:B-1----:R-:W-:-:S03]  /*61a0*/  IMAD.WIDE R4, R8, 0x2, R16 ;  /* 0x0000000208047825 */ /* 0x002fc600078e0210 */
[----:B------:R0:W-:Y:S01]  /*61b0*/  STL [R1+0x17fc], R3 ;  /* 0x0017fc0301007387 */ /* 0x0001e20000100800 */
[----:B------:R-:W-:-:S03]  /*61c0*/  IMAD R0, R10, 0x70, RZ ;  /* 0x000000700a007824 */ /* 0x000fc600078e02ff */
        /* <DEDUP_REMOVED lines=8> */
[----:B------:R-:W-:Y:S02]  /*6250*/  IMAD R8, R10, 0x6f, RZ ;  /* 0x0000006f0a087824 */ /* 0x000fe400078e02ff */
[C---:B0-----:R-:W-:Y:S01]  /*6260*/  IMAD.WIDE R6, R0.reuse, 0x2, R14 ;  /* 0x0000000200067825 */ /* 0x041fe200078e020e */
[----:B------:R-:W-:Y:S03]  /*6270*/  STL [R1+0x17e8], R4 ;  /* 0x0017e80401007387 */ /* 0x000fe60000100800 */
        /* <DEDUP_REMOVED lines=12> */
[----:B------:R-:W-:-:S03]  /*6340*/  IMAD R0, R10, 0x6e, RZ ;  /* 0x0000006e0a007824 */ /* 0x000fc600078e02ff */
[----:B------:R0:W-:Y:S01]  /*6350*/  STL [R1+0x17bc], R3 ;  /* 0x0017bc0301007387 */ /* 0x0001e20000100800 */
[----:B-1----:R-:W-:-:S03]  /*6360*/  IMAD.WIDE R4, R8, 0x2, R14 ;  /* 0x0000000208047825 */ /* 0x002fc600078e020e */
        /* <DEDUP_REMOVED lines=12> */
[----:B------:R0:W-:Y:S03]  /*6430*/  STL [R1+0x9f0], R7 ;  /* 0x0009f00701007387 */ /* 0x0001e60000100800 */
[----:B------:R-:W-:Y:S01]  /*6440*/  IMAD.WIDE R8, R11, 0x2, R18 ;  /* 0x000000020b087825 */ /* 0x000fe200078e0212 */
        /* <DEDUP_REMOVED lines=576> */
[----:B------:R-:W-:-:S03]  /*8850*/  IMAD.SHL.U32 R0, R10, 0x40, RZ ;  /* 0x000000400a007824 */ /* 0x000fc600078e00ff */
        /* <DEDUP_REMOVED lines=810> */
[----:B------:R0:W-:Y:S04]  /*bb00*/  STL [R1+0x1754], R8 ;  /* 0x0017540801007387 */ /* 0x0001e80000100800 */
[----:B------:R-:W-:Y:S01]  /*bb10*/  STL [R1+0x1750], R9 ;  /* 0x0017500901007387 */ /* 0x000fe20000100800 */
[----:B-1----:R-:W-:-:S03]  /*bb20*/  IMAD.WIDE R6, R11, 0x2, R12 ;  /* 0x000000020b067825 */ /* 0x002fc600078e020c */
[----:B------:R-:W-:Y:S01]  /*bb30*/  STL [R1+0x175c], R2 ;  /* 0x00175c0201007387 */ /* 0x000fe20000100800 */
[----:B0-----:R-:W-:-:S03]  /*bb40*/  IMAD.SHL.U32 R8, R10, 0x2, RZ ;  /* 0x000000020a087824 */ /* 0x001fc600078e00ff */
        /* <DEDUP_REMOVED lines=11> */
[----:B------:R-:W-:-:S03]  /*bc00*/  IMAD.WIDE R8, R8, 0x2, R12 ;  /* 0x0000000208087825 */ /* 0x000fc600078e020c */
[----:B------:R0:W-:Y:S01]  /*bc10*/  STL [R1+0x1778], R5 ;  /* 0x0017780501007387 */ /* 0x0001e20000100800 */
[----:B-1----:R-:W-:-:S03]  /*bc20*/  IMAD.WIDE R2, R10, 0x2, R18 ;  /* 0x000000020a027825 */ /* 0x002fc600078e0212 */
[----:B------:R-:W-:Y:S04]  /*bc30*/  STL [R1+0x1784], R6 ;  /* 0x0017840601007387 */ /* 0x000fe80000100800 */
[----:B------:R1:W-:Y:S01]  /*bc40*/  STL [R1+0x1780], R7 ;  /* 0x0017800701007387 */ /* 0x0003e20000100800 */
[----:B0-----:R-:W-:-:S03]  /*bc50*/  IMAD.WIDE R4, R10, 0x2, R16 ;  /* 0x000000020a047825 */ /* 0x001fc600078e0210 */
[----:B------:R-:W-:Y:S04]  /*bc60*/  STL [R1+0x178c], R8 ;  /* 0x00178c0801007387 */ /* 0x000fe80000100800 */
[----:B------:R-:W-:Y:S01]  /*bc70*/  STL [R1+0x1788], R9 ;  /* 0x0017880901007387 */ /* 0x000fe20000100800 */
[----:B-1----:R-:W-:-:S03]  /*bc80*/  IMAD.WIDE R6, R10, 0x2, R14 ;  /* 0x000000020a067825 */ /* 0x002fc600078e020e */
[----:B------:R-:W-:Y:S04]  /*bc90*/  STL [R1+0x1794], R2 ;  /* 0x0017940201007387 */ /* 0x000fe80000100800 */
[----:B------:R0:W-:Y:S04]  /*bca0*/  STL [R1+0x1790], R3 ;  /* 0x0017900301007387 */ /* 0x0001e80000100800 */
[----:B------:R-:W-:Y:S04]  /*bcb0*/  STL [R1+0x179c], R4 ;  /* 0x00179c0401007387 */ /* 0x000fe80000100800 */
[----:B------:R-:W-:Y:S01]  /*bcc0*/  STL [R1+0x1798], R5 ;  /* 0x0017980501007387 */ /* 0x000fe20000100800 */
[----:B0-----:R-:W-:-:S03]  /*bcd0*/  IMAD.WIDE R2, R10, 0x2, R12 ;  /* 0x000000020a027825 */ /* 0x001fc600078e020c */
[----:B------:R-:W-:Y:S04]  /*bce0*/  STL [R1+0x17a4], R6 ;  /* 0x0017a40601007387 */ /* 0x000fe80000100800 */
[----:B------:R-:W-:Y:S04]  /*bcf0*/  STL [R1+0x17a0], R7 ;  /* 0x0017a00701007387 */ /* 0x000fe80000100800 */
[----:B------:R0:W-:Y:S04]  /*bd00*/  STL [R1+0x17ac], R2 ;  /* 0x0017ac0201007387 */ /* 0x0001e80000100800 */
[----:B------:R1:W-:Y:S04]  /*bd10*/  STL [R1+0x17a8], R3 ;  /* 0x0017a80301007387 */ /* 0x0003e80000100800 */
[----:B------:R-:W-:Y:S04]  /*bd20*/  STL [R1+0x9cc], RZ ;  /* 0x0009ccff01007387 */ /* 0x000fe80000100800 */
[----:B------:R-:W-:Y:S04]  /*bd30*/  STL [R1+0x420], RZ ;  /* 0x000420ff01007387 */ /* 0x000fe80000100800 */
[----:B------:R-:W-:Y:S04]  /*bd40*/  STL [R1+0x424], RZ ;  /* 0x000424ff01007387 */ /* 0x000fe80000100800 */
[----:B------:R-:W2:Y:S04]  /*bd50*/  S2R R29, SR_TID.X ;  /* 0x00000000001d7919 */ /* 0x000ea80000002100 */
[----:B------:R-:W-:Y:S04]  /*bd60*/  STL [R1+0x428], RZ ;  /* 0x000428ff01007387 */ /* 0x000fe80000100800 */
        /* <DEDUP_REMOVED lines=19> */
[----:B------:R-:W-:Y:S01]  /*bea0*/  STL [R1+0x3d8], RZ ;  /* 0x0003d8ff01007387 */ /* 0x000fe20000100800 */
[----:B--2---:R-:W-:-:S03]  /*beb0*/  LOP3.LUT R29, R29, 0x3f, RZ, 0xc0, !PT ;  /* 0x0000003f1d1d7812 */ /* 0x004fc600078ec0ff */
[----:B------:R-:W-:Y:S04]  /*bec0*/  STL [R1+0x3dc], RZ ;  /* 0x0003dcff01007387 */ /* 0x000fe80000100800 */
[----:B------:R-:W-:Y:S04]  /*bed0*/  STL [R1+0x3c0], RZ ;  /* 0x0003c0ff01007387 */ /* 0x000fe80000100800 */
[----:B------:R-:W-:Y:S04]  /*bee0*/  STL [R1+0x3c4], RZ ;  /* 0x0003c4ff01007387 */ /* 0x000fe80000100800 */
[----:B------:R-:W-:Y:S04]  /*bef0*/  STL [R1+0x3c8], RZ ;  /* 0x0003c8ff01007387 */ /* 0x000fe80000100800 */
[----:B------:R-:W-:Y:S01]  /*bf00*/  STL [R1+0x3cc], RZ ;  /* 0x0003ccff01007387 */ /* 0x000fe20000100800 */
[----:B0-----:R-:W-:-:S03]  /*bf10*/  IMAD.SHL.U32 R2, R29, 0x2, RZ ;  /* 0x000000021d027824 */ /* 0x001fc600078e00ff */
[----:B------:R-:W-:Y:S04]  /*bf20*/  STL [R1+0x380], RZ ;  /* 0x000380ff01007387 */ /* 0x000fe80000100800 */
[----:B------:R-:W-:Y:S04]  /*bf30*/  STL [R1+0x384], RZ ;  /* 0x000384ff01007387 */ /* 0x000fe80000100800 */
[----:B------:R-:W-:Y:S04]  /*bf40*/  STL [R1+0x388], RZ ;  /* 0x000388ff01007387 */ /* 0x000fe80000100800 */
[----:B------:R-:W-:Y:S04]  /*bf50*/  STL [R1+0x38c], RZ ;  /* 0x00038cff01007387 */ /* 0x000fe80000100800 */
[----:B------:R-:W1:Y:S04]  /*bf60*/  LDL.LU R29, [R1+0x1a8] ;  /* 0x0001a800011d7983 */ /* 0x000e680000300800 */
        /* <DEDUP_REMOVED lines=27> */
[----:B-1----:R-:W-:-:S05]  /*c120*/  SHF.R.S32.HI R3, RZ, 0x7, R29 ;  /* 0x00000007ff037819 */ /* 0x002fca000001141d */
[----:B------:R0:W-:Y:S04]  /*c130*/  STL [R1+0x1be4], R3 ;  /* 0x001be40301007387 */ /* 0x0001e80000100800 */
[----:B------:R1:W-:Y:S04]  /*c140*/  STL [R1+0x31c], RZ ;  /* 0x00031cff01007387 */ /* 0x0003e80000100800 */
        /* <DEDUP_REMOVED lines=44> */
[----:B------:R-:W2:Y:S04]  /*c410*/  LDL R29, [R1+0x354] ;  /* 0x00035400011d7983 */ /* 0x000ea80000100800 */
[----:B------:R1:W-:Y:S04]  /*c420*/  STL [R1+0x210], RZ ;  /* 0x000210ff01007387 */ /* 0x0003e80000100800 */
[----:B------:R1:W-:Y:S04]  /*c430*/  STL [R1+0x214], RZ ;  /* 0x000214ff01007387 */ /* 0x0003e80000100800 */
[----:B------:R1:W-:Y:S04]  /*c440*/  STL [R1+0x218], RZ ;  /* 0x000218ff01007387 */ /* 0x0003e80000100800 */
[----:B------:R1:W-:Y:S04]  /*c450*/  STL [R1+0x21c], RZ ;  /* 0x00021cff01007387 */ /* 0x0003e80000100800 */
[----:B------:R1:W-:Y:S04]  /*c460*/  STL [R1+0x200], RZ ;  /* 0x000200ff01007387 */ /* 0x0003e80000100800 */
[----:B------:R1:W-:Y:S04]  /*c470*/  STL [R1+0x204], RZ ;  /* 0x000204ff01007387 */ /* 0x0003e80000100800 */
[----:B------:R1:W-:Y:S04]  /*c480*/  STL [R1+0x208], RZ ;  /* 0x000208ff01007387 */ /* 0x0003e80000100800 */
[----:B------:R-:W3:Y:S04]  /*c490*/  S2R R28, SR_TID.X ;  /* 0x00000000001c7919 */ /* 0x000ee80000002100 */
[----:B------:R1:W-:Y:S04]  /*c4a0*/  STL [R1+0x20c], RZ ;  /* 0x00020cff01007387 */ /* 0x0003e80000100800 */
[----:B------:R1:W-:Y:S04]  /*c4b0*/  STL [R1+0x220], RZ ;  /* 0x000220ff01007387 */ /* 0x0003e80000100800 */
[----:B------:R1:W-:Y:S04]  /*c4c0*/  STL [R1+0x224], RZ ;  /* 0x000224ff01007387 */ /* 0x0003e80000100800 */
[----:B------:R1:W-:Y:S04]  /*c4d0*/  STL [R1+0x228], RZ ;  /* 0x000228ff01007387 */ /* 0x0003e80000100800 */
[----:B------:R1:W-:Y:S04]  /*c4e0*/  STL [R1+0x22c], RZ ;  /* 0x00022cff01007387 */ /* 0x0003e80000100800 */
[----:B------:R-:W4:Y:S04]  /*c4f0*/  S2R R13, SR_TID.X ;  /* 0x00000000000d7919 */ /* 0x000f280000002100 */
[----:B------:R1:W-:Y:S01]  /*c500*/  STL [R1+0x250], RZ ;  /* 0x000250ff01007387 */ /* 0x0003e20000100800 */
[----:B0-----:R-:W-:-:S03]  /*c510*/  LOP3.LUT R3, R2, 0x10, RZ, 0x3c, !PT ;  /* 0x0000001002037812 */ /* 0x001fc600078e3cff */
[----:B------:R1:W-:Y:S01]  /*c520*/  STL [R1+0x254], RZ ;  /* 0x000254ff01007387 */ /* 0x0003e20000100800 */
[----:B------:R-:W-:-:S03]  /*c530*/  LOP3.LUT R3, R2, 0x40, RZ, 0x3c, !PT ;  /* 0x0000004002037812 */ /* 0x000fc600078e3cff */
[----:B------:R1:W-:Y:S01]  /*c540*/  STL [R1+0x258], RZ ;  /* 0x000258ff01007387 */ /* 0x0003e20000100800 */
[----:B------:R-:W-:-:S03]  /*c550*/  LOP3.LUT R3, R2, 0x60, RZ, 0x3c, !PT ;  /* 0x0000006002037812 */ /* 0x000fc600078e3cff */
        /* <DEDUP_REMOVED lines=8> */
[----:B------:R1:W-:Y:S01]  /*c5e0*/  STL [R1+0x23c], RZ ;  /* 0x00023cff01007387 */ /* 0x0003e20000100800 */
[----:B---3--:R-:W-:Y:S01]  /*c5f0*/  LOP3.LUT R28, R28, 0x7, RZ, 0xc0, !PT ;  /* 0x000000071c1c7812 */ /* 0x008fe200078ec0ff */
[----:B------:R-:W-:-:S02]  /*c600*/  IMAD.SHL.U32 R10, R10, 0x80, RZ ;  /* 0x000000800a0a7824 */ /* 0x000fc400078e00ff */
[----:B----4-:R-:W-:Y:S02]  /*c610*/  IMAD.SHL.U32 R13, R13, 0x2, RZ ;  /* 0x000000020d0d7824 */ /* 0x010fe400078e00ff */
[----:B------:R-:W-:Y:S01]  /*c620*/  IMAD R28, R28, 0x110, RZ ;  /* 0x000001101c1c7824 */ /* 0x000fe200078e02ff */
[----:B------:R-:W-:Y:S01]  /*c630*/  ULDC UR4, c[0x0][0x18c] ;  /* 0x0000630000047ab9 */ /* 0x000fe20000000800 */
[----:B------:R-:W-:Y:S01]  /*c640*/  SHF.R.S32.HI R0, RZ, 0x1f, R10 ;  /* 0x0000001fff007819 */ /* 0x000fe2000001140a */
[----:B------:R-:W-:Y:S02]  /*c650*/  USHF.L.U32 UR4, UR4, 0x7, URZ ;  /* 0x0000000704047899 */ /* 0x000fe4000800063f */
[----:B------:R-:W-:Y:S02]  /*c660*/  LOP3.LUT R28, R28, 0x30, R13, 0x78, !PT ;  /* 0x000000301c1c7812 */ /* 0x000fe400078e780d */
[C---:B------:R-:W-:Y:S01]  /*c670*/  LOP3.LUT R4, R2.reuse, 0x30, RZ, 0x3c, !PT ;  /* 0x0000003002047812 */ /* 0x040fe200078e3cff */
[----:B------:R-:W-:Y:S01]  /*c680*/  USHF.R.S32.HI UR5, URZ, 0x1f, UR4 ;  /* 0x0000001f3f057899 */ /* 0x000fe20008011404 */
[----:B------:R-:W-:-:S02]  /*c690*/  LOP3.LUT R5, R2, 0x20, RZ, 0x3c, !PT ;  /* 0x0000002002057812 */ /* 0x000fc400078e3cff */
[----:B------:R-:W-:Y:S02]  /*c6a0*/  LOP3.LUT R4, R2, 0x50, RZ, 0x3c, !PT ;  /* 0x0000005002047812 */ /* 0x000fe400078e3cff */
[----:B------:R-:W-:Y:S02]  /*c6b0*/  SHF.L.U64.HI R0, R10, 0x1, R0 ;  /* 0x000000010a007819 */ /* 0x000fe40000010200 */
[----:B------:R-:W-:Y:S02]  /*c6c0*/  LOP3.LUT R5, R2, 0x70, RZ, 0x3c, !PT ;  /* 0x0000007002057812 */ /* 0x000fe400078e3cff */
[----:B------:R-:W-:Y:S01]  /*c6d0*/  LOP3.LUT R4, R28, 0x40, RZ, 0x3c, !PT ;  /* 0x000000401c047812 */ /* 0x000fe200078e3cff */
[----:B------:R-:W-:Y:S02]  /*c6e0*/  USHF.L.U32 UR8, UR4, 0x1, URZ ;  /* 0x0000000104087899 */ /* 0x000fe4000800063f */
[----:B------:R-:W-:Y:S01]  /*c6f0*/  USHF.L.U64.HI UR5, UR4, 0x1, UR5 ;  /* 0x0000000104057899 */ /* 0x000fe20008010205 */
[----:B--2---:R-:W-:-:S05]  /*c700*/  LOP3.LUT R3, R29, 0x40, RZ, 0x3c, !PT ;  /* 0x000000401d037812 */ /* 0x004fca00078e3cff */
[----:B------:R1:W-:Y:S04]  /*c710*/  STL [R1+0x1be0], R3 ;  /* 0x001be00301007387 */ /* 0x0003e80000100800 */
.L_x_2:
[----:B0-----:R-:W2:Y:S04]  /*c720*/  LDL.64 R4, [R1+0x370] ;  /* 0x0003700001047983 */ /* 0x001ea80000100a00 */
[----:B--2---:R0:W-:Y:S04]  /*c730*/  STL [R1+0x3924], R5 ;  /* 0x0039240501007387 */ /* 0x0041e80000100800 */
[----:B0-----:R-:W2:Y:S01]  /*c740*/  LDL R5, [R1+0x9cc] ;  /* 0x0009cc0001057983 */ /* 0x001ea20000100800 */
[----:B-----5:R-:W-:-:S03]  /*c750*/  IMAD.MOV.U32 R13, RZ, RZ, c[0x0][0x180] ;  /* 0x00006000ff0d7624 */ /* 0x020fc600078e00ff */
[----:B------:R-:W-:Y:S04]  /*c760*/  STL [R1+0x3228], R15 ;  /* 0x0032280f01007387 */ /* 0x000fe80000100800 */
        /* <DEDUP_REMOVED lines=73> */
[----:B------:R-:W-:Y:S01]  /*cc00*/  STL [R1+0x33c8], R15 ;  /* 0x0033c80f01007387 */ /* 0x000fe20000100800 */
[----:B--2---:R-:W-:-:S03]  /*cc10*/  IMAD R13, R5, -0x80, R13 ;  /* 0xffffff80050d7824 */ /* 0x004fc600078e020d */
        /* <DEDUP_REMOVED lines=372> */
[----:B------:R0:W-:Y:S04]  /*e360*/  STL [R1+0x3920], R29 ;  /* 0x0039201d01007387 */ /* 0x0001e80000100800 */
        /* <DEDUP_REMOVED lines=32> */
[----:B------:R-:W2:Y:S01]  /*e570*/  LDL.LU R5, [R1+0x3924] ;  /* 0x0039240001057983 */ /* 0x000ea20000300800 */
[----:B------:R-:W-:-:S02]  /*e580*/  ISETP.GT.AND P0, PT, R13, RZ, PT ;  /* 0x000000ff0d00720c */ /* 0x000fc40003f04270 */
[----:B0-----:R-:W-:Y:S02]  /*e590*/  PRMT R29, RZ, 0x7610, R29 ;  /* 0x00007610ff1d7816 */ /* 0x001fe4000000001d */
[----:B------:R-:W-:Y:S02]  /*e5a0*/  PRMT R15, RZ, 0x7610, R15 ;  /* 0x00007610ff0f7816 */ /* 0x000fe4000000000f */
[----:B------:R-:W-:-:S07]  /*e5b0*/  ISETP.GT.AND P1, PT, R13, 0x1, PT ;  /* 0x000000010d00780c */ /* 0x000fce0003f24270 */
[----:B--2---:R-:W2:Y:S04]  /*e5c0*/  @P0 LDG.E.U16 R29, [R4.64] ;  /* 0x00000006041d0981 */ /* 0x004ea8000c1e1500 */
[----:B--2---:R0:W-:Y:S04]  /*e5d0*/  STL [R1+0x998], R29 ;  /* 0x0009981d01007387 */ /* 0x0041e80000100800 */
[----:B0-----:R-:W2:Y:S04]  /*e5e0*/  LDL.LU R29, [R1+0x3920] ;  /* 0x00392000011d7983 */ /* 0x001ea80000300800 */
[----:B------:R-:W3:Y:S01]  /*e5f0*/  LDL.64 R4, [R1+0x368] ;  /* 0x0003680001047983 */ /* 0x000ee20000100a00 */
[----:B--2---:R-:W-:-:S03]  /*e600*/  PRMT R29, RZ, 0x7610, R29 ;  /* 0x00007610ff1d7816 */ /* 0x004fc6000000001d */
[----:B---3--:R-:W2:Y:S04]  /*e610*/  @P0 LDG.E.U16 R15, [R4.64] ;  /* 0x00000006040f0981 */ /* 0x008ea8000c1e1500 */
        /* <DEDUP_REMOVED lines=12> */
[----:B------:R-:W3:Y:S04]  /*e6e0*/  LDL R4, [R1+0x17a8] ;  /* 0x0017a80001047983 */ /* 0x000ee80000100800 */
[----:B------:R-:W3:Y:S01]  /*e6f0*/  LDL R5, [R1+0x17ac] ;  /* 0x0017ac0001057983 */ /* 0x000ee20000100800 */
[----:B------:R-:W-:-:S02]  /*e700*/  ISETP.GT.AND P0, PT, R13, 0x2, PT ;  /* 0x000000020d00780c */ /* 0x000fc40003f04270 */
[----:B--2---:R-:W-:Y:S02]  /*e710*/  PRMT R15, RZ, 0x7610, R15 ;  /* 0x00007610ff0f7816 */ /* 0x004fe4000000000f */
[----:B---3--:R-:W-:-:S04]  /*e720*/  @P1 LOP3.LUT R5, R5, R4, RZ, 0x3c, !PT ;  /* 0x0000000405051212 */ /* 0x008fc800078e3cff */
[----:B------:R-:W-:-:S04]  /*e730*/  @P1 LOP3.LUT R4, R5, R4, RZ, 0x3c, !PT ;  /* 0x0000000405041212 */ /* 0x000fc800078e3cff */
[----:B------:R-:W-:-:S05]  /*e740*/  @P1 LOP3.LUT R5, R5, R4, RZ, 0x3c, !PT ;  /* 0x0000000405051212 */ /* 0x000fca00078e3cff */
[----:B------:R-:W2:Y:S04]  /*e750*/  @P1 LDG.E.U16 R29, [R4.64] ;  /* 0x00000006041d1981 */ /* 0x000ea8000c1e1500 */
[----:B--2---:R0:W-:Y:S04]  /*e760*/  STL [R1+0x988], R29 ;  /* 0x0009881d01007387 */ /* 0x0041e80000100800 */
[----:B0-----:R-:W2:Y:S04]  /*e770*/  LDL.LU R29, [R1+0x3910] ;  /* 0x00391000011d7983 */ /* 0x001ea80000300800 */
[----:B------:R-:W3:Y:S04]  /*e780*/  LDL R4, [R1+0x17a0] ;  /* 0x0017a00001047983 */ /* 0x000ee80000100800 */
[----:B------:R-:W3:Y:S01]  /*e790*/  LDL R5, [R1+0x17a4] ;  /* 0x0017a40001057983 */ /* 0x000ee20000100800 */
[----:B--2---:R-:W-:-:S02]  /*e7a0*/  PRMT R29, RZ, 0x7610, R29 ;  /* 0x00007610ff1d7816 */ /* 0x004fc4000000001d */
        /* <DEDUP_REMOVED lines=1062> */
[----:B------:R-:W-:-:S02]  /*12a10*/  PRMT R0, RZ, 0x7610, R0 ;  /* 0x00007610ff007816 */ /* 0x000fc40000000000 */
[----:B------:R-:W-:Y:S02]  /*12a20*/  ISETP.GT.AND P1, PT, R13, 0x1f, PT ;  /* 0x0000001f0d00780c */ /* 0x000fe40003f24270 */
        /* <DEDUP_REMOVED lines=8> */
[----:B------:R-:W3:Y:S02]  /*12ab0*/  LDL R5, [R1+0x1404] ;  /* 0x0014040001057983 */ /* 0x000ee40000100800 */
[----:B---3--:R-:W-:-:S04]  /*12ac0*/  @P0 LOP3.LUT R5, R5, R4, RZ, 0x3c, !PT ;  /* 0x0000000405050212 */ /* 0x008fc800078e3cff */
[----:B------:R-:W-:-:S04]  /*12ad0*/  @P0 LOP3.LUT R4, R5, R4, RZ, 0x3c, !PT ;  /* 0x0000000405040212 */ /* 0x000fc800078e3cff */
[----:B------:R-:W-:-:S05]  /*12ae0*/  @P0 LOP3.LUT R5, R5, R4, RZ, 0x3c, !PT ;  /* 0x0000000405050212 */ /* 0x000fca00078e3cff */
[----:B------:R-:W3:Y:S04]  /*12af0*/  @P0 LDG.E.U16 R15, [R4.64] ;  /* 0x00000006040f0981 */ /* 0x000ee8000c1e1500 */
[----:B---3--:R0:W-:Y:S04]  /*12b00*/  STL [R1+0x794], R15 ;  /* 0x0007940f01007387 */ /* 0x0081e80000100800 */
[----:B0-----:R-:W3:Y:S04]  /*12b10*/  LDL.LU R15, [R1+0x373c] ;  /* 0x00373c00010f7983 */ /* 0x001ee80000300800 */
[----:B------:R-:W4:Y:S04]  /*12b20*/  LDL R4, [R1+0x13f8] ;  /* 0x0013f80001047983 */ /* 0x000f280000100800 */
[----:B------:R-:W4:Y:S01]  /*12b30*/  LDL R5, [R1+0x13fc] ;  /* 0x0013fc0001057983 */ /* 0x000f220000100800 */
[----:B---3--:R-:W-:-:S02]  /*12b40*/  PRMT R15, RZ, 0x7610, R15 ;  /* 0x00007610ff0f7816 */ /* 0x008fc4000000000f */
[----:B----4-:R-:W-:-:S04]  /*12b50*/  @P0 LOP3.LUT R5, R5, R4, RZ, 0x3c, !PT ;  /* 0x0000000405050212 */ /* 0x010fc800078e3cff */
[----:B------:R-:W-:-:S04]  /*12b60*/  @P0 LOP3.LUT R4, R5, R4, RZ, 0x3c, !PT ;  /* 0x0000000405040212 */ /* 0x000fc800078e3cff */
[----:B------:R-:W-:-:S05]  /*12b70*/  @P0 LOP3.LUT R5, R5, R4, RZ, 0x3c, !PT ;  /* 0x0000000405050212 */ /* 0x000fca00078e3cff */
[----:B------:R0:W3:Y:S04]  /*12b80*/  @P0 LDG.E.U16 R0, [R4.64] ;  /* 0x0000000604000981 */ /* 0x0000e8000c1e1500 */
[----:B0-----:R-:W4:Y:S04]  /*12b90*/  LDL R4, [R1+0x13f0] ;  /* 0x0013f00001047983 */ /* 0x001f280000100800 */
[----:B------:R-:W4:Y:S01]  /*12ba0*/  LDL R5, [R1+0x13f4] ;  /* 0x0013f40001057983 */ /* 0x000f220000100800 */
[----:B--2---:R-:W-:-:S03]  /*12bb0*/  PRMT R29, RZ, 0x7610, R29 ;  /* 0x00007610ff1d7816 */ /* 0x004fc6000000001d */
[----:B---3--:R-:W-:Y:S01]  /*12bc0*/  STL [R1+0x30d0], R0 ;  /* 0x0030d00001007387 */ /* 0x008fe20000100800 */
[----:B----4-:R-:W-:-:S04]  /*12bd0*/  @P0 LOP3.LUT R5, R5, R4, RZ, 0x3c, !PT ;  /* 0x0000000405050212 */ /* 0x010fc800078e3cff */
        /* <DEDUP_REMOVED lines=300> */
[----:B0-----:R-:W2:Y:S01]  /*13ea0*/  LDL.LU R15, [R1+0x36b8] ;  /* 0x0036b800010f7983 */ /* 0x001ea20000300800 */
[----:B------:R-:W3:Y:S02]  /*13eb0*/  LDL R4, [R1+0x12e8] ;  /* 0x0012e80001047983 */ /* 0x000ee40000100800 */
        /* <DEDUP_REMOVED lines=2285> */
[----:B------:R-:W3:Y:S02]  /*1cd90*/  LDL R5, [R1+0xb34] ;  /* 0x000b340001057983 */ /* 0x000ee40000100800 */
[----:B---3--:R-:W-:-:S04]  /*1cda0*/  @P0 LOP3.LUT R5, R5, R4, RZ, 0x3c, !PT ;  /* 0x0000000405050212 */ /* 0x008fc800078e3cff */
[----:B------:R-:W-:-:S04]  /*1cdb0*/  @P0 LOP3.LUT R4, R5, R4, RZ, 0x3c, !PT ;  /* 0x0000000405040212 */ /* 0x000fc800078e3cff */
[----:B------:R-:W-:-:S05]  /*1cdc0*/  @P0 LOP3.LUT R5, R5, R4, RZ, 0x3c, !PT ;  /* 0x0000000405050212 */ /* 0x000fca00078e3cff */
[----:B------:R-:W3:Y:S04]  /*1cdd0*/  @P0 LDG.E.U16 R15, [R4.64] ;  /* 0x00000006040f0981 */ /* 0x000ee8000c1e1500 */
[----:B---3--:R0:W-:Y:S04]  /*1cde0*/  STL [R1+0xf0], R15 ;  /* 0x0000f00f01007387 */ /* 0x0081e80000100800 */
[----:B0-----:R-:W3:Y:S01]  /*1cdf0*/  LDL.LU R15, [R1+0x32d8] ;  /* 0x0032d800010f7983 */ /* 0x001ee20000300800 */
[----:B------:R-:W4:Y:S02]  /*1ce00*/  LDL R4, [R1+0xb28] ;  /* 0x000b280001047983 */ /* 0x000f240000100800 */
[----:B------:R-:W4:Y:S01]  /*1ce10*/  LDL R5, [R1+0xb2c] ;  /* 0x000b2c0001057983 */ /* 0x000f220000100800 */
[----:B---3--:R-:W-:-:S02]  /*1ce20*/  PRMT R15, RZ, 0x7610, R15 ;  /* 0x00007610ff0f7816 */ /* 0x008fc4000000000f */
[----:B----4-:R-:W-:-:S04]  /*1ce30*/  @P1 LOP3.LUT R5, R5, R4, RZ, 0x3c, !PT ;  /* 0x0000000405051212 */ /* 0x010fc800078e3cff */
        /* <DEDUP_REMOVED lines=25> */
[----:B------:R-:W-:-:S02]  /*1cfd0*/  ISETP.GT.AND P0, PT, R13, 0x66, PT ;  /* 0x000000660d00780c */ /* 0x000fc40003f04270 */
[----:B---3--:R-:W-:Y:S02]  /*1cfe0*/  PRMT R15, RZ, 0x7610, R15 ;  /* 0x00007610ff0f7816 */ /* 0x008fe4000000000f */
        /* <DEDUP_REMOVED lines=267> */
[----:B------:R-:W-:-:S02]  /*1e0a0*/  PRMT R0, RZ, 0x7610, R0 ;  /* 0x00007610ff007816 */ /* 0x000fc40000000000 */
[----:B----4-:R-:W-:-:S04]  /*1e0b0*/  @P1 LOP3.LUT R5, R5, R4, RZ, 0x3c, !PT ;  /* 0x0000000405051212 */ /* 0x010fc800078e3cff */
[----:B------:R-:W-:-:S04]  /*1e0c0*/  @P1 LOP3.LUT R4, R5, R4, RZ, 0x3c, !PT ;  /* 0x0000000405041212 */ /* 0x000fc800078e3cff */
[----:B------:R-:W-:-:S05]  /*1e0d0*/  @P1 LOP3.LUT R5, R5, R4, RZ, 0x3c, !PT ;  /* 0x0000000405051212 */ /* 0x000fca00078e3cff */
[----:B------:R0:W4:Y:S04]  /*1e0e0*/  @P1 LDG.E.U16 R0, [R4.64] ;  /* 0x0000000604001981 */ /* 0x000128000c1e1500 */
[----:B0-----:R-:W2:Y:S04]  /*1e0f0*/  LDL R4, [R1+0xa20] ;  /* 0x000a200001047983 */ /* 0x001ea80000100800 */
[----:B------:R-:W2:Y:S01]  /*1e100*/  LDL R5, [R1+0xa24] ;  /* 0x000a240001057983 */ /* 0x000ea20000100800 */
[----:B---3--:R-:W-:-:S03]  /*1e110*/  PRMT R15, RZ, 0x7610, R15 ;  /* 0x00007610ff0f7816 */ /* 0x008fc6000000000f */
[----:B----4-:R-:W-:Y:S01]  /*1e120*/  STL [R1+0x311c], R0 ;  /* 0x00311c0001007387 */ /* 0x010fe20000100800 */
[----:B--2---:R-:W-:-:S04]  /*1e130*/  @P1 LOP3.LUT R5, R5, R4, RZ, 0x3c, !PT ;  /* 0x0000000405051212 */ /* 0x004fc800078e3cff */
        /* <DEDUP_REMOVED lines=109> */
[----:B------:R-:W-:-:S02]  /*1e810*/  PRMT R29, RZ, 0x7610, R29 ;  /* 0x00007610ff1d7816 */ /* 0x000fc4000000001d */
        /* <DEDUP_REMOVED lines=12> */
[----:B------:R-:W4:Y:S04]  /*1e8e0*/  @P0 LDG.E.U16 R28, [R4.64] ;  /* 0x00000006041c0981 */ /* 0x000f28000c1e1500 */
[----:B----4-:R0:W-:Y:S04]  /*1e8f0*/  STL [R1+0x54], R28 ;  /* 0x0000541c01007387 */ /* 0x0101e80000100800 */
[----:B0-----:R-:W4:Y:S01]  /*1e900*/  LDL.LU R28, [R1+0x3220] ;  /* 0x00322000011c7983 */ /* 0x001f220000300800 */
[----:B------:R-:W2:Y:S02]  /*1e910*/  LDL R4, [R1+0x17dc] ;  /* 0x0017dc0001047983 */ /* 0x000ea40000100800 */
[----:B------:R-:W2:Y:S01]  /*1e920*/  LDL R5, [R1+0x17e8] ;  /* 0x0017e80001057983 */ /* 0x000ea20000100800 */
[----:B------:R-:W-:-:S02]  /*1e930*/  PRMT R27, RZ, 0x7610, R27 ;  /* 0x00007610ff1b7816 */ /* 0x000fc4000000001b */
[----:B------:R-:W-:Y:S02]  /*1e940*/  ISETP.GT.AND P1, PT, R13, 0x71, PT ;  /* 0x000000710d00780c */ /* 0x000fe40003f24270 */
[----:B--2---:R-:W-:-:S04]  /*1e950*/  @P0 LOP3.LUT R5, R5, R4, RZ, 0x3c, !PT ;  /* 0x0000000405050212 */ /* 0x004fc800078e3cff */
[----:B------:R-:W-:-:S04]  /*1e960*/  @P0 LOP3.LUT R4, R5, R4, RZ, 0x3c, !PT ;  /* 0x0000000405040212 */ /* 0x000fc800078e3cff */
[----:B------:R-:W-:-:S05]  /*1e970*/  @P0 LOP3.LUT R5, R5, R4, RZ, 0x3c, !PT ;  /* 0x0000000405050212 */ /* 0x000fca00078e3cff */
[----:B------:R-:W2:Y:S04]  /*1e980*/  @P0 LDG.E.U16 R27, [R4.64] ;  /* 0x00000006041b0981 */ /* 0x000ea8000c1e1500 */
[----:B--2---:R0:W-:Y:S04]  /*1e990*/  STL [R1+0x50], R27 ;  /* 0x0000501b01007387 */ /* 0x0041e80000100800 */
[----:B0-----:R-:W2:Y:S01]  /*1e9a0*/  LDL.LU R27, [R1+0x321c] ;  /* 0x00321c00011b7983 */ /* 0x001ea20000300800 */
[----:B------:R-:W2:Y:S02]  /*1e9b0*/  LDL R4, [R1+0x17e4] ;  /* 0x0017e40001047983 */ /* 0x000ea40000100800 */
[----:B------:R-:W2:Y:S01]  /*1e9c0*/  LDL R5, [R1+0x17ec] ;  /* 0x0017ec0001057983 */ /* 0x000ea20000100800 */
[----:B------:R-:W-:-:S02]  /*1e9d0*/  PRMT R26, RZ, 0x7610, R26 ;  /* 0x00007610ff1a7816 */ /* 0x000fc4000000001a */
        /* <DEDUP_REMOVED lines=142> */
[----:B------:R0:W2:Y:S04]  /*1f2c0*/  @P0 LDG.E.U16 R0, [R4.64] ;  /* 0x0000000604000981 */ /* 0x0000a8000c1e1500 */
[----:B0-----:R-:W3:Y:S04]  /*1f2d0*/  LDL R4, [R1+0x1864] ;  /* 0x0018640001047983 */ /* 0x001ee80000100800 */
[----:B------:R-:W3:Y:S01]  /*1f2e0*/  LDL R5, [R1+0x186c] ;  /* 0x00186c0001057983 */ /* 0x000ee20000100800 */
[----:B------:R-:W-:-:S03]  /*1f2f0*/  PRMT R10, RZ, 0x7610, R10 ;  /* 0x00007610ff0a7816 */ /* 0x000fc6000000000a */
[----:B--2---:R-:W-:Y:S01]  /*1f300*/  STL [R1+0x312c], R0 ;  /* 0x00312c0001007387 */ /* 0x004fe20000100800 */
        /* <DEDUP_REMOVED lines=15> */
[----:B------:R-:W2:Y:S02]  /*1f400*/  LDL R4, [R1+0x1870] ;  /* 0x0018700001047983 */ /* 0x000ea40000100800 */
[----:B------:R-:W2:Y:S01]  /*1f410*/  LDL R5, [R1+0x1880] ;  /* 0x0018800001057983 */ /* 0x000ea20000100800 */
[----:B------:R-:W-:-:S02]  /*1f420*/  PRMT R15, RZ, 0x7610, R15 ;  /* 0x00007610ff0f7816 */ /* 0x000fc4000000000f */
[----:B--2---:R-:W-:-:S04]  /*1f430*/  @P1 LOP3.LUT R5, R5, R4, RZ, 0x3c, !PT ;  /* 0x0000000405051212 */ /* 0x004fc800078e3cff */
[----:B------:R-:W-:-:S04]  /*1f440*/  @P1 LOP3.LUT R4, R5, R4, RZ, 0x3c, !PT ;  /* 0x0000000405041212 */ /* 0x000fc800078e3cff */
[----:B------:R-:W-:-:S05]  /*1f450*/  @P1 LOP3.LUT R5, R5, R4, RZ, 0x3c, !PT ;  /* 0x0000000405051212 */ /* 0x000fca00078e3cff */
[----:B------:R0:W2:Y:S04]  /*1f460*/  @P1 LDG.E.U16 R15, [R4.64] ;  /* 0x00000006040f1981 */ /* 0x0000a8000c1e1500 */
[----:B0-----:R-:W3:Y:S04]  /*1f470*/  LDL R4, [R1+0x187c] ;  /* 0x00187c0001047983 */ /* 0x001ee80000100800 */
[----:B------:R-:W3:Y:S01]  /*1f480*/  LDL R5, [R1+0x1888] ;  /* 0x0018880001057983 */ /* 0x000ee20000100800 */
[----:B------:R-:W-:-:S03]  /*1f490*/  PRMT R8, RZ, 0x7610, R8 ;  /* 0x00007610ff087816 */ /* 0x000fc60000000008 */
[----:B--2---:R0:W-:Y:S04]  /*1f4a0*/  STL [R1+0x4], R15 ;  /* 0x0000040f01007387 */ /* 0x0041e80000100800 */
[----:B0-----:R-:W2:Y:S01]  /*1f4b0*/  LDL R15, [R1+0x18e0] ;  /* 0x0018e000010f7983 */ /* 0x001ea20000100800 */
[-C--:B---3--:R-:W-:Y:S02]  /*1f4c0*/  @P1 LOP3.LUT R5, R5, R4.reuse, RZ, 0x3c, !PT ;  /* 0x0000000405051212 */ /* 0x088fe400078e3cff */
[----:B------:R-:W-:Y:S02]  /*1f4d0*/  ISETP.GT.AND P0, PT, R13, 0x76, PT ;  /* 0x000000760d00780c */ /* 0x000fe40003f04270 */
[----:B------:R-:W-:-:S04]  /*1f4e0*/  @P1 LOP3.LUT R4, R5, R4, RZ, 0x3c, !PT ;  /* 0x0000000405041212 */ /* 0x000fc800078e3cff */
[----:B------:R-:W-:-:S05]  /*1f4f0*/  @P1 LOP3.LUT R5, R5, R4, RZ, 0x3c, !PT ;  /* 0x0000000405051212 */ /* 0x000fca00078e3cff */
[----:B------:R-:W3:Y:S04]  /*1f500*/  @P1 LDG.E.U16 R8, [R4.64] ;  /* 0x0000000604081981 */ /* 0x000ee8000c1e1500 */
[----:B---3--:R0:W-:Y:S04]  /*1f510*/  STL [R1], R8 ;  /* 0x0000000801007387 */ /* 0x0081e80000100800 */
[----:B0-----:R-:W3:Y:S01]  /*1f520*/  LDL.LU R8, [R1+0x31d4] ;  /* 0x0031d40001087983 */ /* 0x001ee20000300800 */
        /* <DEDUP_REMOVED lines=19> */
[----:B----4-:R-:W-:-:S03]  /*1f660*/  PRMT R28, RZ, 0x7610, R28 ;  /* 0x00007610ff1c7816 */ /* 0x010fc6000000001c */
[----:B--2---:R-:W-:Y:S01]  /*1f670*/  STL [R1+0x31a8], R29 ;  /* 0x0031a81d01007387 */ /* 0x004fe20000100800 */
[----:B---3--:R-:W-:-:S04]  /*1f680*/  @P1 LOP3.LUT R5, R5, R4, RZ, 0x3c, !PT ;  /* 0x0000000405051212 */ /* 0x008fc800078e3cff */
[----:B------:R-:W-:-:S04]  /*1f690*/  @P1 LOP3.LUT R4, R5, R4, RZ, 0x3c, !PT ;  /* 0x0000000405041212 */ /* 0x000fc800078e3cff */
[----:B------:R-:W-:-:S05]  /*1f6a0*/  @P1 LOP3.LUT R5, R5, R4, RZ, 0x3c, !PT ;  /* 0x0000000405051212 */ /* 0x000fca00078e3cff */
[----:B------:R0:W2:Y:S04]  /*1f6b0*/  @P1 LDG.E.U16 R28, [R4.64] ;  /* 0x00000006041c1981 */ /* 0x0000a8000c1e1500 */
[----:B0-----:R-:W3:Y:S01]  /*1f6c0*/  LDL R5, [R1+0x18d0] ;  /* 0x0018d00001057983 */ /* 0x001ee20000100800 */
[----:B------:R-:W-:Y:S01]  /*1f6d0*/  PRMT R27, RZ, 0x7610, R27 ;  /* 0x00007610ff1b7816 */ /* 0x000fe2000000001b */
[----:B------:R-:W-:Y:S02]  /*1f6e0*/  @P1 IMAD.MOV.U32 R4, RZ, RZ, R15 ;  /* 0x000000ffff041224 */ /* 0x000fe400078e000f */
[----:B--2---:R0:W-:Y:S01]  /*1f6f0*/  STL [R1+0x31ac], R28 ;  /* 0x0031ac1c01007387 */ /* 0x0041e20000100800 */
[----:B------:R-:W-:Y:S01]  /*1f700*/  PRMT R26, RZ, 0x7610, R26 ;  /* 0x00007610ff1a7816 */ /* 0x000fe2000000001a */
[----:B------:R-:W2:Y:S02]  /*1f710*/  LDL R15, [R1+0x18a8] ;  /* 0x0018a800010f7983 */ /* 0x000ea40000100800 */
[----:B---3--:R3:W4:Y:S04]  /*1f720*/  @P1 LDG.E.U16 R27, [R4.64] ;  /* 0x00000006041b1981 */ /* 0x008728000c1e1500 */
[----:B0-----:R-:W2:Y:S04]  /*1f730*/  LDL R28, [R1+0x189c] ;  /* 0x00189c00011c7983 */ /* 0x001ea80000100800 */
[----:B---3--:R-:W3:Y:S04]  /*1f740*/  LDL R4, [R1+0x18dc] ;  /* 0x0018dc0001047983 */ /* 0x008ee80000100800 */
[----:B------:R-:W3:Y:S02]  /*1f750*/  LDL R5, [R1+0x18e8] ;  /* 0x0018e80001057983 */ /* 0x000ee40000100800 */
[----:B---3--:R-:W-:-:S04]  /*1f760*/  @P1 LOP3.LUT R5, R5, R4, RZ, 0x3c, !PT ;  /* 0x0000000405051212 */ /* 0x008fc800078e3cff */
[----:B------:R-:W-:-:S04]  /*1f770*/  @P1 LOP3.LUT R4, R5, R4, RZ, 0x3c, !PT ;  /* 0x0000000405041212 */ /* 0x000fc800078e3cff */
[----:B------:R-:W-:Y:S01]  /*1f780*/  @P1 LOP3.LUT R5, R5, R4, RZ, 0x3c, !PT ;  /* 0x0000000405051212 */ /* 0x000fe200078e3cff */
[----:B----4-:R0:W-:Y:S04]  /*1f790*/  STL [R1+0x31b0], R27 ;  /* 0x0031b01b01007387 */ /* 0x0101e80000100800 */
[----:B------:R3:W4:Y:S01]  /*1f7a0*/  @P1 LDG.E.U16 R26, [R4.64] ;  /* 0x00000006041a1981 */ /* 0x000722000c1e1500 */
[----:B------:R-:W-:-:S03]  /*1f7b0*/  PRMT R6, RZ, 0x7610, R6 ;  /* 0x00007610ff067816 */ /* 0x000fc60000000006 */
[----:B0-----:R-:W2:Y:S04]  /*1f7c0*/  LDL R27, [R1+0x18ac] ;  /* 0x0018ac00011b7983 */ /* 0x001ea80000100800 */
[----:B---3--:R-:W3:Y:S04]  /*1f7d0*/  LDL R4, [R1+0x1878] ;  /* 0x0018780001047983 */ /* 0x008ee80000100800 */
[----:B------:R-:W3:Y:S02]  /*1f7e0*/  LDL R5, [R1+0x1894] ;  /* 0x0018940001057983 */ /* 0x000ee40000100800 */
[----:B---3--:R-:W-:-:S04]  /*1f7f0*/  @P0 LOP3.LUT R5, R5, R4, RZ, 0x3c, !PT ;  /* 0x0000000405050212 */ /* 0x008fc800078e3cff */
[----:B------:R-:W-:-:S04]  /*1f800*/  @P0 LOP3.LUT R4, R5, R4, RZ, 0x3c, !PT ;  /* 0x0000000405040212 */ /* 0x000fc800078e3cff */
[----:B------:R-:W-:-:S05]  /*1f810*/  @P0 LOP3.LUT R5, R5, R4, RZ, 0x3c, !PT ;  /* 0x0000000405050212 */ /* 0x000fca00078e3cff */
[----:B------:R-:W3:Y:S04]  /*1f820*/  @P0 LDG.E.U16 R6, [R4.64] ;  /* 0x0000000604060981 */ /* 0x000ee8000c1e1500 */
[----:B----4-:R-:W-:Y:S04]  /*1f830*/  STL [R1+0x31b4], R26 ;  /* 0x0031b41a01007387 */ /* 0x010fe80000100800 */
[----:B---3--:R0:W-:Y:S04]  /*1f840*/  STL [R1+0x158], R6 ;  /* 0x0001580601007387 */ /* 0x0081e80000100800 */
[----:B0-----:R-:W3:Y:S01]  /*1f850*/  LDL.LU R6, [R1+0x31cc] ;  /* 0x0031cc0001067983 */ /* 0x001ee20000300800 */
[----:B------:R-:W4:Y:S02]  /*1f860*/  LDL R4, [R1+0x1890] ;  /* 0x0018900001047983 */ /* 0x000f240000100800 */
[----:B------:R-:W4:Y:S01]  /*1f870*/  LDL R5, [R1+0x18a0] ;  /* 0x0018a00001057983 */ /* 0x000f220000100800 */
[----:B------:R-:W-:-:S02]  /*1f880*/  PRMT R29, RZ, 0x7610, R29 ;  /* 0x00007610ff1d7816 */ /* 0x000fc4000000001d */
[----:B-1----:R-:W-:Y:S02]  /*1f890*/  PRMT R3, RZ, 0x7610, R3 ;  /* 0x00007610ff037816 */ /* 0x002fe40000000003 */
[----:B----4-:R-:W-:-:S04]  /*1f8a0*/  @P0 LOP3.LUT R5, R5, R4, RZ, 0x3c, !PT ;  /* 0x0000000405050212 */ /* 0x010fc800078e3cff */
[----:B------:R-:W-:-:S04]  /*1f8b0*/  @P0 LOP3.LUT R4, R5, R4, RZ, 0x3c, !PT ;  /* 0x0000000405040212 */ /* 0x000fc800078e3cff */
[----:B------:R-:W-:-:S05]  /*1f8c0*/  @P0 LOP3.LUT R5, R5, R4, RZ, 0x3c, !PT ;  /* 0x0000000405050212 */ /* 0x000fca00078e3cff */
[----:B------:R2:W4:Y:S02]  /*1f8d0*/  @P0 LDG.E.U16 R29, [R4.64] ;  /* 0x00000006041d0981 */ /* 0x000524000c1e1500 */
[----:B--2---:R-:W-:Y:S02]  /*1f8e0*/  @P0 IMAD.MOV.U32 R4, RZ, RZ, R15 ;  /* 0x000000ffff040224 */ /* 0x004fe400078e000f */
[----:B------:R-:W-:-:S05]  /*1f8f0*/  @P0 IMAD.MOV.U32 R5, RZ, RZ, R28 ;  /* 0x000000ffff050224 */ /* 0x000fca00078e001c */
[----:B------:R-:W2:Y:S04]  /*1f900*/  @P0 LDG.E.U16 R3, [R4.64] ;  /* 0x0000000604030981 */ /* 0x000ea8000c1e1500 */
[----:B----4-:R0:W-:Y:S01]  /*1f910*/  STL [R1+0x154], R29 ;  /* 0x0001541d01007387 */ /* 0x0101e20000100800 */
[----:B------:R-:W4:Y:S02]  /*1f920*/  LDL R28, [R1+0x18d8] ;  /* 0x0018d800011c7983 */ /* 0x000f240000100800 */
[----:B------:R-:W3:Y:S01]  /*1f930*/  LDL R15, [R1+0x18f4] ;  /* 0x0018f400010f7983 */ /* 0x000ee20000100800 */
[----:B0-----:R-:W3:Y:S04]  /*1f940*/  LDL R29, [R1+0x18ec] ;  /* 0x0018ec00011d7983 */ /* 0x001ee80000100800 */
[----:B--2---:R0:W-:Y:S04]  /*1f950*/  STL [R1+0x14c], R3 ;  /* 0x00014c0301007387 */ /* 0x0041e80000100800 */
[----:B0-----:R-:W2:Y:S01]  /*1f960*/  LDL.LU R3, [R1+0x31c8] ;  /* 0x0031c80001037983 */ /* 0x001ea20000300800 */
[----:B------:R-:W2:Y:S01]  /*1f970*/  LDL R5, [R1+0x18a4] ;  /* 0x0018a40001057983 */ /* 0x000ea20000100800 */
[----:B------:R-:W-:-:S02]  /*1f980*/  ISETP.GT.AND P1, PT, R13, 0x77, PT ;  /* 0x000000770d00780c */ /* 0x000fc40003f24270 */
[----:B------:R-:W-:-:S11]  /*1f990*/  PRMT R26, RZ, 0x7610, R26 ;  /* 0x00007610ff1a7816 */ /* 0x000fd6000000001a */
[----:B------:R-:W-:Y:S01]  /*1f9a0*/  @P1 IMAD.MOV.U32 R4, RZ, RZ, R27 ;  /* 0x000000ffff041224 */ /* 0x000fe200078e001b */
[----:B------:R-:W-:Y:S01]  /*1f9b0*/  PRMT R2, RZ, 0x7610, R2 ;  /* 0x00007610ff027816 */ /* 0x000fe20000000002 */
[----:B------:R-:W3:Y:S04]  /*1f9c0*/  LDL R27, [R1+0x18f0] ;  /* 0x0018f000011b7983 */ /* 0x000ee80000100800 */
[----:B--2---:R0:W2:Y:S04]  /*1f9d0*/  @P1 LDG.E.U16 R26, [R4.64] ;  /* 0x00000006041a1981 */ /* 0x0040a8000c1e1500 */
[----:B0-----:R-:W2:Y:S04]  /*1f9e0*/  LDL R4, [R1+0x1898] ;  /* 0x0018980001047983 */ /* 0x001ea80000100800 */
[----:B------:R-:W2:Y:S02]  /*1f9f0*/  LDL R5, [R1+0x18b4] ;  /* 0x0018b40001057983 */ /* 0x000ea40000100800 */
[----:B--2---:R-:W-:-:S04]  /*1fa00*/  @P1 LOP3.LUT R5, R5, R4, RZ, 0x3c, !PT ;  /* 0x0000000405051212 */ /* 0x004fc800078e3cff */
[----:B------:R-:W-:-:S04]  /*1fa10*/  @P1 LOP3.LUT R4, R5, R4, RZ, 0x3c, !PT ;  /* 0x0000000405041212 */ /* 0x000fc800078e3cff */
[----:B------:R-:W-:-:S05]  /*1fa20*/  @P1 LOP3.LUT R5, R5, R4, RZ, 0x3c, !PT ;  /* 0x0000000405051212 */ /* 0x000fca00078e3cff */
[----:B------:R-:W2:Y:S04]  /*1fa30*/  @P1 LDG.E.U16 R2, [R4.64] ;  /* 0x0000000604021981 */ /* 0x000ea8000c1e1500 */
[----:B------:R0:W-:Y:S04]  /*1fa40*/  STL [R1+0x144], R26 ;  /* 0x0001441a01007387 */ /* 0x0001e80000100800 */
[----:B0-----:R-:W4:Y:S01]  /*1fa50*/  LDL R26, [R1+0x1900] ;  /* 0x00190000011a7983 */ /* 0x001f220000100800 */
[----:B------:R-:W-:-:S03]  /*1fa60*/  ISETP.GT.AND P0, PT, R13, 0x79, PT ;  /* 0x000000790d00780c */ /* 0x000fc60003f04270 */
[----:B--2---:R-:W-:Y:S01]  /*1fa70*/  STL [R1+0x13c], R2 ;  /* 0x00013c0201007387 */ /* 0x004fe20000100800 */
[----:B------:R-:W2:Y:S01]  /*1fa80*/  LDL R5, [R1+0x18e4] ;  /* 0x0018e40001057983 */ /* 0x000ea20000100800 */
[----:B------:R-:W-:-:S08]  /*1fa90*/  PRMT R25, RZ, 0x7610, R25 ;  /* 0x00007610ff197816 */ /* 0x000fd00000000019 */
[----:B---3--:R-:W-:Y:S01]  /*1faa0*/  @P0 IMAD.MOV.U32 R4, RZ, RZ, R29 ;  /* 0x000000ffff040224 */ /* 0x008fe200078e001d */
[----:B------:R-:W-:-:S04]  /*1fab0*/  PRMT R24, RZ, 0x7610, R24 ;  /* 0x00007610ff187816 */ /* 0x000fc80000000018 */
[----:B--2---:R0:W2:Y:S02]  /*1fac0*/  @P0 LDG.E.U16 R25, [R4.64] ;  /* 0x0000000604190981 */ /* 0x0040a4000c1e1500 */
[----:B0-----:R-:W-:Y:S02]  /*1fad0*/  @P0 IMAD.MOV.U32 R4, RZ, RZ, R15 ;  /* 0x000000ffff040224 */ /* 0x001fe400078e000f */
[----:B----4-:R-:W-:-:S05]  /*1fae0*/  @P0 IMAD.MOV.U32 R5, RZ, RZ, R28 ;  /* 0x000000ffff050224 */ /* 0x010fca00078e001c */
[----:B------:R0:W3:Y:S01]  /*1faf0*/  @P0 LDG.E.U16 R24, [R4.64] ;  /* 0x0000000604180981 */ /* 0x0000e2000c1e1500 */
[----:B------:R-:W-:Y:S01]  /*1fb00*/  PRMT R23, RZ, 0x7610, R23 ;  /* 0x00007610ff177816 */ /* 0x000fe20000000017 */
[----:B0-----:R-:W-:Y:S02]  /*1fb10*/  @P0 IMAD.MOV.U32 R4, RZ, RZ, R26 ;  /* 0x000000ffff040224 */ /* 0x001fe400078e001a */
[----:B------:R-:W-:-:S05]  /*1fb20*/  @P0 IMAD.MOV.U32 R5, RZ, RZ, R27 ;  /* 0x000000ffff050224 */ /* 0x000fca00078e001b */
[----:B------:R-:W4:Y:S04]  /*1fb30*/  @P0 LDG.E.U16 R23, [R4.64] ;  /* 0x0000000604170981 */ /* 0x000f28000c1e1500 */
[----:B--2---:R0:W-:Y:S01]  /*1fb40*/  STL [R1+0x318c], R25 ;  /* 0x00318c1901007387 */ /* 0x0041e20000100800 */
[----:B------:R-:W2:Y:S03]  /*1fb50*/  LDL R15, [R1+0x18c0] ;  /* 0x0018c000010f7983 */ /* 0x000ea60000100800 */
[----:B0-----:R-:W2:Y:S04]  /*1fb60*/  LDL R25, [R1+0x1908] ;  /* 0x0019080001197983 */ /* 0x001ea80000100800 */
[----:B---3--:R0:W-:Y:S01]  /*1fb70*/  STL [R1+0x3190], R24 ;  /* 0x0031901801007387 */ /* 0x0081e20000100800 */
[----:B------:R-:W-:Y:S01]  /*1fb80*/  PRMT R22, RZ, 0x7610, R22 ;  /* 0x00007610ff167816 */ /* 0x000fe20000000016 */
[----:B------:R-:W3:Y:S02]  /*1fb90*/  LDL R29, [R1+0x18bc] ;  /* 0x0018bc00011d7983 */ /* 0x000ee40000100800 */
[----:B------:R-:W3:Y:S01]  /*1fba0*/  LDL R28, [R1+0x18c8] ;  /* 0x0018c800011c7983 */ /* 0x000ee20000100800 */
[----:B------:R-:W3:Y:S04]  /*1fbb0*/  LDL R27, [R1+0x1904] ;  /* 0x00190400011b7983 */ /* 0x000ee80000100800 */
[----:B------:R-:W3:Y:S04]  /*1fbc0*/  LDL R26, [R1+0x190c] ;  /* 0x00190c00011a7983 */ /* 0x000ee80000100800 */
[----:B0-----:R-:W3:Y:S04]  /*1fbd0*/  LDL R24, [R1+0x18fc] ;  /* 0x0018fc0001187983 */ /* 0x001ee80000100800 */
[----:B----4-:R-:W-:Y:S01]  /*1fbe0*/  STL [R1+0x3194], R23 ;  /* 0x0031941701007387 */ /* 0x010fe20000100800 */
[----:B--2---:R-:W-:Y:S01]  /*1fbf0*/  @P0 IMAD.MOV.U32 R4, RZ, RZ, R25 ;  /* 0x000000ffff040224 */ /* 0x004fe200078e0019 */
[----:B------:R-:W-:-:S02]  /*1fc00*/  PRMT R14, RZ, 0x7610, R14 ;  /* 0x00007610ff0e7816 */ /* 0x000fc4000000000e */
[----:B------:R-:W2:Y:S01]  /*1fc10*/  LDL R25, [R1+0x18f8] ;  /* 0x0018f80001197983 */ /* 0x000ea20000100800 */
[----:B---3--:R-:W-:-:S03]  /*1fc20*/  @P0 IMAD.MOV.U32 R5, RZ, RZ, R24 ;  /* 0x000000ffff050224 */ /* 0x008fc600078e0018 */
[----:B------:R-:W3:Y:S04]  /*1fc30*/  LDL R24, [R1+0x1914] ;  /* 0x0019140001187983 */ /* 0x000ee80000100800 */
[----:B------:R0:W4:Y:S04]  /*1fc40*/  @P0 LDG.E.U16 R22, [R4.64] ;  /* 0x0000000604160981 */ /* 0x000128000c1e1500 */
[----:B0-----:R-:W2:Y:S01]  /*1fc50*/  LDL R5, [R1+0x18b0] ;  /* 0x0018b00001057983 */ /* 0x001ea20000100800 */
[----:B------:R-:W-:Y:S01]  /*1fc60*/  @P1 IMAD.MOV.U32 R4, RZ, RZ, R15 ;  /* 0x000000ffff041224 */ /* 0x000fe200078e000f */
[----:B------:R-:W-:-:S02]  /*1fc70*/  ISETP.GT.AND P0, PT, R13, 0x7a, PT ;  /* 0x0000007a0d00780c */ /* 0x000fc40003f04270 */
[----:B------:R-:W-:Y:S02]  /*1fc80*/  PRMT R21, RZ, 0x7610, R21 ;  /* 0x00007610ff157816 */ /* 0x000fe40000000015 */
[----:B--2---:R0:W2:Y:S04]  /*1fc90*/  @P1 LDG.E.U16 R14, [R4.64] ;  /* 0x00000006040e1981 */ /* 0x0040a8000c1e1500 */
[----:B----4-:R1:W-:Y:S01]  /*1fca0*/  STL [R1+0x3198], R22 ;  /* 0x0031981601007387 */ /* 0x0103e20000100800 */
[----:B------:R-:W4:Y:S02]  /*1fcb0*/  LDL R15, [R1+0x1910] ;  /* 0x00191000010f7983 */ /* 0x000f240000100800 */
[----:B0-----:R-:W-:Y:S01]  /*1fcc0*/  @P1 IMAD.MOV.U32 R4, RZ, RZ, R28 ;  /* 0x000000ffff041224 */ /* 0x001fe200078e001c */
[----:B-1----:R-:W-:Y:S01]  /*1fcd0*/  PRMT R22, RZ, 0x7610, R22 ;  /* 0x00007610ff167816 */ /* 0x002fe20000000016 */
[----:B------:R-:W-:-:S05]  /*1fce0*/  @P1 IMAD.MOV.U32 R5, RZ, RZ, R29 ;  /* 0x000000ffff051224 */ /* 0x000fca00078e001d */
[----:B------:R0:W4:Y:S02]  /*1fcf0*/  @P1 LDG.E.U16 R22, [R4.64] ;  /* 0x0000000604161981 */ /* 0x000124000c1e1500 */
[----:B0-----:R-:W-:Y:S02]  /*1fd00*/  @P0 IMAD.MOV.U32 R4, RZ, RZ, R26 ;  /* 0x000000ffff040224 */ /* 0x001fe400078e001a */
[----:B------:R-:W-:-:S05]  /*1fd10*/  @P0 IMAD.MOV.U32 R5, RZ, RZ, R27 ;  /* 0x000000ffff050224 */ /* 0x000fca00078e001b */
[----:B------:R3:W4:Y:S01]  /*1fd20*/  @P0 LDG.E.U16 R21, [R4.64] ;  /* 0x0000000604150981 */ /* 0x000722000c1e1500 */
[----:B------:R-:W-:Y:S01]  /*1fd30*/  PRMT R20, RZ, 0x7610, R20 ;  /* 0x00007610ff147816 */ /* 0x000fe20000000014 */
[----:B---3--:R-:W-:Y:S02]  /*1fd40*/  @P0 IMAD.MOV.U32 R4, RZ, RZ, R24 ;  /* 0x000000ffff040224 */ /* 0x008fe400078e0018 */
[----:B------:R-:W-:-:S05]  /*1fd50*/  @P0 IMAD.MOV.U32 R5, RZ, RZ, R25 ;  /* 0x000000ffff050224 */ /* 0x000fca00078e0019 */
[----:B------:R0:W3:Y:S04]  /*1fd60*/  @P0 LDG.E.U16 R20, [R4.64] ;  /* 0x0000000604140981 */ /* 0x0000e8000c1e1500 */
[----:B--2---:R1:W-:Y:S01]  /*1fd70*/  STL [R1+0x124], R14 ;  /* 0x0001240e01007387 */ /* 0x0043e20000100800 */
[----:B------:R-:W2:Y:S02]  /*1fd80*/  LDL R27, [R1+0x191c] ;  /* 0x00191c00011b7983 */ /* 0x000ea40000100800 */
[----:B------:R-:W2:Y:S01]  /*1fd90*/  LDL R26, [R1+0x1928] ;  /* 0x00192800011a7983 */ /* 0x000ea20000100800 */
[----:B-1----:R-:W2:Y:S04]  /*1fda0*/  LDL R14, [R1+0x1920] ;  /* 0x00192000010e7983 */ /* 0x002ea80000100800 */
[----:B----4-:R1:W-:Y:S01]  /*1fdb0*/  STL [R1+0x316c], R21 ;  /* 0x00316c1501007387 */ /* 0x0103e20000100800 */
[----:B------:R-:W4:Y:S02]  /*1fdc0*/  LDL R25, [R1+0x1924] ;  /* 0x0019240001197983 */ /* 0x000f240000100800 */
[----:B------:R-:W4:Y:S01]  /*1fdd0*/  LDL R24, [R1+0x192c] ;  /* 0x00192c0001187983 */ /* 0x000f220000100800 */
[----:B------:R-:W-:Y:S01]  /*1fde0*/  PRMT R19, RZ, 0x7610, R19 ;  /* 0x00007610ff137816 */ /* 0x000fe20000000013 */
[----:B0-----:R-:W-:Y:S01]  /*1fdf0*/  @P0 IMAD.MOV.U32 R5, RZ, RZ, R15 ;  /* 0x000000ffff050224 */ /* 0x001fe200078e000f */
[----:B------:R-:W-:-:S02]  /*1fe00*/  PRMT R18, RZ, 0x7610, R18 ;  /* 0x00007610ff127816 */ /* 0x000fc40000000012 */
[----:B------:R-:W-:Y:S02]  /*1fe10*/  ISETP.GT.AND P1, PT, R13, 0x7b, PT ;  /* 0x0000007b0d00780c */ /* 0x000fe40003f24270 */
[----:B------:R-:W-:Y:S01]  /*1fe20*/  PRMT R17, RZ, 0x7610, R17 ;  /* 0x00007610ff117816 */ /* 0x000fe20000000011 */
[----:B---3--:R-:W-:Y:S01]  /*1fe30*/  STL [R1+0x3170], R20 ;  /* 0x0031701401007387 */ /* 0x008fe20000100800 */
[----:B------:R0:W-:Y:S02]  /*1fe40*/  STL [R1+0x11c], R22 ;  /* 0x00011c1601007387 */ /* 0x0001e40000100800 */
[----:B------:R-:W3:Y:S02]  /*1fe50*/  LDL R15, [R1+0x1934] ;  /* 0x00193400010f7983 */ /* 0x000ee40000100800 */
[----:B-1----:R-:W3:Y:S01]  /*1fe60*/  LDL R21, [R1+0x1930] ;  /* 0x0019300001157983 */ /* 0x002ee20000100800 */
[----:B0-----:R-:W3:Y:S01]  /*1fe70*/  LDL R22, [R1+0x1918] ;  /* 0x0019180001167983 */ /* 0x001ee20000100800 */
[----:B--2---:R-:W-:-:S03]  /*1fe80*/  @P0 IMAD.MOV.U32 R4, RZ, RZ, R14 ;  /* 0x000000ffff040224 */ /* 0x004fc600078e000e */
[----:B------:R-:W2:Y:S04]  /*1fe90*/  LDL R14, [R1+0x1940] ;  /* 0x00194000010e7983 */ /* 0x000ea80000100800 */
[----:B------:R0:W2:Y:S02]  /*1fea0*/  @P0 LDG.E.U16 R19, [R4.64] ;  /* 0x0000000604130981 */ /* 0x0000a4000c1e1500 */
[----:B0-----:R-:W-:Y:S02]  /*1feb0*/  @P0 IMAD.MOV.U32 R4, RZ, RZ, R26 ;  /* 0x000000ffff040224 */ /* 0x001fe400078e001a */
[----:B------:R-:W-:-:S05]  /*1fec0*/  @P0 IMAD.MOV.U32 R5, RZ, RZ, R27 ;  /* 0x000000ffff050224 */ /* 0x000fca00078e001b */
[----:B------:R4:W2:Y:S02]  /*1fed0*/  @P0 LDG.E.U16 R18, [R4.64] ;  /* 0x0000000604120981 */ /* 0x0008a4000c1e1500 */
[----:B----4-:R-:W-:Y:S02]  /*1fee0*/  @P1 IMAD.MOV.U32 R4, RZ, RZ, R24 ;  /* 0x000000ffff041224 */ /* 0x010fe400078e0018 */
[----:B------:R-:W-:-:S05]  /*1fef0*/  @P1 IMAD.MOV.U32 R5, RZ, RZ, R25 ;  /* 0x000000ffff051224 */ /* 0x000fca00078e0019 */
[----:B------:R3:W4:Y:S01]  /*1ff00*/  @P1 LDG.E.U16 R17, [R4.64] ;  /* 0x0000000604111981 */ /* 0x000722000c1e1500 */
[----:B------:R-:W-:Y:S01]  /*1ff10*/  PRMT R16, RZ, 0x7610, R16 ;  /* 0x00007610ff107816 */ /* 0x000fe20000000010 */
[----:B---3--:R-:W-:Y:S02]  /*1ff20*/  @P1 IMAD.MOV.U32 R4, RZ, RZ, R15 ;  /* 0x000000ffff041224 */ /* 0x008fe400078e000f */
[----:B------:R-:W-:-:S05]  /*1ff30*/  @P1 IMAD.MOV.U32 R5, RZ, RZ, R22 ;  /* 0x000000ffff051224 */ /* 0x000fca00078e0016 */
[----:B------:R0:W3:Y:S04]  /*1ff40*/  @P1 LDG.E.U16 R16, [R4.64] ;  /* 0x0000000604101981 */ /* 0x0000e8000c1e1500 */
[----:B--2---:R1:W-:Y:S04]  /*1ff50*/  STL [R1+0x3174], R19 ;  /* 0x0031741301007387 */ /* 0x0043e80000100800 */
[----:B------:R3:W-:Y:S01]  /*1ff60*/  STL [R1+0x3178], R18 ;  /* 0x0031781201007387 */ /* 0x0007e20000100800 */
[----:B------:R-:W2:Y:S02]  /*1ff70*/  LDL R25, [R1+0x193c] ;  /* 0x00193c0001197983 */ /* 0x000ea40000100800 */
[----:B------:R-:W2:Y:S01]  /*1ff80*/  LDL R24, [R1+0x1948] ;  /* 0x0019480001187983 */ /* 0x000ea20000100800 */
[----:B----4-:R-:W-:Y:S01]  /*1ff90*/  STL [R1+0x3144], R17 ;  /* 0x0031441101007387 */ /* 0x010fe20000100800 */
[----:B------:R-:W4:Y:S02]  /*1ffa0*/  LDL R22, [R1+0x1944] ;  /* 0x0019440001167983 */ /* 0x000f240000100800 */
[----:B------:R-:W4:Y:S01]  /*1ffb0*/  LDL R15, [R1+0x194c] ;  /* 0x00194c00010f7983 */ /* 0x000f220000100800 */
[----:B------:R-:W-:Y:S01]  /*1ffc0*/  PRMT R12, RZ, 0x7610, R12 ;  /* 0x00007610ff0c7816 */ /* 0x000fe2000000000c */
[----:B0-----:R-:W-:-:S02]  /*1ffd0*/  @P1 IMAD.MOV.U32 R4, RZ, RZ, R14 ;  /* 0x000000ffff041224 */ /* 0x001fc400078e000e */
[----:B------:R-:W-:Y:S01]  /*1ffe0*/  @P1 IMAD.MOV.U32 R5, RZ, RZ, R21 ;  /* 0x000000ffff051224 */ /* 0x000fe200078e0015 */
[----:B------:R-:W-:-:S04]  /*1fff0*/  PRMT R11, RZ, 0x7610, R11 ;  /* 0x00007610ff0b7816 */ /* 0x000fc8000000000b */
[----:B------:R2:W4:Y:S01]  /*20000*/  @P1 LDG.E.U16 R12, [R4.64] ;  /* 0x00000006040c1981 */ /* 0x000522000c1e1500 */
[----:B------:R-:W-:Y:S02]  /*20010*/  ISETP.GT.AND P0, PT, R13, 0x7c, PT ;  /* 0x0000007c0d00780c */ /* 0x000fe40003f04270 */
[----:B------:R-:W-:Y:S01]  /*20020*/  PRMT R10, RZ, 0x7610, R10 ;  /* 0x00007610ff0a7816 */ /* 0x000fe2000000000a */
[----:B---3--:R0:W-:Y:S01]  /*20030*/  STL [R1+0x3148], R16 ;  /* 0x0031481001007387 */ /* 0x0081e20000100800 */
[----:B------:R-:W3:Y:S02]  /*20040*/  LDL R21, [R1+0x1938] ;  /* 0x0019380001157983 */ /* 0x000ee40000100800 */
[----:B------:R-:W3:Y:S02]  /*20050*/  LDL R14, [R1+0x1954] ;  /* 0x00195400010e7983 */ /* 0x000ee40000100800 */
[----:B-1----:R-:W3:Y:S01]  /*20060*/  LDL R19, [R1+0x1950] ;  /* 0x0019500001137983 */ /* 0x002ee20000100800 */
[----:B------:R-:W3:Y:S01]  /*20070*/  LDL R18, [R1+0x1960] ;  /* 0x0019600001127983 */ /* 0x000ee20000100800 */
[----:B--2---:R-:W-:-:S02]  /*20080*/  @P1 IMAD.MOV.U32 R5, RZ, RZ, R25 ;  /* 0x000000ffff051224 */ /* 0x004fc400078e0019 */
[----:B------:R-:W-:-:S05]  /*20090*/  @P1 IMAD.MOV.U32 R4, RZ, RZ, R24 ;  /* 0x000000ffff041224 */ /* 0x000fca00078e0018 */
[----:B------:R4:W2:Y:S02]  /*200a0*/  @P1 LDG.E.U16 R11, [R4.64] ;  /* 0x00000006040b1981 */ /* 0x0008a4000c1e1500 */
[----:B----4-:R-:W-:Y:S02]  /*200b0*/  @P0 IMAD.MOV.U32 R5, RZ, RZ, R22 ;  /* 0x000000ffff050224 */ /* 0x010fe400078e0016 */
[----:B------:R-:W-:-:S05]  /*200c0*/  @P0 IMAD.MOV.U32 R4, RZ, RZ, R15 ;  /* 0x000000ffff040224 */ /* 0x000fca00078e000f */
[----:B------:R3:W4:Y:S04]  /*200d0*/  @P0 LDG.E.U16 R10, [R4.64] ;  /* 0x00000006040a0981 */ /* 0x000728000c1e1500 */
[----:B------:R1:W-:Y:S01]  /*200e0*/  STL [R1+0x314c], R12 ;  /* 0x00314c0c01007387 */ /* 0x0003e20000100800 */
[----:B------:R-:W-:Y:S01]  /*200f0*/  PRMT R9, RZ, 0x7610, R9 ;  /* 0x00007610ff097816 */ /* 0x000fe20000000009 */
[----:B---3--:R-:W-:Y:S02]  /*20100*/  @P0 IMAD.MOV.U32 R5, RZ, RZ, R21 ;  /* 0x000000ffff050224 */ /* 0x008fe400078e0015 */
[----:B------:R-:W-:-:S05]  /*20110*/  @P0 IMAD.MOV.U32 R4, RZ, RZ, R14 ;  /* 0x000000ffff040224 */ /* 0x000fca00078e000e */
[----:B------:R3:W3:Y:S04]  /*20120*/  @P0 LDG.E.U16 R9, [R4.64] ;  /* 0x0000000604090981 */ /* 0x0006e8000c1e1500 */
[----:B--2---:R-:W-:Y:S01]  /*20130*/  STL [R1+0x3150], R11 ;  /* 0x0031500b01007387 */ /* 0x004fe20000100800 */
[----:B0-----:R-:W2:Y:S02]  /*20140*/  LDL R16, [R1+0x195c] ;  /* 0x00195c0001107983 */ /* 0x001ea40000100800 */
[----:B------:R-:W2:Y:S01]  /*20150*/  LDL R15, [R1+0x1968] ;  /* 0x00196800010f7983 */ /* 0x000ea20000100800 */
[----:B----4-:R0:W-:Y:S01]  /*20160*/  STL [R1+0x3130], R10 ;  /* 0x0031300a01007387 */ /* 0x0101e20000100800 */
[----:B------:R-:W4:Y:S02]  /*20170*/  LDL R14, [R1+0x1964] ;  /* 0x00196400010e7983 */ /* 0x000f240000100800 */
[----:B-1----:R-:W4:Y:S01]  /*20180*/  LDL R12, [R1+0x196c] ;  /* 0x00196c00010c7983 */ /* 0x002f220000100800 */
[----:B------:R-:W-:Y:S01]  /*20190*/  PRMT R8, RZ, 0x7610, R8 ;  /* 0x00007610ff087816 */ /* 0x000fe20000000008 */
[----:B---3--:R-:W-:-:S02]  /*201a0*/  @P0 IMAD.MOV.U32 R4, RZ, RZ, R18 ;  /* 0x000000ffff040224 */ /* 0x008fc400078e0012 */
[----:B------:R-:W-:Y:S01]  /*201b0*/  @P0 IMAD.MOV.U32 R5, RZ, RZ, R19 ;  /* 0x000000ffff050224 */ /* 0x000fe200078e0013 */
[----:B------:R-:W-:-:S04]  /*201c0*/  PRMT R7, RZ, 0x7610, R7 ;  /* 0x00007610ff077816 */ /* 0x000fc80000000007 */
[----:B------:R2:W3:Y:S01]  /*201d0*/  @P0 LDG.E.U16 R8, [R4.64] ;  /* 0x0000000604080981 */ /* 0x0004e2000c1e1500 */
[----:B------:R-:W-:Y:S02]  /*201e0*/  ISETP.GT.AND P1, PT, R13, 0x7d, PT ;  /* 0x0000007d0d00780c */ /* 0x000fe40003f24270 */
[----:B------:R-:W-:Y:S01]  /*201f0*/  PRMT R6, RZ, 0x7610, R6 ;  /* 0x00007610ff067816 */ /* 0x000fe20000000006 */
[----:B------:R1:W-:Y:S01]  /*20200*/  STL [R1+0x3134], R9 ;  /* 0x0031340901007387 */ /* 0x0003e20000100800 */
[----:B0-----:R-:W3:Y:S02]  /*20210*/  LDL R10, [R1+0x1958] ;  /* 0x00195800010a7983 */ /* 0x001ee40000100800 */
[----:B------:R-:W3:Y:S02]  /*20220*/  LDL R19, [R1+0x1970] ;  /* 0x0019700001137983 */ /* 0x000ee40000100800 */
[----:B------:R-:W3:Y:S01]  /*20230*/  LDL R18, [R1+0x1980] ;  /* 0x0019800001127983 */ /* 0x000ee20000100800 */
[----:B-1----:R-:W3:Y:S01]  /*20240*/  LDL R9, [R1+0x1974] ;  /* 0x0019740001097983 */ /* 0x002ee20000100800 */
[----:B--2---:R-:W-:-:S02]  /*20250*/  @P0 IMAD.MOV.U32 R5, RZ, RZ, R16 ;  /* 0x000000ffff050224 */ /* 0x004fc400078e0010 */
[----:B------:R-:W-:-:S05]  /*20260*/  @P0 IMAD.MOV.U32 R4, RZ, RZ, R15 ;  /* 0x000000ffff040224 */ /* 0x000fca00078e000f */
[----:B------:R4:W2:Y:S02]  /*20270*/  @P0 LDG.E.U16 R7, [R4.64] ;  /* 0x0000000604070981 */ /* 0x0008a4000c1e1500 */
[----:B----4-:R-:W-:Y:S02]  /*20280*/  @P1 IMAD.MOV.U32 R5, RZ, RZ, R14 ;  /* 0x000000ffff051224 */ /* 0x010fe400078e000e */
[----:B------:R-:W-:-:S05]  /*20290*/  @P1 IMAD.MOV.U32 R4, RZ, RZ, R12 ;  /* 0x000000ffff041224 */ /* 0x000fca00078e000c */
[----:B------:R0:W4:Y:S04]  /*202a0*/  @P1 LDG.E.U16 R6, [R4.64] ;  /* 0x0000000604061981 */ /* 0x000128000c1e1500 */
[----:B---3--:R-:W-:Y:S01]  /*202b0*/  STL [R1+0x3138], R8 ;  /* 0x0031380801007387 */ /* 0x008fe20000100800 */
[----:B0-----:R-:W-:Y:S01]  /*202c0*/  PRMT R5, RZ, 0x7610, R5 ;  /* 0x00007610ff057816 */ /* 0x001fe20000000005 */
[----:B------:R-:W-:Y:S01]  /*202d0*/  @P1 IMAD.MOV.U32 R15, RZ, RZ, R10 ;  /* 0x000000ffff0f1224 */ /* 0x000fe200078e000a */
[----:B------:R-:W-:Y:S01]  /*202e0*/  PRMT R4, RZ, 0x7610, R4 ;  /* 0x00007610ff047816 */ /* 0x000fe20000000004 */
[----:B------:R-:W-:-:S05]  /*202f0*/  @P1 IMAD.MOV.U32 R14, RZ, RZ, R9 ;  /* 0x000000ffff0e1224 */ /* 0x000fca00078e0009 */
[----:B------:R0:W3:Y:S02]  /*20300*/  @P1 LDG.E.U16 R5, [R14.64] ;  /* 0x000000060e051981 */ /* 0x0000e4000c1e1500 */
[----:B0-----:R-:W-:Y:S02]  /*20310*/  @P1 IMAD.MOV.U32 R14, RZ, RZ, R18 ;  /* 0x000000ffff0e1224 */ /* 0x001fe400078e0012 */
[----:B------:R-:W-:-:S05]  /*20320*/  @P1 IMAD.MOV.U32 R15, RZ, RZ, R19 ;  /* 0x000000ffff0f1224 */ /* 0x000fca00078e0013 */
[----:B------:R-:W3:Y:S04]  /*20330*/  @P1 LDG.E.U16 R4, [R14.64] ;  /* 0x000000060e041981 */ /* 0x000ee8000c1e1500 */
[----:B--2---:R0:W-:Y:S01]  /*20340*/  STL [R1+0x313c], R7 ;  /* 0x00313c0701007387 */ /* 0x0041e20000100800 */
[----:B------:R-:W2:Y:S02]  /*20350*/  LDL R16, [R1+0x197c] ;  /* 0x00197c0001107983 */ /* 0x000ea40000100800 */
[----:B------:R-:W2:Y:S01]  /*20360*/  LDL R12, [R1+0x1988] ;  /* 0x00198800010c7983 */ /* 0x000ea20000100800 */
[----:B----4-:R1:W-:Y:S01]  /*20370*/  STL [R1+0x3104], R6 ;  /* 0x0031040601007387 */ /* 0x0103e20000100800 */
[----:B------:R-:W4:Y:S02]  /*20380*/  LDL R10, [R1+0x1984] ;  /* 0x00198400010a7983 */ /* 0x000f240000100800 */
[----:B------:R-:W4:Y:S01]  /*20390*/  LDL R9, [R1+0x198c] ;  /* 0x00198c0001097983 */ /* 0x000f220000100800 */
[----:B------:R-:W-:-:S02]  /*203a0*/  PRMT R3, RZ, 0x7610, R3 ;  /* 0x00007610ff037816 */ /* 0x000fc40000000003 */
[----:B------:R-:W-:Y:S01]  /*203b0*/  ISETP.GT.AND P0, PT, R13, 0x7e, PT ;  /* 0x0000007e0d00780c */ /* 0x000fe20003f04270 */
[----:B---3--:R-:W-:Y:S01]  /*203c0*/  STL [R1+0x3108], R5 ;  /* 0x0031080501007387 */ /* 0x008fe20000100800 */
[----:B0-----:R-:W3:Y:S02]  /*203d0*/  LDL R7, [R1+0x1978] ;  /* 0x0019780001077983 */ /* 0x001ee40000100800 */
[----:B-1----:R-:W3:Y:S01]  /*203e0*/  LDL R6, [R1+0x1994] ;  /* 0x0019940001067983 */ /* 0x002ee20000100800 */
[----:B------:R0:W-:Y:S01]  /*203f0*/  STL [R1+0x310c], R4 ;  /* 0x00310c0401007387 */ /* 0x0001e20000100800 */
[----:B------:R-:W3:Y:S02]  /*20400*/  LDL R22, [R1+0x1990] ;  /* 0x0019900001167983 */ /* 0x000ee40000100800 */
[----:B------:R-:W3:Y:S01]  /*20410*/  LDL R21, [R1+0x19a0] ;  /* 0x0019a00001157983 */ /* 0x000ee20000100800 */
[----:B0-----:R-:W-:Y:S01]  /*20420*/  PRMT R4, RZ, 0x7610, R4 ;  /* 0x00007610ff047816 */ /* 0x001fe20000000004 */
[----:B--2---:R-:W-:-:S02]  /*20430*/  @P1 IMAD.MOV.U32 R15, RZ, RZ, R16 ;  /* 0x000000ffff0f1224 */ /* 0x004fc400078e0010 */
[----:B------:R-:W-:-:S05]  /*20440*/  @P1 IMAD.MOV.U32 R14, RZ, RZ, R12 ;  /* 0x000000ffff0e1224 */ /* 0x000fca00078e000c */
[----:B------:R4:W2:Y:S02]  /*20450*/  @P1 LDG.E.U16 R3, [R14.64] ;  /* 0x000000060e031981 */ /* 0x0008a4000c1e1500 */
[----:B----4-:R-:W-:Y:S02]  /*20460*/  @P0 IMAD.MOV.U32 R15, RZ, RZ, R10 ;  /* 0x000000ffff0f0224 */ /* 0x010fe400078e000a */
[----:B------:R-:W-:-:S05]  /*20470*/  @P0 IMAD.MOV.U32 R14, RZ, RZ, R9 ;  /* 0x000000ffff0e0224 */ /* 0x000fca00078e0009 */
[----:B------:R3:W4:Y:S02]  /*20480*/  @P0 LDG.E.U16 R4, [R14.64] ;  /* 0x000000060e040981 */ /* 0x000724000c1e1500 */
[----:B---3--:R-:W-:Y:S02]  /*20490*/  @P0 IMAD.MOV.U32 R15, RZ, RZ, R7 ;  /* 0x000000ffff0f0224 */ /* 0x008fe400078e0007 */
[----:B------:R-:W-:Y:S01]  /*204a0*/  @P0 IMAD.MOV.U32 R14, RZ, RZ, R6 ;  /* 0x000000ffff0e0224 */ /* 0x000fe200078e0006 */
[----:B--2---:R0:W-:Y:S01]  /*204b0*/  STL [R1+0x3110], R3 ;  /* 0x0031100301007387 */ /* 0x0041e20000100800 */
[----:B------:R-:W2:Y:S02]  /*204c0*/  LDL R19, [R1+0x199c] ;  /* 0x00199c0001137983 */ /* 0x000ea40000100800 */
[----:B------:R-:W3:Y:S02]  /*204d0*/  LDL R18, [R1+0x19a8] ;  /* 0x0019a80001127983 */ /* 0x000ee40000100800 */
[----:B------:R-:W3:Y:S01]  /*204e0*/  LDL R16, [R1+0x19a4] ;  /* 0x0019a40001107983 */ /* 0x000ee20000100800 */
[----:B------:R-:W3:Y:S04]  /*204f0*/  LDL R12, [R1+0x19ac] ;  /* 0x0019ac00010c7983 */ /* 0x000ee80000100800 */
[----:B------:R-:W3:Y:S04]  /*20500*/  LDL R10, [R1+0x1998] ;  /* 0x00199800010a7983 */ /* 0x000ee80000100800 */
[----:B------:R-:W3:Y:S04]  /*20510*/  LDL R9, [R1+0x19b4] ;  /* 0x0019b40001097983 */ /* 0x000ee80000100800 */
[----:B------:R-:W3:Y:S04]  /*20520*/  LDL R7, [R1+0x19b0] ;  /* 0x0019b00001077983 */ /* 0x000ee80000100800 */
[----:B------:R-:W3:Y:S04]  /*20530*/  LDL R6, [R1+0x19c4] ;  /* 0x0019c40001067983 */ /* 0x000ee80000100800 */
[----:B----4-:R1:W-:Y:S01]  /*20540*/  STL [R1+0xdc], R4 ;  /* 0x0000dc0401007387 */ /* 0x0103e20000100800 */
[----:B0-----:R-:W4:Y:S03]  /*20550*/  LDL R3, [R1+0x1a00] ;  /* 0x001a000001037983 */ /* 0x001f260000100800 */
[----:B-1----:R-:W4:Y:S01]  /*20560*/  LDL R4, [R1+0x19c0] ;  /* 0x0019c00001047983 */ /* 0x002f220000100800 */
[----:B------:R-:W-:-:S02]  /*20570*/  PRMT R23, RZ, 0x7610, R23 ;  /* 0x00007610ff177816 */ /* 0x000fc40000000017 */
[----:B------:R-:W-:Y:S02]  /*20580*/  PRMT R20, RZ, 0x7610, R20 ;  /* 0x00007610ff147816 */ /* 0x000fe40000000014 */
[----:B------:R-:W-:Y:S02]  /*20590*/  ISETP.GT.AND P1, PT, R13, 0x7f, PT ;  /* 0x0000007f0d00780c */ /* 0x000fe40003f24270 */
[----:B------:R0:W4:Y:S01]  /*205a0*/  @P0 LDG.E.U16 R23, [R14.64] ;  /* 0x000000060e170981 */ /* 0x000122000c1e1500 */
[----:B------:R-:W-:Y:S01]  /*205b0*/  PRMT R17, RZ, 0x7610, R17 ;  /* 0x00007610ff117816 */ /* 0x000fe20000000011 */
[----:B0-----:R-:W-:Y:S02]  /*205c0*/  @P0 IMAD.MOV.U32 R14, RZ, RZ, R21 ;  /* 0x000000ffff0e0224 */ /* 0x001fe400078e0015 */
[----:B------:R-:W-:-:S05]  /*205d0*/  @P0 IMAD.MOV.U32 R15, RZ, RZ, R22 ;  /* 0x000000ffff0f0224 */ /* 0x000fca00078e0016 */
[----:B------:R2:W4:Y:S01]  /*205e0*/  @P0 LDG.E.U16 R20, [R14.64] ;  /* 0x000000060e140981 */ /* 0x000522000c1e1500 */
[----:B------:R-:W-:Y:S02]  /*205f0*/  PRMT R11, RZ, 0x7610, R11 ;  /* 0x00007610ff0b7816 */ /* 0x000fe4000000000b */
[----:B------:R-:W-:Y:S02]  /*20600*/  PRMT R8, RZ, 0x7610, R8 ;  /* 0x00007610ff087816 */ /* 0x000fe40000000008 */
[----:B------:R-:W-:Y:S02]  /*20610*/  PRMT R5, RZ, 0x7610, R5 ;  /* 0x00007610ff057816 */ /* 0x000fe40000000005 */
[----:B------:R-:W-:Y:S01]  /*20620*/  PRMT R0, RZ, 0x7610, R0 ;  /* 0x00007610ff007816 */ /* 0x000fe20000000000 */
[----:B--2---:R-:W-:Y:S02]  /*20630*/  @P0 IMAD.MOV.U32 R15, RZ, RZ, R19 ;  /* 0x000000ffff0f0224 */ /* 0x004fe400078e0013 */
[----:B---3--:R-:W-:-:S05]  /*20640*/  @P0 IMAD.MOV.U32 R14, RZ, RZ, R18 ;  /* 0x000000ffff0e0224 */ /* 0x008fca00078e0012 */
[----:B------:R0:W2:Y:S02]  /*20650*/  @P0 LDG.E.U16 R17, [R14.64] ;  /* 0x000000060e110981 */ /* 0x0000a4000c1e1500 */
[----:B0-----:R-:W-:Y:S02]  /*20660*/  @P1 IMAD.MOV.U32 R14, RZ, RZ, R12 ;  /* 0x000000ffff0e1224 */ /* 0x001fe400078e000c */
[----:B------:R-:W-:-:S05]  /*20670*/  @P1 IMAD.MOV.U32 R15, RZ, RZ, R16 ;  /* 0x000000ffff0f1224 */ /* 0x000fca00078e0010 */
[----:B------:R0:W3:Y:S02]  /*20680*/  @P1 LDG.E.U16 R11, [R14.64] ;  /* 0x000000060e0b1981 */ /* 0x0000e4000c1e1500 */
[----:B0-----:R-:W-:Y:S02]  /*20690*/  @P1 IMAD.MOV.U32 R14, RZ, RZ, R9 ;  /* 0x000000ffff0e1224 */ /* 0x001fe400078e0009 */
[----:B------:R-:W-:-:S05]  /*206a0*/  @P1 IMAD.MOV.U32 R15, RZ, RZ, R10 ;  /* 0x000000ffff0f1224 */ /* 0x000fca00078e000a */
[----:B------:R0:W2:Y:S02]  /*206b0*/  @P1 LDG.E.U16 R8, [R14.64] ;  /* 0x000000060e081981 */ /* 0x0000a4000c1e1500 */
[----:B0-----:R-:W-:Y:S02]  /*206c0*/  @P1 IMAD.MOV.U32 R14, RZ, RZ, R6 ;  /* 0x000000ffff0e1224 */ /* 0x001fe400078e0006 */
[----:B------:R-:W-:-:S05]  /*206d0*/  @P1 IMAD.MOV.U32 R15, RZ, RZ, R7 ;  /* 0x000000ffff0f1224 */ /* 0x000fca00078e0007 */
[----:B------:R4:W2:Y:S02]  /*206e0*/  @P1 LDG.E.U16 R5, [R14.64] ;  /* 0x000000060e051981 */ /* 0x0008a4000c1e1500 */
[----:B----4-:R-:W-:Y:S02]  /*206f0*/  @P1 IMAD.MOV.U32 R14, RZ, RZ, R3 ;  /* 0x000000ffff0e1224 */ /* 0x010fe400078e0003 */
[----:B------:R-:W-:-:S05]  /*20700*/  @P1 IMAD.MOV.U32 R15, RZ, RZ, R4 ;  /* 0x000000ffff0f1224 */ /* 0x000fca00078e0004 */
[----:B------:R-:W4:Y:S04]  /*20710*/  @P1 LDG.E.U16 R0, [R14.64] ;  /* 0x000000060e001981 */ /* 0x000f28000c1e1500 */
[----:B------:R-:W-:Y:S01]  /*20720*/  STL [R1+0x3084], R15 ;  /* 0x0030840f01007387 */ /* 0x000fe20000100800 */
[----:B------:R-:W-:Y:S02]  /*20730*/  STL [R1+0x308c], R15 ;  /* 0x00308c0f01007387 */ /* 0x000fe40000100800 */
[----:B------:R-:W-:Y:S02]  /*20740*/  STL [R1+0x3090], R15 ;  /* 0x0030900f01007387 */ /* 0x000fe40000100800 */
[----:B------:R-:W-:Y:S01]  /*20750*/  STL [R1+0x3098], R15 ;  /* 0x0030980f01007387 */ /* 0x000fe20000100800 */
[----:B------:R-:W-:Y:S04]  /*20760*/  STL [R1+0x30a4], R15 ;  /* 0x0030a40f01007387 */ /* 0x000fe80000100800 */
[----:B------:R-:W0:Y:S04]  /*20770*/  S2R R2, SR_TID.X ;  /* 0x0000000000027919 */ /* 0x000e280000002100 */
[----:B------:R-:W-:Y:S06]  /*20780*/  BAR.SYNC.DEFER_BLOCKING 0x0 ;  /* 0x0000000000007b1d */ /* 0x000fec0000010000 */
[----:B----4-:R1:W-:Y:S04]  /*20790*/  STL [R1+0xc0], R0 ;  /* 0x0000c00001007387 */ /* 0x0103e80000100800 */
[----:B-1----:R-:W1:Y:S01]  /*207a0*/  S2R R0, SR_TID.X ;  /* 0x0000000000007919 */ /* 0x002e620000002100 */
[----:B------:R-:W-:Y:S02]  /*207b0*/  STL [R1+0x30ac], R15 ;  /* 0x0030ac0f01007387 */ /* 0x000fe40000100800 */
[----:B------:R-:W-:Y:S02]  /*207c0*/  STL [R1+0x30b8], R15 ;  /* 0x0030b80f01007387 */ /* 0x000fe40000100800 */
[----:B------:R-:W-:Y:S01]  /*207d0*/  STL [R1+0x30c0], R15 ;  /* 0x0030c00f01007387 */ /* 0x000fe20000100800 */
[----:B------:R-:W-:Y:S01]  /*207e0*/  STL [R1+0xd8], R23 ;  /* 0x0000d81701007387 */ /* 0x000fe20000100800 */
[----:B------:R-:W-:Y:S02]  /*207f0*/  STL [R1+0x3080], R14 ;  /* 0x0030800e01007387 */ /* 0x000fe40000100800 */
[----:B------:R-:W-:Y:S02]  /*20800*/  STL [R1+0x3088], R14 ;  /* 0x0030880e01007387 */ /* 0x000fe40000100800 */
[----:B------:R-:W-:Y:S01]  /*20810*/  STL [R1+0xd4], R20 ;  /* 0x0000d41401007387 */ /* 0x000fe20000100800 */
[----:B------:R4:W-:Y:S04]  /*20820*/  STL [R1+0x30c4], R14 ;  /* 0x0030c40e01007387 */ /* 0x0009e80000100800 */
[----:B-1----:R1:W-:Y:S01]  /*20830*/  STL [R1+0x3154], R0 ;  /* 0x0031540001007387 */ /* 0x0023e20000100800 */
[----:B------:R-:W-:-:S02]  /*20840*/  LOP3.LUT R29, R0, 0x3f, RZ, 0xc0, !PT ;  /* 0x0000003f001d7812 */ /* 0x000fc400078ec0ff */
[----:B----4-:R-:W-:Y:S01]  /*20850*/  LOP3.LUT R14, R0, 0x3f, RZ, 0xc0, !PT ;  /* 0x0000003f000e7812 */ /* 0x010fe200078ec0ff */
[----:B--2---:R-:W-:Y:S01]  /*20860*/  STL [R1+0xd0], R17 ;  /* 0x0000d01101007387 */ /* 0x004fe20000100800 */
[----:B-1----:R-:W2:Y:S01]  /*20870*/  LDL.LU R0, [R1+0x98c] ;  /* 0x00098c0001007983 */ /* 0x002ea20000300800 */
[----:B------:R-:W-:-:S04]  /*20880*/  LOP3.LUT R3, R29, 0x40, RZ, 0xfc, !PT ;  /* 0x000000401d037812 */ /* 0x000fc800078efcff */
[-C--:B------:R-:W-:Y:S01]  /*20890*/  ISETP.GE.AND P1, PT, R3, R13.reuse, PT ;  /* 0x0000000d0300720c */ /* 0x080fe20003f26270 */
[----:B--2---:R1:W-:Y:S04]  /*208a0*/  STL [R1+0x31c4], R0 ;  /* 0x0031c40001007387 */ /* 0x0043e80000100800 */
[----:B-1----:R-:W2:Y:S01]  /*208b0*/  LDL.LU R0, [R1+0x998] ;  /* 0x0009980001007983 */ /* 0x002ea20000300800 */
[----:B---3--:R-:W-:Y:S02]  /*208c0*/  STL [R1+0xcc], R11 ;  /* 0x0000cc0b01007387 */ /* 0x008fe40000100800 */
[----:B------:R-:W3:Y:S02]  /*208d0*/  LDL.LU R15, [R1+0x918] ;  /* 0x00091800010f7983 */ /* 0x000ee40000300800 */
[----:B------:R-:W4:Y:S01]  /*208e0*/  LDL.LU R3, [R1+0x914] ;  /* 0x0009140001037983 */ /* 0x000f220000300800 */
[----:B------:R-:W3:Y:S01]  /*208f0*/  LDL.LU R4, [R1+0x910] ;  /* 0x0009100001047983 */ /* 0x000ee20000300800 */
[----:B------:R-:W-:Y:S02]  /*20900*/  STL [R1+0xc8], R8 ;  /* 0x0000c80801007387 */ /* 0x000fe40000100800 */
[----:B------:R1:W-:Y:S02]  /*20910*/  STL [R1+0xc4], R5 ;  /* 0x0000c40501007387 */ /* 0x0003e40000100800 */
[----:B-1----:R-:W3:Y:S01]  /*20920*/  LDL.LU R5, [R1+0x90c] ;  /* 0x00090c0001057983 */ /* 0x002ee20000300800 */
[----:B------:R-:W3:Y:S02]  /*20930*/  LDL.LU R6, [R1+0x88c] ;  /* 0x00088c0001067983 */ /* 0x000ee40000300800 */
[----:B------:R-:W3:Y:S02]  /*20940*/  LDL.LU R7, [R1+0x888] ;  /* 0x0008880001077983 */ /* 0x000ee40000300800 */
[----:B------:R-:W3:Y:S01]  /*20950*/  LDL.LU R8, [R1+0x884] ;  /* 0x0008840001087983 */ /* 0x000ee20000300800 */
[----:B------:R-:W3:Y:S01]  /*20960*/  LDL.LU R9, [R1+0x880] ;  /* 0x0008800001097983 */ /* 0x000ee20000300800 */
        /* <DEDUP_REMOVED lines=13> */
[----:B------:R-:W3:Y:S01]  /*20a40*/  LDL.LU R26, [R1+0x664] ;  /* 0x00066400011a7983 */ /* 0x000ee20000300800 */
[----:B0-----:R-:W-:Y:S01]  /*20a50*/  LOP3.LUT R2, R2, 0x3f, RZ, 0xc0, !PT ;  /* 0x0000003f02027812 */ /* 0x001fe200078ec0ff */
[----:B------:R-:W4:Y:S01]  /*20a60*/  LDL.LU R27, [R1+0x660] ;  /* 0x00066000011b7983 */ /* 0x000f220000300800 */
[----:B------:R-:W4:Y:S02]  /*20a70*/  LDL.LU R28, [R1+0x65c] ;  /* 0x00065c00011c7983 */ /* 0x000f240000300800 */
[----:B------:R-:W4:Y:S01]  /*20a80*/  LDL.LU R29, [R1+0x5e8] ;  /* 0x0005e800011d7983 */ /* 0x000f220000300800 */
[----:B------:R-:W-:Y:S01]  /*20a90*/  ISETP.GE.AND P0, PT, R14, R13, PT ;  /* 0x0000000d0e00720c */ /* 0x000fe20003f06270 */
[----:B------:R-:W-:Y:S01]  /*20aa0*/  IMAD.SHL.U32 R2, R2, 0x2, RZ ;  /* 0x0000000202027824 */ /* 0x000fe200078e00ff */
[----:B------:R0:W-:Y:S04]  /*20ab0*/  STL [R1+0x3140], R14 ;  /* 0x0031400e01007387 */ /* 0x0001e80000100800 */
[----:B0-----:R-:W4:Y:S01]  /*20ac0*/  LDL.LU R14, [R1+0x990] ;  /* 0x00099000010e7983 */ /* 0x001f220000300800 */
[----:B------:R-:W-:Y:S02]  /*20ad0*/  STL [R1+0x307c], R13 ;  /* 0x00307c0d01007387 */ /* 0x000fe40000100800 */
[----:B------:R0:W-:Y:S02]  /*20ae0*/  STL [R1+0x30c8], R13 ;  /* 0x0030c80d01007387 */ /* 0x0001e40000100800 */
[----:B0-----:R-:W4:Y:S04]  /*20af0*/  LDL.LU R13, [R1+0x994] ;  /* 0x00099400010d7983 */ /* 0x001f280000300800 */
[----:B--2---:R0:W-:Y:S04]  /*20b00*/  STS.U16 [R2], R0 ;  /* 0x0000000002007388 */ /* 0x0041e80000000400 */
[----:B0-----:R-:W2:Y:S04]  /*20b10*/  LDL.LU R0, [R1+0x31c4] ;  /* 0x0031c40001007983 */ /* 0x001ea80000300800 */
[----:B---3--:R0:W-:Y:S04]  /*20b20*/  STS.U16 [R2+0x6080], R26 ;  /* 0x0060801a02007388 */ /* 0x0081e80000000400 */
[----:B0-----:R-:W3:Y:S04]  /*20b30*/  LDL.LU R26, [R1+0x568] ;  /* 0x00056800011a7983 */ /* 0x001ee80000300800 */
[----:B---3--:R0:W-:Y:S04]  /*20b40*/  STL [R1+0x31b8], R26 ;  /* 0x0031b81a01007387 */ /* 0x0081e80000100800 */
[----:B0-----:R-:W3:Y:S04]  /*20b50*/  LDL.LU R26, [R1+0x5dc] ;  /* 0x0005dc00011a7983 */ /* 0x001ee80000300800 */
[----:B---3--:R0:W-:Y:S04]  /*20b60*/  STL [R1+0x31bc], R26 ;  /* 0x0031bc1a01007387 */ /* 0x0081e80000100800 */
[----:B0-----:R-:W3:Y:S04]  /*20b70*/  LDL.LU R26, [R1+0x5e0] ;  /* 0x0005e000011a7983 */ /* 0x001ee80000300800 */
[----:B----4-:R-:W-:Y:S04]  /*20b80*/  STS.U16 [R2+0x6100], R27 ;  /* 0x0061001b02007388 */ /* 0x010fe80000000400 */
[----:B------:R-:W-:Y:S04]  /*20b90*/  STS.U16 [R2+0x6180], R28 ;  /* 0x0061801c02007388 */ /* 0x000fe80000000400 */
[----:B------:R-:W-:Y:S04]  /*20ba0*/  STS.U16 [R2+0x7000], R29 ;  /* 0x0070001d02007388 */ /* 0x000fe80000000400 */
[----:B------:R-:W-:Y:S04]  /*20bb0*/  STS.U16 [R2+0x80], R13 ;  /* 0x0000800d02007388 */ /* 0x000fe80000000400 */
[----:B------:R-:W-:Y:S04]  /*20bc0*/  STS.U16 [R2+0x100], R14 ;  /* 0x0001000e02007388 */ /* 0x000fe80000000400 */
[----:B--2---:R-:W-:Y:S04]  /*20bd0*/  STS.U16 [R2+0x180], R0 ;  /* 0x0001800002007388 */ /* 0x004fe80000000400 */
[----:B------:R-:W-:Y:S04]  /*20be0*/  STS.U16 [R2+0x1000], R15 ;  /* 0x0010000f02007388 */ /* 0x000fe80000000400 */
[----:B------:R-:W-:Y:S04]  /*20bf0*/  STS.U16 [R2+0x1080], R3 ;  /* 0x0010800302007388 */ /* 0x000fe80000000400 */
[----:B------:R-:W-:Y:S04]  /*20c00*/  STS.U16 [R2+0x1100], R4 ;  /* 0x0011000402007388 */ /* 0x000fe80000000400 */
[----:B------:R-:W-:Y:S04]  /*20c10*/  STS.U16 [R2+0x1180], R5 ;  /* 0x0011800502007388 */ /* 0x000fe80000000400 */
[----:B------:R-:W-:Y:S04]  /*20c20*/  STS.U16 [R2+0x2000], R6 ;  /* 0x0020000602007388 */ /* 0x000fe80000000400 */
[----:B------:R-:W-:Y:S04]  /*20c30*/  STS.U16 [R2+0x2080], R7 ;  /* 0x0020800702007388 */ /* 0x000fe80000000400 */
[----:B------:R-:W-:Y:S04]  /*20c40*/  STS.U16 [R2+0x2100], R8 ;  /* 0x0021000802007388 */ /* 0x000fe80000000400 */
[----:B---3--:R0:W-:Y:S04]  /*20c50*/  STL [R1+0x31c0], R26 ;  /* 0x0031c01a01007387 */ /* 0x0081e80000100800 */
[----:B0-----:R-:W2:Y:S01]  /*20c60*/  LDL.LU R26, [R1+0x5e4] ;  /* 0x0005e400011a7983 */ /* 0x001ea20000300800 */
[----:B------:R-:W3:Y:S02]  /*20c70*/  LDL.LU R27, [R1+0x560] ;  /* 0x00056000011b7983 */ /* 0x000ee40000300800 */
[----:B------:R-:W4:Y:S02]  /*20c80*/  LDL.LU R28, [R1+0x55c] ;  /* 0x00055c00011c7983 */ /* 0x000f240000300800 */
        /* <DEDUP_REMOVED lines=9> */
[----:B------:R-:W3:Y:S04]  /*20d20*/  LDL.LU R7, [R1+0x1c0] ;  /* 0x0001c00001077983 */ /* 0x000ee80000300800 */
[----:B------:R0:W-:Y:S01]  /*20d30*/  STS.U16 [R2+0x2180], R9 ;  /* 0x0021800902007388 */ /* 0x0001e20000000400 */
[----:B------:R-:W3:Y:S03]  /*20d40*/  LDL.LU R8, [R1+0x1b8] ;  /* 0x0001b80001087983 */ /* 0x000ee60000300800 */
[----:B------:R1:W-:Y:S04]  /*20d50*/  STS.U16 [R2+0x3000], R10 ;  /* 0x0030000a02007388 */ /* 0x0003e80000000400 */
[----:B------:R1:W-:Y:S04]  /*20d60*/  STS.U16 [R2+0x3080], R11 ;  /* 0x0030800b02007388 */ /* 0x0003e80000000400 */
[----:B------:R1:W-:Y:S04]  /*20d70*/  STS.U16 [R2+0x3100], R12 ;  /* 0x0031000c02007388 */ /* 0x0003e80000000400 */
[----:B------:R1:W-:Y:S04]  /*20d80*/  STS.U16 [R2+0x3180], R16 ;  /* 0x0031801002007388 */ /* 0x0003e80000000400 */
[----:B------:R1:W-:Y:S04]  /*20d90*/  STS.U16 [R2+0x4000], R17 ;  /* 0x0040001102007388 */ /* 0x0003e80000000400 */
[----:B0-----:R-:W3:Y:S01]  /*20da0*/  LDL.LU R9, [R1+0x1b4] ;  /* 0x0001b40001097983 */ /* 0x001ee20000300800 */
[----:B-1----:R-:W3:Y:S02]  /*20db0*/  LDL.LU R10, [R1+0x1b0] ;  /* 0x0001b000010a7983 */ /* 0x002ee40000300800 */
[----:B------:R-:W3:Y:S01]  /*20dc0*/  LDL.LU R11, [R1+0x150] ;  /* 0x00015000010b7983 */ /* 0x000ee20000300800 */
[----:B------:R-:W3:Y:S01]  /*20dd0*/  LDL.LU R12, [R1+0x148] ;  /* 0x00014800010c7983 */ /* 0x000ee20000300800 */
[----:B------:R-:W3:Y:S03]  /*20de0*/  LDL.LU R16, [R1+0x140] ;  /* 0x0001400001107983 */ /* 0x000ee60000300800 */
        /* <DEDUP_REMOVED lines=15> */
[----:B0-----:R-:W3:Y:S01]  /*20ee0*/  LDL.LU R24, [R1+0x54] ;  /* 0x0000540001187983 */ /* 0x001ee20000300800 */
[----:B-1----:R-:W3:Y:S03]  /*20ef0*/  LDL.LU R25, [R1+0x50] ;  /* 0x0000500001197983 */ /* 0x002ee60000300800 */
[----:B--2---:R0:W-:Y:S04]  /*20f00*/  STS.U16 [R2+0x7080], R26 ;  /* 0x0070801a02007388 */ /* 0x0041e80000000400 */
[----:B0-----:R-:W2:Y:S04]  /*20f10*/  LDL.LU R26, [R1+0x31c0] ;  /* 0x0031c000011a7983 */ /* 0x001ea80000300800 */
[----:B--2---:R0:W-:Y:S04]  /*20f20*/  STS.U16 [R2+0x7100], R26 ;  /* 0x0071001a02007388 */ /* 0x0041e80000000400 */
[----:B0-----:R-:W2:Y:S04]  /*20f30*/  LDL.LU R26, [R1+0x31bc] ;  /* 0x0031bc00011a7983 */ /* 0x001ea80000300800 */
[----:B--2---:R0:W-:Y:S04]  /*20f40*/  STS.U16 [R2+0x7180], R26 ;  /* 0x0071801a02007388 */ /* 0x0041e80000000400 */
[----:B0-----:R-:W2:Y:S04]  /*20f50*/  LDL.LU R26, [R1+0x31b8] ;  /* 0x0031b800011a7983 */ /* 0x001ea80000300800 */
[----:B---3--:R-:W-:Y:S04]  /*20f60*/  STS.U16 [R2+0x8080], R27 ;  /* 0x0080801b02007388 */ /* 0x008fe80000000400 */
[----:B----4-:R-:W-:Y:S04]  /*20f70*/  STS.U16 [R2+0x8100], R28 ;  /* 0x0081001c02007388 */ /* 0x010fe80000000400 */
[----:B------:R-:W-:Y:S04]  /*20f80*/  STS.U16 [R2+0x8180], R29 ;  /* 0x0081801d02007388 */ /* 0x000fe80000000400 */
[----:B------:R-:W-:Y:S04]  /*20f90*/  STS.U16 [R2+0x9000], R13 ;  /* 0x0090000d02007388 */ /* 0x000fe80000000400 */
[----:B--2---:R0:W-:Y:S04]  /*20fa0*/  STS.U16 [R2+0x8000], R26 ;  /* 0x0080001a02007388 */ /* 0x0041e80000000400 */
[----:B0-----:R-:W2:Y:S01]  /*20fb0*/  LDL.LU R26, [R1+0x31b4] ;  /* 0x0031b400011a7983 */ /* 0x001ea20000300800 */
[----:B------:R-:W3:Y:S02]  /*20fc0*/  LDL.LU R27, [R1+0x31b0] ;  /* 0x0031b000011b7983 */ /* 0x000ee40000300800 */
[----:B------:R-:W4:Y:S02]  /*20fd0*/  LDL.LU R28, [R1+0x31ac] ;  /* 0x0031ac00011c7983 */ /* 0x000f240000300800 */
[----:B------:R-:W2:Y:S01]  /*20fe0*/  LDL.LU R29, [R1+0x31a8] ;  /* 0x0031a800011d7983 */ /* 0x000ea20000300800 */
[----:B------:R-:W2:Y:S04]  /*20ff0*/  LDL.LU R13, [R1+0x900] ;  /* 0x00090000010d7983 */ /* 0x000ea80000300800 */
[----:B------:R-:W-:Y:S04]  /*21000*/  STS.U16 [R2+0x9080], R14 ;  /* 0x0090800e02007388 */ /* 0x000fe80000000400 */
        /* <DEDUP_REMOVED lines=17> */
[----:B--2---:R0:W-:Y:S04]  /*21120*/  STL [R1+0x31a4], R13 ;  /* 0x0031a40d01007387 */ /* 0x0041e80000100800 */
[----:B0-----:R-:W2:Y:S01]  /*21130*/  LDL.LU R13, [R1+0x988] ;  /* 0x00098800010d7983 */ /* 0x001ea20000300800 */
[----:B------:R-:W2:Y:S02]  /*21140*/  LDL.LU R14, [R1+0x8fc] ;  /* 0x0008fc00010e7983 */ /* 0x000ea40000300800 */
[----:B------:R-:W2:Y:S02]  /*21150*/  LDL.LU R15, [R1+0x87c] ;  /* 0x00087c00010f7983 */ /* 0x000ea40000300800 */
[----:B------:R-:W2:Y:S01]  /*21160*/  LDL.LU R3, [R1+0x878] ;  /* 0x0008780001037983 */ /* 0x000ea20000300800 */
[----:B------:R-:W2:Y:S01]  /*21170*/  LDL.LU R4, [R1+0x874] ;  /* 0x0008740001047983 */ /* 0x000ea20000300800 */
        /* <DEDUP_REMOVED lines=12> */
[----:B------:R-:W2:Y:S03]  /*21240*/  LDL.LU R20, [R1+0x6cc] ;  /* 0x0006cc0001147983 */ /* 0x000ea60000300800 */
[----:B------:R0:W-:Y:S01]  /*21250*/  STS.U16 [R2+0xe000], R22 ;  /* 0x00e0001602007388 */ /* 0x0001e20000000400 */
[----:B------:R-:W2:Y:S03]  /*21260*/  LDL.LU R21, [R1+0x658] ;  /* 0x0006580001157983 */ /* 0x000ea60000300800 */
[----:B------:R1:W-:Y:S04]  /*21270*/  STS.U16 [R2+0xe080], R23 ;  /* 0x00e0801702007388 */ /* 0x0003e80000000400 */
[----:B------:R1:W-:Y:S04]  /*21280*/  STS.U16 [R2+0xe100], R24 ;  /* 0x00e1001802007388 */ /* 0x0003e80000000400 */
[----:B------:R3:W-:Y:S04]  /*21290*/  STS.U16 [R2+0xe180], R25 ;  /* 0x00e1801902007388 */ /* 0x0007e80000000400 */
[----:B------:R-:W-:Y:S04]  /*212a0*/  STS.U16 [R2+0xf000], R29 ;  /* 0x00f0001d02007388 */ /* 0x000fe80000000400 */
[----:B0-----:R-:W2:Y:S01]  /*212b0*/  LDL.LU R22, [R1+0x654] ;  /* 0x0006540001167983 */ /* 0x001ea20000300800 */
[----:B-1----:R-:W2:Y:S02]  /*212c0*/  LDL.LU R23, [R1+0x650] ;  /* 0x0006500001177983 */ /* 0x002ea40000300800 */
[----:B------:R-:W2:Y:S01]  /*212d0*/  LDL.LU R24, [R1+0x64c] ;  /* 0x00064c0001187983 */ /* 0x000ea20000300800 */
[----:B---3--:R-:W3:Y:S01]  /*212e0*/  LDL.LU R25, [R1+0x5d8] ;  /* 0x0005d80001197983 */ /* 0x008ee20000300800 */
[----:B------:R0:W-:Y:S03]  /*212f0*/  STL [R1+0x30d4], R29 ;  /* 0x0030d41d01007387 */ /* 0x0001e60000100800 */
[----:B----4-:R-:W-:Y:S04]  /*21300*/  STS.U16 [R2+0xf080], R28 ;  /* 0x00f0801c02007388 */ /* 0x010fe80000000400 */
[----:B------:R-:W-:Y:S04]  /*21310*/  STS.U16 [R2+0xf100], R27 ;  /* 0x00f1001b02007388 */ /* 0x000fe80000000400 */
[----:B------:R-:W-:Y:S04]  /*21320*/  STS.U16 [R2+0xf180], R26 ;  /* 0x00f1801a02007388 */ /* 0x000fe80000000400 */
[----:B------:R1:W-:Y:S04]  /*21330*/  STS.U16 [R2+0x9100], R0 ;  /* 0x0091000002007388 */ /* 0x0003e80000000400 */
[----:B0-----:R-:W4:Y:S01]  /*21340*/  LDL.LU R29, [R1+0x904] ;  /* 0x00090400011d7983 */ /* 0x001f220000300800 */
[----:B------:R0:W-:Y:S01]  /*21350*/  STL [R1+0x30d8], R28 ;  /* 0x0030d81c01007387 */ /* 0x0001e20000100800 */
[----:B-1----:R-:W-:-:S02]  /*21360*/  LOP3.LUT R0, R2, 0x10, RZ, 0x3c, !PT ;  /* 0x0000001002007812 */ /* 0x002fc400078e3cff */
[----:B0-----:R-:W3:Y:S01]  /*21370*/  LDL.LU R28, [R1+0x908] ;  /* 0x00090800011c7983 */ /* 0x001ee20000300800 */
[----:B------:R0:W-:Y:S03]  /*21380*/  STL [R1+0x30dc], R27 ;  /* 0x0030dc1b01007387 */ /* 0x0001e60000100800 */
[----:B0-----:R-:W3:Y:S01]  /*21390*/  LDL.LU R27, [R1+0x97c] ;  /* 0x00097c00011b7983 */ /* 0x001ee20000300800 */
[----:B------:R0:W-:Y:S03]  /*213a0*/  STL [R1+0x30e4], R26 ;  /* 0x0030e41a01007387 */ /* 0x0001e60000100800 */
[----:B0-----:R-:W3:Y:S01]  /*213b0*/  LDL.LU R26, [R1+0x980] ;  /* 0x00098000011a7983 */ /* 0x001ee20000300800 */
[----:B------:R0:W-:Y:S03]  /*213c0*/  STL [R1+0x30e0], R2 ;  /* 0x0030e00201007387 */ /* 0x0001e60000100800 */
[----:B0-----:R-:W3:Y:S04]  /*213d0*/  LDL.LU R2, [R1+0x984] ;  /* 0x0009840001027983 */ /* 0x001ee80000300800 */
[----:B--2---:R0:W-:Y:S04]  /*213e0*/  STS.U16 [R0+0x200], R13 ;  /* 0x0002000d00007388 */ /* 0x0041e80000000400 */
[----:B0-----:R-:W2:Y:S04]  /*213f0*/  LDL.LU R13, [R1+0x31a4] ;  /* 0x0031a400010d7983 */ /* 0x001ea80000300800 */
[----:B---3--:R-:W-:Y:S01]  /*21400*/  STS.U16 [R0+0x280], R2 ;  /* 0x0002800200007388 */ /* 0x008fe20000000400 */
[----:B------:R-:W-:Y:S02]  /*21410*/  STS.U16 [R0+0x300], R26 ;  /* 0x0003001a00007388 */ /* 0x000fe40000000400 */
[----:B------:R-:W-:Y:S02]  /*21420*/  STS.U16 [R0+0x380], R27 ;  /* 0x0003801b00007388 */ /* 0x000fe40000000400 */
[----:B------:R-:W-:Y:S01]  /*21430*/  STS.U16 [R0+0x1200], R28 ;  /* 0x0012001c00007388 */ /* 0x000fe20000000400 */
[----:B----4-:R-:W-:Y:S04]  /*21440*/  STS.U16 [R0+0x1280], R29 ;  /* 0x0012801d00007388 */ /* 0x010fe80000000400 */
[----:B--2---:R-:W-:Y:S01]  /*21450*/  STS.U16 [R0+0x1300], R13 ;  /* 0x0013000d00007388 */ /* 0x004fe20000000400 */
[----:B------:R-:W-:Y:S02]  /*21460*/  STS.U16 [R0+0x1380], R14 ;  /* 0x0013800e00007388 */ /* 0x000fe40000000400 */
[----:B------:R-:W-:Y:S02]  /*21470*/  STS.U16 [R0+0x2200], R15 ;  /* 0x0022000f00007388 */ /* 0x000fe40000000400 */
[----:B------:R-:W-:Y:S01]  /*21480*/  STS.U16 [R0+0x2280], R3 ;  /* 0x0022800300007388 */ /* 0x000fe20000000400 */
[----:B------:R-:W-:Y:S01]  /*21490*/  STS.U16 [R0+0x2300], R4 ;  /* 0x0023000400007388 */ /* 0x000fe20000000400 */
        /* <DEDUP_REMOVED lines=12> */
[----:B------:R0:W-:Y:S02]  /*21560*/  STS.U16 [R0+0x5380], R20 ;  /* 0x0053801400007388 */ /* 0x0001e40000000400 */
[----:B------:R-:W-:Y:S02]  /*21570*/  STS.U16 [R0+0x6200], R21 ;  /* 0x0062001500007388 */ /* 0x000fe40000000400 */
[----:B------:R1:W-:Y:S01]  /*21580*/  STS.U16 [R0+0x6280], R22 ;  /* 0x0062801600007388 */ /* 0x0003e20000000400 */
[----:B0-----:R-:W2:Y:S01]  /*21590*/  LDL.LU R20, [R1+0x5d4] ;  /* 0x0005d40001147983 */ /* 0x001ea20000300800 */
[----:B-1----:R-:W3:Y:S03]  /*215a0*/  LDL.LU R22, [R1+0x554] ;  /* 0x0005540001167983 */ /* 0x002ee60000300800 */
[----:B---3--:R0:W-:Y:S04]  /*215b0*/  STL [R1+0x319c], R22 ;  /* 0x00319c1601007387 */ /* 0x0081e80000100800 */
[----:B0-----:R-:W3:Y:S04]  /*215c0*/  LDL.LU R22, [R1+0x5cc] ;  /* 0x0005cc0001167983 */ /* 0x001ee80000300800 */
[----:B------:R-:W-:Y:S01]  /*215d0*/  STS.U16 [R0+0x6300], R23 ;  /* 0x0063001700007388 */ /* 0x000fe20000000400 */
[----:B------:R-:W-:Y:S02]  /*215e0*/  STS.U16 [R0+0x6380], R24 ;  /* 0x0063801800007388 */ /* 0x000fe40000000400 */
[----:B------:R-:W-:Y:S01]  /*215f0*/  STS.U16 [R0+0x7200], R25 ;  /* 0x0072001900007388 */ /* 0x000fe20000000400 */
[----:B---3--:R0:W-:Y:S04]  /*21600*/  STL [R1+0x31a0], R22 ;  /* 0x0031a01601007387 */ /* 0x0081e80000100800 */
[----:B0-----:R-:W3:Y:S01]  /*21610*/  LDL.LU R22, [R1+0x5d0] ;  /* 0x0005d00001167983 */ /* 0x001ee20000300800 */
[----:B------:R-:W4:Y:S02]  /*21620*/  LDL.LU R23, [R1+0x550] ;  /* 0x0005500001177983 */ /* 0x000f240000300800 */
[----:B------:R-:W4:Y:S02]  /*21630*/  LDL.LU R24, [R1+0x54c] ;  /* 0x00054c0001187983 */ /* 0x000f240000300800 */
[----:B------:R-:W4:Y:S01]  /*21640*/  LDL.LU R25, [R1+0x548] ;  /* 0x0005480001197983 */ /* 0x000f220000300800 */
[----:B------:R-:W4:Y:S01]  /*21650*/  LDL.LU R2, [R1+0x4d4] ;  /* 0x0004d40001027983 */ /* 0x000f220000300800 */
        /* <DEDUP_REMOVED lines=21> */
[----:B------:R-:W4:Y:S01]  /*217b0*/  LDL.LU R21, [R1+0x44] ;  /* 0x0000440001157983 */ /* 0x000f220000300800 */
[----:B--2---:R0:W-:Y:S04]  /*217c0*/  STS.U16 [R0+0x7280], R20 ;  /* 0x0072801400007388 */ /* 0x0041e80000000400 */
[----:B0-----:R-:W3:Y:S04]  /*217d0*/  LDL.LU R20, [R1+0x40] ;  /* 0x0000400001147983 */ /* 0x001ee80000300800 */
[----:B---3--:R0:W-:Y:S04]  /*217e0*/  STS.U16 [R0+0x7300], R22 ;  /* 0x0073001600007388 */ /* 0x0081e80000000400 */
[----:B0-----:R-:W3:Y:S04]  /*217f0*/  LDL.LU R22, [R1+0x31a0] ;  /* 0x0031a00001167983 */ /* 0x001ee80000300800 */
[----:B---3--:R0:W-:Y:S04]  /*21800*/  STS.U16 [R0+0x7380], R22 ;  /* 0x0073801600007388 */ /* 0x0081e80000000400 */
[----:B0-----:R-:W3:Y:S04]  /*21810*/  LDL.LU R22, [R1+0x319c] ;  /* 0x00319c0001167983 */ /* 0x001ee80000300800 */
[----:B---3--:R0:W-:Y:S01]  /*21820*/  STS.U16 [R0+0x8200], R22 ;  /* 0x0082001600007388 */ /* 0x0081e20000000400 */
[----:B----4-:R1:W-:Y:S02]  /*21830*/  STS.U16 [R0+0x8280], R23 ;  /* 0x0082801700007388 */ /* 0x0103e40000000400 */
[----:B------:R3:W-:Y:S02]  /*21840*/  STS.U16 [R0+0x8300], R24 ;  /* 0x0083001800007388 */ /* 0x0007e40000000400 */
[----:B------:R4:W-:Y:S01]  /*21850*/  STS.U16 [R0+0x8380], R25 ;  /* 0x0083801900007388 */ /* 0x0009e20000000400 */
[----:B0-----:R-:W2:Y:S01]  /*21860*/  LDL.LU R22, [R1+0x3198] ;  /* 0x0031980001167983 */ /* 0x001ea20000300800 */
[----:B-1----:R-:W2:Y:S02]  /*21870*/  LDL.LU R23, [R1+0x3194] ;  /* 0x0031940001177983 */ /* 0x002ea40000300800 */
[----:B---3--:R-:W3:Y:S02]  /*21880*/  LDL.LU R24, [R1+0x3190] ;  /* 0x0031900001187983 */ /* 0x008ee40000300800 */
[----:B----4-:R-:W4:Y:S01]  /*21890*/  LDL.LU R25, [R1+0x318c] ;  /* 0x00318c0001197983 */ /* 0x010f220000300800 */
        /* <DEDUP_REMOVED lines=24> */
[----:B----4-:R-:W-:Y:S04]  /*21a20*/  STS.U16 [R0+0xf200], R25 ;  /* 0x00f2001900007388 */ /* 0x010fe80000000400 */
[----:B------:R-:W-:Y:S01]  /*21a30*/  STL [R1+0x30e8], R25 ;  /* 0x0030e81901007387 */ /* 0x000fe20000100800 */
[----:B---3--:R-:W-:Y:S02]  /*21a40*/  STS.U16 [R0+0xf280], R24 ;  /* 0x00f2801800007388 */ /* 0x008fe40000000400 */
[----:B------:R0:W-:Y:S02]  /*21a50*/  STL [R1+0x30ec], R24 ;  /* 0x0030ec1801007387 */ /* 0x0001e40000100800 */
[----:B0-----:R-:W3:Y:S04]  /*21a60*/  LDL.LU R24, [R1+0x96c] ;  /* 0x00096c0001187983 */ /* 0x001ee80000300800 */
[----:B------:R-:W0:Y:S01]  /*21a70*/  S2R R21, SR_TID.X ;  /* 0x0000000000157919 */ /* 0x000e220000002100 */
[----:B--2---:R-:W-:Y:S03]  /*21a80*/  STS.U16 [R0+0xf300], R23 ;  /* 0x00f3001700007388 */ /* 0x004fe60000000400 */
[----:B---3--:R1:W-:Y:S04]  /*21a90*/  STL [R1+0x3184], R24 ;  /* 0x0031841801007387 */ /* 0x0083e80000100800 */
[----:B-1----:R-:W2:Y:S01]  /*21aa0*/  LDL.LU R24, [R1+0x978] ;  /* 0x0009780001187983 */ /* 0x002ea20000300800 */
[----:B0-----:R-:W-:-:S05]  /*21ab0*/  LOP3.LUT R21, R21, 0x3f, RZ, 0xc0, !PT ;  /* 0x0000003f15157812 */ /* 0x001fca00078ec0ff */
[----:B------:R-:W-:Y:S02]  /*21ac0*/  IMAD.SHL.U32 R0, R21, 0x2, RZ ;  /* 0x0000000215007824 */ /* 0x000fe400078e00ff */
[----:B------:R-:W0:Y:S04]  /*21ad0*/  S2R R21, SR_TID.X ;  /* 0x0000000000157919 */ /* 0x000e280000002100 */
[----:B--2---:R0:W-:Y:S01]  /*21ae0*/  STL [R1+0x3188], R24 ;  /* 0x0031881801007387 */ /* 0x0041e20000100800 */
[----:B------:R-:W2:Y:S02]  /*21af0*/  LDL.LU R25, [R1+0x8f8] ;  /* 0x0008f80001197983 */ /* 0x000ea40000300800 */
[----:B------:R-:W3:Y:S02]  /*21b00*/  LDL.LU R2, [R1+0x8f4] ;  /* 0x0008f40001027983 */ /* 0x000ee40000300800 */
[----:B------:R-:W4:Y:S01]  /*21b10*/  LDL.LU R26, [R1+0x8f0] ;  /* 0x0008f000011a7983 */ /* 0x000f220000300800 */
        /* <DEDUP_REMOVED lines=9> */
[----:B0-----:R-:W-:Y:S01]  /*21bb0*/  LOP3.LUT R24, R21, 0x3f, RZ, 0xc0, !PT ;  /* 0x0000003f15187812 */ /* 0x001fe200078ec0ff */
[----:B------:R-:W2:Y:S02]  /*21bc0*/  LDL.LU R6, [R1+0x74c] ;  /* 0x00074c0001067983 */ /* 0x000ea40000300800 */
[----:B------:R-:W2:Y:S01]  /*21bd0*/  LDL.LU R7, [R1+0x748] ;  /* 0x0007480001077983 */ /* 0x000ea20000300800 */
[----:B------:R-:W2:Y:S01]  /*21be0*/  LDL.LU R8, [R1+0x744] ;  /* 0x0007440001087983 */ /* 0x000ea20000300800 */
[----:B------:R-:W2:Y:S02]  /*21bf0*/  LDL.LU R9, [R1+0x740] ;  /* 0x0007400001097983 */ /* 0x000ea40000300800 */
[----:B------:R-:W2:Y:S02]  /*21c00*/  LDL.LU R10, [R1+0x6c8] ;  /* 0x0006c800010a7983 */ /* 0x000ea40000300800 */
[----:B------:R-:W-:Y:S01]  /*21c10*/  IMAD.SHL.U32 R24, R24, 0x2, RZ ;  /* 0x0000000218187824 */ /* 0x000fe200078e00ff */
[----:B------:R-:W2:Y:S01]  /*21c20*/  LDL.LU R11, [R1+0x6c4] ;  /* 0x0006c400010b7983 */ /* 0x000ea20000300800 */
[----:B------:R-:W2:Y:S02]  /*21c30*/  LDL.LU R12, [R1+0x6c0] ;  /* 0x0006c000010c7983 */ /* 0x000ea40000300800 */
[----:B------:R-:W2:Y:S02]  /*21c40*/  LDL.LU R16, [R1+0x6bc] ;  /* 0x0006bc0001107983 */ /* 0x000ea40000300800 */
[----:B------:R-:W2:Y:S01]  /*21c50*/  LDL.LU R17, [R1+0x648] ;  /* 0x0006480001117983 */ /* 0x000ea20000300800 */
[----:B------:R-:W2:Y:S01]  /*21c60*/  LDL.LU R18, [R1+0x644] ;  /* 0x0006440001127983 */ /* 0x000ea20000300800 */
[----:B------:R-:W-:Y:S01]  /*21c70*/  LOP3.LUT R24, R24, 0x10, RZ, 0x3c, !PT ;  /* 0x0000001018187812 */ /* 0x000fe200078e3cff */
[----:B------:R-:W2:Y:S02]  /*21c80*/  LDL.LU R19, [R1+0x640] ;  /* 0x0006400001137983 */ /* 0x000ea40000300800 */
[----:B------:R-:W2:Y:S01]  /*21c90*/  LDL.LU R20, [R1+0x63c] ;  /* 0x00063c0001147983 */ /* 0x000ea20000300800 */
[----:B------:R-:W2:Y:S01]  /*21ca0*/  LDL.LU R21, [R1+0x5c8] ;  /* 0x0005c80001157983 */ /* 0x000ea20000300800 */
[----:B------:R0:W-:Y:S03]  /*21cb0*/  STL [R1+0x30f0], R23 ;  /* 0x0030f01701007387 */ /* 0x0001e60000100800 */
[----:B------:R1:W-:Y:S04]  /*21cc0*/  STS.U16 [R24+0xf380], R22 ;  /* 0x00f3801618007388 */ /* 0x0003e80000000400 */
[----:B0-----:R-:W2:Y:S01]  /*21cd0*/  LDL.LU R23, [R1+0x970] ;  /* 0x0009700001177983 */ /* 0x001ea20000300800 */
[----:B-1----:R-:W2:Y:S01]  /*21ce0*/  LDL.LU R24, [R1+0x3188] ;  /* 0x0031880001187983 */ /* 0x002ea20000300800 */
[----:B------:R-:W-:Y:S01]  /*21cf0*/  LOP3.LUT R0, R0, 0x20, RZ, 0x3c, !PT ;  /* 0x0000002000007812 */ /* 0x000fe200078e3cff */
[----:B------:R0:W-:Y:S02]  /*21d00*/  STL [R1+0x30f4], R22 ;  /* 0x0030f41601007387 */ /* 0x0001e40000100800 */
[----:B0-----:R-:W3:Y:S04]  /*21d10*/  LDL.LU R22, [R1+0x974] ;  /* 0x0009740001167983 */ /* 0x001ee80000300800 */
[----:B--2---:R0:W-:Y:S04]  /*21d20*/  STS.U16 [R0+0x400], R24 ;  /* 0x0004001800007388 */ /* 0x0041e80000000400 */
[----:B0-----:R-:W2:Y:S04]  /*21d30*/  LDL.LU R24, [R1+0x3184] ;  /* 0x0031840001187983 */ /* 0x001ea80000300800 */
[----:B---3--:R-:W-:Y:S01]  /*21d40*/  STS.U16 [R0+0x480], R22 ;  /* 0x0004801600007388 */ /* 0x008fe20000000400 */
[----:B------:R-:W-:Y:S03]  /*21d50*/  STS.U16 [R0+0x500], R23 ;  /* 0x0005001700007388 */ /* 0x000fe60000000400 */
[----:B--2---:R-:W-:Y:S01]  /*21d60*/  STS.U16 [R0+0x580], R24 ;  /* 0x0005801800007388 */ /* 0x004fe20000000400 */
[----:B------:R-:W-:Y:S02]  /*21d70*/  STS.U16 [R0+0x1400], R25 ;  /* 0x0014001900007388 */ /* 0x000fe40000000400 */
[----:B------:R-:W-:Y:S02]  /*21d80*/  STS.U16 [R0+0x1480], R2 ;  /* 0x0014800200007388 */ /* 0x000fe40000000400 */
[----:B----4-:R-:W-:Y:S01]  /*21d90*/  STS.U16 [R0+0x1500], R26 ;  /* 0x0015001a00007388 */ /* 0x010fe20000000400 */
        /* <DEDUP_REMOVED lines=16> */
[----:B------:R0:W-:Y:S01]  /*21ea0*/  STS.U16 [R0+0x5580], R16 ;  /* 0x0055801000007388 */ /* 0x0001e20000000400 */
[----:B------:R-:W-:Y:S02]  /*21eb0*/  STS.U16 [R0+0x6400], R17 ;  /* 0x0064001100007388 */ /* 0x000fe40000000400 */
[----:B------:R1:W-:Y:S01]  /*21ec0*/  STS.U16 [R0+0x6480], R18 ;  /* 0x0064801200007388 */ /* 0x0003e20000000400 */
[----:B0-----:R-:W2:Y:S01]  /*21ed0*/  LDL.LU R16, [R1+0x5c4] ;  /* 0x0005c40001107983 */ /* 0x001ea20000300800 */
[----:B-1----:R-:W3:Y:S03]  /*21ee0*/  LDL.LU R18, [R1+0x544] ;  /* 0x0005440001127983 */ /* 0x002ee60000300800 */
[----:B---3--:R0:W-:Y:S04]  /*21ef0*/  STL [R1+0x317c], R18 ;  /* 0x00317c1201007387 */ /* 0x0081e80000100800 */
[----:B0-----:R-:W3:Y:S01]  /*21f00*/  LDL.LU R18, [R1+0x5bc] ;  /* 0x0005bc0001127983 */ /* 0x001ee20000300800 */
[----:B------:R-:W-:Y:S02]  /*21f10*/  STS.U16 [R0+0x6500], R19 ;  /* 0x0065001300007388 */ /* 0x000fe40000000400 */
        /* <DEDUP_REMOVED lines=73> */
[----:B------:R-:W0:Y:S04]  /*223b0*/  S2R R17, SR_TID.X ;  /* 0x0000000000117919 */ /* 0x000e280000002100 */
[----:B---3--:R1:W-:Y:S04]  /*223c0*/  STL [R1+0x3164], R20 ;  /* 0x0031641401007387 */ /* 0x0083e80000100800 */
[----:B-1----:R-:W3:Y:S01]  /*223d0*/  LDL.LU R20, [R1+0x968] ;  /* 0x0009680001147983 */ /* 0x002ee20000300800 */
[----:B0-----:R-:W-:-:S05]  /*223e0*/  LOP3.LUT R17, R17, 0x3f, RZ, 0xc0, !PT ;  /* 0x0000003f11117812 */ /* 0x001fca00078ec0ff */
[----:B------:R-:W-:Y:S02]  /*223f0*/  IMAD.SHL.U32 R2, R17, 0x2, RZ ;  /* 0x0000000211027824 */ /* 0x000fe400078e00ff */
[----:B------:R-:W0:Y:S04]  /*22400*/  S2R R17, SR_TID.X ;  /* 0x0000000000117919 */ /* 0x000e280000002100 */
[----:B--2---:R1:W-:Y:S04]  /*22410*/  STS.U16 [R0+0xf500], R19 ;  /* 0x00f5001300007388 */ /* 0x0043e80000000400 */
[----:B---3--:R0:W-:Y:S01]  /*22420*/  STL [R1+0x3168], R20 ;  /* 0x0031681401007387 */ /* 0x0081e20000100800 */
        /* <DEDUP_REMOVED lines=11> */
[----:B-1----:R-:W2:Y:S01]  /*224e0*/  LDL.LU R0, [R1+0x7c0] ;  /* 0x0007c00001007983 */ /* 0x002ea20000300800 */
        /* <DEDUP_REMOVED lines=39> */
[----:B------:R0:W-:Y:S04]  /*22760*/  STS.U16 [R2+0x3780], R0 ;  /* 0x0037800002007388 */ /* 0x0001e80000000400 */
[----:B0-----:R-:W2:Y:S04]  /*22770*/  LDL.LU R0, [R1+0x534] ;  /* 0x0005340001007983 */ /* 0x001ea80000300800 */
[----:B--2---:R0:W-:Y:S04]  /*22780*/  STL [R1+0x3158], R0 ;  /* 0x0031580001007387 */ /* 0x0041e80000100800 */
[----:B0-----:R-:W2:Y:S04]  /*22790*/  LDL.LU R0, [R1+0x5ac] ;  /* 0x0005ac0001007983 */ /* 0x001ea80000300800 */
[----:B--2---:R0:W-:Y:S04]  /*227a0*/  STL [R1+0x315c], R0 ;  /* 0x00315c0001007387 */ /* 0x0041e80000100800 */
[----:B0-----:R-:W2:Y:S01]  /*227b0*/  LDL.LU R0, [R1+0x5b0] ;  /* 0x0005b00001007983 */ /* 0x001ea20000300800 */
        /* <DEDUP_REMOVED lines=12> */
[----:B------:R-:W-:Y:S03]  /*22880*/  STS.U16 [R2+0x7600], R17 ;  /* 0x0076001102007388 */ /* 0x000fe60000000400 */
[----:B--2---:R0:W-:Y:S04]  /*22890*/  STL [R1+0x3160], R0 ;  /* 0x0031600001007387 */ /* 0x0041e80000100800 */
        /* <DEDUP_REMOVED lines=28> */
[----:B--2---:R0:W-:Y:S04]  /*22a60*/  STS.U16 [R2+0x7680], R0 ;  /* 0x0076800002007388 */ /* 0x0041e80000000400 */
[----:B0-----:R-:W2:Y:S04]  /*22a70*/  LDL.LU R0, [R1+0x3160] ;  /* 0x0031600001007983 */ /* 0x001ea80000300800 */
[----:B--2---:R0:W-:Y:S04]  /*22a80*/  STS.U16 [R2+0x7700], R0 ;  /* 0x0077000002007388 */ /* 0x0041e80000000400 */
[----:B0-----:R-:W2:Y:S04]  /*22a90*/  LDL.LU R0, [R1+0x315c] ;  /* 0x00315c0001007983 */ /* 0x001ea80000300800 */
[----:B--2---:R0:W-:Y:S04]  /*22aa0*/  STS.U16 [R2+0x7780], R0 ;  /* 0x0077800002007388 */ /* 0x0041e80000000400 */
[----:B0-----:R-:W2:Y:S04]  /*22ab0*/  LDL.LU R0, [R1+0x3158] ;  /* 0x0031580001007983 */ /* 0x001ea80000300800 */
[----:B--2---:R0:W-:Y:S01]  /*22ac0*/  STS.U16 [R2+0x8600], R0 ;  /* 0x0086000002007388 */ /* 0x0041e20000000400 */
[----:B---3--:R1:W-:Y:S02]  /*22ad0*/  STS.U16 [R2+0x8680], R11 ;  /* 0x0086800b02007388 */ /* 0x0083e40000000400 */
[----:B----4-:R2:W-:Y:S02]  /*22ae0*/  STS.U16 [R2+0x8700], R12 ;  /* 0x0087000c02007388 */ /* 0x0105e40000000400 */
[----:B------:R3:W-:Y:S01]  /*22af0*/  STS.U16 [R2+0x8780], R16 ;  /* 0x0087801002007388 */ /* 0x0007e20000000400 */
[----:B------:R3:W-:Y:S04]  /*22b00*/  STS.U16 [R2+0x9600], R17 ;  /* 0x0096001102007388 */ /* 0x0007e80000000400 */
[----:B0-----:R-:W4:Y:S01]  /*22b10*/  LDL.LU R0, [R1+0x3154] ;  /* 0x0031540001007983 */ /* 0x001f220000300800 */
[----:B-1----:R-:W4:Y:S02]  /*22b20*/  LDL.LU R11, [R1+0x3150] ;  /* 0x00315000010b7983 */ /* 0x002f240000300800 */
[----:B--2---:R-:W2:Y:S02]  /*22b30*/  LDL.LU R12, [R1+0x314c] ;  /* 0x00314c00010c7983 */ /* 0x004ea40000300800 */
[----:B---3--:R-:W3:Y:S01]  /*22b40*/  LDL.LU R16, [R1+0x3148] ;  /* 0x0031480001107983 */ /* 0x008ee20000300800 */
[----:B------:R-:W2:Y:S04]  /*22b50*/  LDL.LU R17, [R1+0x3144] ;  /* 0x0031440001117983 */ /* 0x000ea80000300800 */
[----:B------:R0:W-:Y:S01]  /*22b60*/  STS.U16 [R2+0x9680], R18 ;  /* 0x0096801202007388 */ /* 0x0001e20000000400 */
[----:B------:R1:W-:Y:S02]  /*22b70*/  STS.U16 [R2+0x9700], R19 ;  /* 0x0097001302007388 */ /* 0x0003e40000000400 */
[----:B------:R0:W-:Y:S02]  /*22b80*/  STS.U16 [R2+0x9780], R20 ;  /* 0x0097801402007388 */ /* 0x0001e40000000400 */
[----:B------:R1:W-:Y:S01]  /*22b90*/  STS.U16 [R2+0xa600], R21 ;  /* 0x00a6001502007388 */ /* 0x0003e20000000400 */
[----:B------:R1:W-:Y:S01]  /*22ba0*/  STS.U16 [R2+0xa680], R22 ;  /* 0x00a6801602007388 */ /* 0x0003e20000000400 */
[----:B------:R1:W-:Y:S02]  /*22bb0*/  STS.U16 [R2+0xa700], R23 ;  /* 0x00a7001702007388 */ /* 0x0003e40000000400 */
[----:B------:R-:W-:Y:S02]  /*22bc0*/  STS.U16 [R2+0xa780], R24 ;  /* 0x00a7801802007388 */ /* 0x000fe40000000400 */
[----:B------:R-:W-:Y:S01]  /*22bd0*/  STS.U16 [R2+0xb600], R25 ;  /* 0x00b6001902007388 */ /* 0x000fe20000000400 */
[----:B------:R-:W-:Y:S01]  /*22be0*/  STS.U16 [R2+0xb680], R26 ;  /* 0x00b6801a02007388 */ /* 0x000fe20000000400 */
[----:B------:R-:W-:Y:S02]  /*22bf0*/  STS.U16 [R2+0xb700], R27 ;  /* 0x00b7001b02007388 */ /* 0x000fe40000000400 */
[----:B------:R-:W-:Y:S02]  /*22c00*/  STS.U16 [R2+0xb780], R28 ;  /* 0x00b7801c02007388 */ /* 0x000fe40000000400 */
[----:B------:R-:W-:Y:S01]  /*22c10*/  STS.U16 [R2+0xc600], R29 ;  /* 0x00c6001d02007388 */ /* 0x000fe20000000400 */
[----:B0-----:R-:W3:Y:S04]  /*22c20*/  LDL.LU R18, [R1+0x958] ;  /* 0x0009580001127983 */ /* 0x001ee80000300800 */
[----:B------:R-:W-:Y:S01]  /*22c30*/  STS.U16 [R2+0xc680], R13 ;  /* 0x00c6800d02007388 */ /* 0x000fe20000000400 */
[----:B-1----:R-:W3:Y:S02]  /*22c40*/  LDL.LU R19, [R1+0x954] ;  /* 0x0009540001137983 */ /* 0x002ee40000300800 */
[----:B------:R-:W-:Y:S02]  /*22c50*/  STS.U16 [R2+0xc700], R14 ;  /* 0x00c7000e02007388 */ /* 0x000fe40000000400 */
[----:B------:R-:W3:Y:S01]  /*22c60*/  LDL.LU R20, [R1+0x950] ;  /* 0x0009500001147983 */ /* 0x000ee20000300800 */
[----:B------:R0:W-:Y:S04]  /*22c70*/  STS.U16 [R2+0xc780], R15 ;  /* 0x00c7800f02007388 */ /* 0x0001e80000000400 */
[----:B------:R-:W3:Y:S01]  /*22c80*/  LDL.LU R21, [R1+0x94c] ;  /* 0x00094c0001157983 */ /* 0x000ee20000300800 */
[----:B------:R-:W-:Y:S02]  /*22c90*/  STS.U16 [R2+0xd600], R3 ;  /* 0x00d6000302007388 */ /* 0x000fe40000000400 */
[----:B------:R-:W3:Y:S02]  /*22ca0*/  LDL.LU R22, [R1+0x8d8] ;  /* 0x0008d80001167983 */ /* 0x000ee40000300800 */
[----:B------:R-:W-:Y:S01]  /*22cb0*/  STS.U16 [R2+0xd680], R4 ;  /* 0x00d6800402007388 */ /* 0x000fe20000000400 */
[----:B------:R-:W3:Y:S04]  /*22cc0*/  LDL.LU R23, [R1+0x8d4] ;  /* 0x0008d40001177983 */ /* 0x000ee80000300800 */
[----:B------:R1:W-:Y:S04]  /*22cd0*/  STS.U16 [R2+0xd700], R5 ;  /* 0x00d7000502007388 */ /* 0x0003e80000000400 */
[----:B0-----:R-:W3:Y:S04]  /*22ce0*/  LDL.LU R15, [R1+0x8d0] ;  /* 0x0008d000010f7983 */ /* 0x001ee80000300800 */
[----:B-1----:R-:W3:Y:S01]  /*22cf0*/  LDL.LU R5, [R1+0x8cc] ;  /* 0x0008cc0001057983 */ /* 0x002ee20000300800 */
[----:B------:R0:W-:Y:S03]  /*22d00*/  STS.U16 [R2+0xd780], R6 ;  /* 0x00d7800602007388 */ /* 0x0001e60000000400 */
[----:B0-----:R-:W3:Y:S01]  /*22d10*/  LDL.LU R6, [R1+0x84c] ;  /* 0x00084c0001067983 */ /* 0x001ee20000300800 */
[----:B------:R-:W-:Y:S02]  /*22d20*/  STS.U16 [R2+0xe600], R7 ;  /* 0x00e6000702007388 */ /* 0x000fe40000000400 */
[----:B------:R-:W-:Y:S02]  /*22d30*/  STS.U16 [R2+0xe680], R8 ;  /* 0x00e6800802007388 */ /* 0x000fe40000000400 */
[----:B------:R-:W-:Y:S01]  /*22d40*/  STS.U16 [R2+0xe700], R9 ;  /* 0x00e7000902007388 */ /* 0x000fe20000000400 */
[----:B------:R-:W-:Y:S01]  /*22d50*/  STS.U16 [R2+0xe780], R10 ;  /* 0x00e7800a02007388 */ /* 0x000fe20000000400 */
[----:B----4-:R-:W-:-:S03]  /*22d60*/  LOP3.LUT R0, R0, 0x3f, RZ, 0xc0, !PT ;  /* 0x0000003f00007812 */ /* 0x010fc600078ec0ff */
[----:B--2---:R0:W-:Y:S04]  /*22d70*/  STS.U16 [R2+0xf600], R17 ;  /* 0x00f6001102007388 */ /* 0x0041e80000000400 */
[----:B------:R1:W-:Y:S01]  /*22d80*/  STL [R1+0x3118], R17 ;  /* 0x0031181101007387 */ /* 0x0003e20000100800 */
[----:B---3--:R-:W-:Y:S03]  /*22d90*/  STL [R1+0x3120], R16 ;  /* 0x0031201001007387 */ /* 0x008fe60000100800 */
[----:B------:R-:W-:Y:S01]  /*22da0*/  STL [R1+0x3124], R12 ;  /* 0x0031240c01007387 */ /* 0x000fe20000100800 */
[----:B------:R-:W2:Y:S03]  /*22db0*/  LDL.LU R24, [R1+0x848] ;  /* 0x0008480001187983 */ /* 0x000ea60000300800 */
[----:B------:R-:W3:Y:S04]  /*22dc0*/  LDL.LU R25, [R1+0x844] ;  /* 0x0008440001197983 */ /* 0x000ee80000300800 */
[----:B0-----:R-:W4:Y:S01]  /*22dd0*/  LDL.LU R2, [R1+0x840] ;  /* 0x0008400001027983 */ /* 0x001f220000300800 */
[----:B-1----:R-:W-:-:S02]  /*22de0*/  IMAD.SHL.U32 R17, R0, 0x2, RZ ;  /* 0x0000000200117824 */ /* 0x002fc400078e00ff */
[----:B------:R-:W4:Y:S02]  /*22df0*/  LDL.LU R26, [R1+0x7bc] ;  /* 0x0007bc00011a7983 */ /* 0x000f240000300800 */
[----:B------:R-:W4:Y:S01]  /*22e00*/  LDL.LU R27, [R1+0x7b8] ;  /* 0x0007b800011b7983 */ /* 0x000f220000300800 */
[----:B------:R-:W4:Y:S01]  /*22e10*/  LDL.LU R28, [R1+0x7b4] ;  /* 0x0007b400011c7983 */ /* 0x000f220000300800 */
[----:B------:R-:W4:Y:S01]  /*22e20*/  LDL.LU R29, [R1+0x7b0] ;  /* 0x0007b000011d7983 */ /* 0x000f220000300800 */
[----:B------:R-:W-:Y:S01]  /*22e30*/  LOP3.LUT R17, R17, 0x30, RZ, 0x3c, !PT ;  /* 0x0000003011117812 */ /* 0x000fe200078e3cff */
[----:B------:R-:W4:Y:S01]  /*22e40*/  LDL.LU R13, [R1+0x72c] ;  /* 0x00072c00010d7983 */ /* 0x000f220000300800 */
[----:B------:R-:W4:Y:S04]  /*22e50*/  LDL.LU R14, [R1+0x728] ;  /* 0x00072800010e7983 */ /* 0x000f280000300800 */
[----:B------:R-:W-:Y:S01]  /*22e60*/  STS.U16 [R17+0xf680], R16 ;  /* 0x00f6801011007388 */ /* 0x000fe20000000400 */
[----:B------:R0:W-:Y:S02]  /*22e70*/  STS.U16 [R17+0xf700], R12 ;  /* 0x00f7000c11007388 */ /* 0x0001e40000000400 */
[----:B------:R-:W4:Y:S02]  /*22e80*/  LDL.LU R3, [R1+0x724] ;  /* 0x0007240001037983 */ /* 0x000f240000300800 */
[----:B------:R-:W4:Y:S01]  /*22e90*/  LDL.LU R4, [R1+0x720] ;  /* 0x0007200001047983 */ /* 0x000f220000300800 */
[----:B------:R-:W4:Y:S01]  /*22ea0*/  LDL.LU R7, [R1+0x6a8] ;  /* 0x0006a80001077983 */ /* 0x000f220000300800 */
[----:B------:R-:W4:Y:S02]  /*22eb0*/  LDL.LU R8, [R1+0x6a4] ;  /* 0x0006a40001087983 */ /* 0x000f240000300800 */
[----:B0-----:R-:W-:Y:S01]  /*22ec0*/  IMAD.SHL.U32 R12, R0, 0x2, RZ ;  /* 0x00000002000c7824 */ /* 0x001fe200078e00ff */
[----:B------:R-:W-:Y:S04]  /*22ed0*/  STS.U16 [R17+0xf780], R11 ;  /* 0x00f7800b11007388 */ /* 0x000fe80000000400 */
[----:B------:R-:W4:Y:S01]  /*22ee0*/  LDL.LU R9, [R1+0x6a0] ;  /* 0x0006a00001097983 */ /* 0x000f220000300800 */
[----:B------:R-:W4:Y:S02]  /*22ef0*/  LDL.LU R10, [R1+0x69c] ;  /* 0x00069c00010a7983 */ /* 0x000f240000300800 */
[----:B------:R-:W4:Y:S01]  /*22f00*/  LDL.LU R0, [R1+0x628] ;  /* 0x0006280001007983 */ /* 0x000f220000300800 */
[----:B------:R-:W-:-:S05]  /*22f10*/  LOP3.LUT R12, R12, 0x40, RZ, 0x3c, !PT ;  /* 0x000000400c0c7812 */ /* 0x000fca00078e3cff */
[----:B------:R-:W-:Y:S01]  /*22f20*/  STS.U16 [R12+0x800], R18 ;  /* 0x000800120c007388 */ /* 0x000fe20000000400 */
[----:B------:R-:W-:Y:S02]  /*22f30*/  STS.U16 [R12+0x880], R19 ;  /* 0x000880130c007388 */ /* 0x000fe40000000400 */
[----:B------:R-:W-:Y:S02]  /*22f40*/  STS.U16 [R12+0x900], R20 ;  /* 0x000900140c007388 */ /* 0x000fe40000000400 */
[----:B------:R-:W-:Y:S01]  /*22f50*/  STS.U16 [R12+0x980], R21 ;  /* 0x000980150c007388 */ /* 0x000fe20000000400 */
[----:B------:R-:W-:Y:S01]  /*22f60*/  STS.U16 [R12+0x1800], R22 ;  /* 0x001800160c007388 */ /* 0x000fe20000000400 */
[----:B------:R-:W-:Y:S02]  /*22f70*/  STS.U16 [R12+0x1880], R23 ;  /* 0x001880170c007388 */ /* 0x000fe40000000400 */
[----:B------:R-:W-:Y:S01]  /*22f80*/  STS.U16 [R12+0x1900], R15 ;  /* 0x0019000f0c007388 */ /* 0x000fe20000000400 */
[----:B------:R-:W-:Y:S01]  /*22f90*/  STL [R1+0x3128], R11 ;  /* 0x0031280b01007387 */ /* 0x000fe20000100800 */
[----:B------:R0:W-:Y:S03]  /*22fa0*/  STS.U16 [R12+0x1980], R5 ;  /* 0x001980050c007388 */ /* 0x0001e60000000400 */
[----:B0-----:R-:W4:Y:S01]  /*22fb0*/  LDL.LU R5, [R1+0x624] ;  /* 0x0006240001057983 */ /* 0x001f220000300800 */
[----:B------:R0:W-:Y:S02]  /*22fc0*/  STS.U16 [R12+0x2800], R6 ;  /* 0x002800060c007388 */ /* 0x0001e40000000400 */
[----:B------:R-:W4:Y:S01]  /*22fd0*/  LDL.LU R15, [R1+0x620] ;  /* 0x00062000010f7983 */ /* 0x000f220000300800 */
[----:B0-----:R-:W4:Y:S04]  /*22fe0*/  LDL.LU R6, [R1+0x61c] ;  /* 0x00061c0001067983 */ /* 0x001f280000300800 */
[----:B--2---:R-:W-:Y:S01]  /*22ff0*/  STS.U16 [R12+0x2880], R24 ;  /* 0x002880180c007388 */ /* 0x004fe20000000400 */
[----:B---3--:R-:W-:Y:S03]  /*23000*/  STS.U16 [R12+0x2900], R25 ;  /* 0x002900190c007388 */ /* 0x008fe60000000400 */
[----:B----4-:R-:W-:Y:S01]  /*23010*/  STS.U16 [R12+0x2980], R2 ;  /* 0x002980020c007388 */ /* 0x010fe20000000400 */
[----:B------:R-:W-:Y:S02]  /*23020*/  STS.U16 [R12+0x3800], R26 ;  /* 0x0038001a0c007388 */ /* 0x000fe40000000400 */
[----:B------:R-:W-:Y:S01]  /*23030*/  STS.U16 [R12+0x3880], R27 ;  /* 0x0038801b0c007388 */ /* 0x000fe20000000400 */
[----:B------:R-:W-:Y:S01]  /*23040*/  STS.U16 [R12+0x3900], R28 ;  /* 0x0039001c0c007388 */ /* 0x000fe20000000400 */
[----:B------:R-:W-:Y:S02]  /*23050*/  STS.U16 [R12+0x3980], R29 ;  /* 0x0039801d0c007388 */ /* 0x000fe40000000400 */
[----:B------:R-:W-:Y:S01]  /*23060*/  STS.U16 [R12+0x4800], R13 ;  /* 0x0048000d0c007388 */ /* 0x000fe20000000400 */
[----:B------:R0:W-:Y:S01]  /*23070*/  STS.U16 [R12+0x4880], R14 ;  /* 0x0048800e0c007388 */ /* 0x0001e20000000400 */
[----:B------:R-:W-:Y:S03]  /*23080*/  STS.U16 [R12+0x4900], R3 ;  /* 0x004900030c007388 */ /* 0x000fe60000000400 */
[----:B------:R-:W-:Y:S01]  /*23090*/  STS.U16 [R12+0x4980], R4 ;  /* 0x004980040c007388 */ /* 0x000fe20000000400 */
[----:B------:R1:W-:Y:S02]  /*230a0*/  STS.U16 [R12+0x5800], R7 ;  /* 0x005800070c007388 */ /* 0x0003e40000000400 */
[----:B------:R2:W-:Y:S01]  /*230b0*/  STS.U16 [R12+0x5880], R8 ;  /* 0x005880080c007388 */ /* 0x0005e20000000400 */
[----:B0-----:R-:W3:Y:S04]  /*230c0*/  LDL.LU R14, [R1+0x5a8] ;  /* 0x0005a800010e7983 */ /* 0x001ee80000300800 */
[----:B------:R0:W-:Y:S04]  /*230d0*/  STS.U16 [R12+0x5900], R9 ;  /* 0x005900090c007388 */ /* 0x0001e80000000400 */
[----:B-1----:R-:W4:Y:S01]  /*230e0*/  LDL.LU R7, [R1+0x5a4] ;  /* 0x0005a40001077983 */ /* 0x002f220000300800 */
[----:B--2---:R-:W2:Y:S02]  /*230f0*/  LDL.LU R8, [R1+0x5a0] ;  /* 0x0005a00001087983 */ /* 0x004ea40000300800 */
[----:B------:R1:W-:Y:S02]  /*23100*/  STS.U16 [R12+0x5980], R10 ;  /* 0x0059800a0c007388 */ /* 0x0003e40000000400 */
[----:B------:R1:W-:Y:S01]  /*23110*/  STS.U16 [R12+0x6800], R0 ;  /* 0x006800000c007388 */ /* 0x0003e20000000400 */
[----:B0-----:R-:W2:Y:S01]  /*23120*/  LDL.LU R9, [R1+0x59c] ;  /* 0x00059c0001097983 */ /* 0x001ea20000300800 */
[----:B-1----:R-:W2:Y:S03]  /*23130*/  LDL.LU R10, [R1+0x524] ;  /* 0x00052400010a7983 */ /* 0x002ea60000300800 */
[----:B------:R-:W2:Y:S01]  /*23140*/  LDL.LU R0, [R1+0x520] ;  /* 0x0005200001007983 */ /* 0x000ea20000300800 */
[----:B------:R-:W2:Y:S02]  /*23150*/  LDL.LU R11, [R1+0x51c] ;  /* 0x00051c00010b7983 */ /* 0x000ea40000300800 */
[----:B------:R-:W2:Y:S02]  /*23160*/  LDL.LU R16, [R1+0x518] ;  /* 0x0005180001107983 */ /* 0x000ea40000300800 */
[----:B------:R-:W2:Y:S01]  /*23170*/  LDL.LU R17, [R1+0x4a4] ;  /* 0x0004a40001117983 */ /* 0x000ea20000300800 */
[----:B------:R-:W2:Y:S01]  /*23180*/  LDL.LU R3, [R1+0x4a0] ;  /* 0x0004a00001037983 */ /* 0x000ea20000300800 */
[----:B------:R-:W2:Y:S03]  /*23190*/  LDL.LU R4, [R1+0x49c] ;  /* 0x00049c0001047983 */ /* 0x000ea60000300800 */
[----:B------:R0:W-:Y:S04]  /*231a0*/  STS.U16 [R12+0x6880], R5 ;  /* 0x006880050c007388 */ /* 0x0001e80000000400 */
        /* <DEDUP_REMOVED lines=15> */
[----:B------:R-:W2:Y:S02]  /*232a0*/  LDL.LU R13, [R1+0x78] ;  /* 0x00007800010d7983 */ /* 0x000ea40000300800 */
[----:B------:R1:W-:Y:S01]  /*232b0*/  STS.U16 [R12+0x6980], R6 ;  /* 0x006980060c007388 */ /* 0x0003e20000000400 */
[----:B0-----:R-:W2:Y:S01]  /*232c0*/  LDL.LU R15, [R1+0x74] ;  /* 0x00007400010f7983 */ /* 0x001ea20000300800 */
[----:B-1----:R-:W2:Y:S03]  /*232d0*/  LDL.LU R6, [R1+0x70] ;  /* 0x0000700001067983 */ /* 0x002ea60000300800 */
[----:B---3--:R0:W-:Y:S04]  /*232e0*/  STS.U16 [R12+0x7800], R14 ;  /* 0x0078000e0c007388 */ /* 0x0081e80000000400 */
[----:B----4-:R1:W-:Y:S01]  /*232f0*/  STS.U16 [R12+0x7880], R7 ;  /* 0x007880070c007388 */ /* 0x0103e20000000400 */
[----:B--2---:R2:W-:Y:S03]  /*23300*/  STS.U16 [R12+0x7900], R8 ;  /* 0x007900080c007388 */ /* 0x0045e60000000400 */
[----:B0-----:R-:W3:Y:S04]  /*23310*/  LDL.LU R14, [R1+0x3140] ;  /* 0x00314000010e7983 */ /* 0x001ee80000300800 */
[----:B------:R0:W-:Y:S01]  /*23320*/  STS.U16 [R12+0x7980], R9 ;  /* 0x007980090c007388 */ /* 0x0001e20000000400 */
[----:B------:R4:W-:Y:S03]  /*23330*/  STS.U16 [R12+0x8800], R10 ;  /* 0x0088000a0c007388 */ /* 0x0009e60000000400 */
[----:B-1----:R-:W3:Y:S04]  /*23340*/  LDL.LU R7, [R1+0x313c] ;  /* 0x00313c0001077983 */ /* 0x002ee80000300800 */
[----:B------:R1:W-:Y:S04]  /*23350*/  STS.U16 [R12+0x8880], R0 ;  /* 0x008880000c007388 */ /* 0x0003e80000000400 */
[----:B--2---:R-:W2:Y:S01]  /*23360*/  LDL.LU R8, [R1+0x3138] ;  /* 0x0031380001087983 */ /* 0x004ea20000300800 */
[----:B------:R-:W-:Y:S02]  /*23370*/  STS.U16 [R12+0x8900], R11 ;  /* 0x0089000b0c007388 */ /* 0x000fe40000000400 */
[----:B------:R-:W-:Y:S01]  /*23380*/  STS.U16 [R12+0x8980], R16 ;  /* 0x008980100c007388 */ /* 0x000fe20000000400 */
[----:B------:R-:W-:Y:S04]  /*23390*/  STS.U16 [R12+0x9800], R17 ;  /* 0x009800110c007388 */ /* 0x000fe80000000400 */
[----:B0-----:R-:W2:Y:S01]  /*233a0*/  LDL.LU R9, [R1+0x3134] ;  /* 0x0031340001097983 */ /* 0x001ea20000300800 */
[----:B----4-:R-:W4:Y:S02]  /*233b0*/  LDL.LU R10, [R1+0x3130] ;  /* 0x00313000010a7983 */ /* 0x010f240000300800 */
[----:B------:R0:W-:Y:S02]  /*233c0*/  STS.U16 [R12+0x9880], R3 ;  /* 0x009880030c007388 */ /* 0x0001e40000000400 */
[----:B------:R0:W-:Y:S01]  /*233d0*/  STS.U16 [R12+0x9900], R4 ;  /* 0x009900040c007388 */ /* 0x0001e20000000400 */
[----:B-1----:R-:W2:Y:S04]  /*233e0*/  LDL.LU R0, [R1+0x312c] ;  /* 0x00312c0001007983 */ /* 0x002ea80000300800 */
[----:B0-----:R-:W2:Y:S01]  /*233f0*/  LDL.LU R3, [R1+0x1c] ;  /* 0x00001c0001037983 */ /* 0x001ea20000300800 */
[----:B------:R-:W4:Y:S03]  /*23400*/  LDL.LU R4, [R1+0x18] ;  /* 0x0000180001047983 */ /* 0x000f260000300800 */
[----:B------:R0:W-:Y:S01]  /*23410*/  STS.U16 [R12+0x9980], R5 ;  /* 0x009980050c007388 */ /* 0x0001e20000000400 */
[----:B------:R1:W-:Y:S02]  /*23420*/  STS.U16 [R12+0xa800], R18 ;  /* 0x00a800120c007388 */ /* 0x0003e40000000400 */
[----:B------:R-:W-:Y:S02]  /*23430*/  STS.U16 [R12+0xa880], R19 ;  /* 0x00a880130c007388 */ /* 0x000fe40000000400 */
[----:B------:R1:W-:Y:S01]  /*23440*/  STS.U16 [R12+0xa900], R20 ;  /* 0x00a900140c007388 */ /* 0x0003e20000000400 */
[----:B------:R1:W-:Y:S01]  /*23450*/  STS.U16 [R12+0xa980], R21 ;  /* 0x00a980150c007388 */ /* 0x0003e20000000400 */
[----:B------:R-:W-:Y:S03]  /*23460*/  STS.U16 [R12+0xb800], R22 ;  /* 0x00b800160c007388 */ /* 0x000fe60000000400 */
[----:B0-----:R-:W4:Y:S01]  /*23470*/  LDL.LU R5, [R1+0x14] ;  /* 0x0000140001057983 */ /* 0x001f220000300800 */
[----:B------:R-:W-:Y:S02]  /*23480*/  STS.U16 [R12+0xb880], R23 ;  /* 0x00b880170c007388 */ /* 0x000fe40000000400 */
[----:B------:R-:W-:Y:S02]  /*23490*/  STS.U16 [R12+0xb900], R24 ;  /* 0x00b900180c007388 */ /* 0x000fe40000000400 */
[----:B------:R-:W4:Y:S01]  /*234a0*/  LDL.LU R16, [R1+0x948] ;  /* 0x0009480001107983 */ /* 0x000f220000300800 */
[----:B------:R0:W-:Y:S04]  /*234b0*/  STS.U16 [R12+0xb980], R25 ;  /* 0x00b980190c007388 */ /* 0x0001e80000000400 */
[----:B------:R-:W4:Y:S01]  /*234c0*/  LDL.LU R17, [R1+0x944] ;  /* 0x0009440001117983 */ /* 0x000f220000300800 */
[----:B------:R0:W-:Y:S02]  /*234d0*/  STS.U16 [R12+0xc800], R2 ;  /* 0x00c800020c007388 */ /* 0x0001e40000000400 */
[----:B-1----:R-:W4:Y:S02]  /*234e0*/  LDL.LU R18, [R1+0x940] ;  /* 0x0009400001127983 */ /* 0x002f240000300800 */
[----:B------:R1:W-:Y:S01]  /*234f0*/  STS.U16 [R12+0xc880], R26 ;  /* 0x00c8801a0c007388 */ /* 0x0003e20000000400 */
[----:B------:R-:W4:Y:S04]  /*23500*/  LDL.LU R20, [R1+0x93c] ;  /* 0x00093c0001147983 */ /* 0x000f280000300800 */
[----:B------:R1:W-:Y:S01]  /*23510*/  STS.U16 [R12+0xc900], R27 ;  /* 0x00c9001b0c007388 */ /* 0x0003e20000000400 */
[----:B------:R-:W4:Y:S02]  /*23520*/  LDL.LU R21, [R1+0x8c8] ;  /* 0x0008c80001157983 */ /* 0x000f240000300800 */
[----:B------:R1:W-:Y:S02]  /*23530*/  STS.U16 [R12+0xc980], R28 ;  /* 0x00c9801c0c007388 */ /* 0x0003e40000000400 */
[----:B------:R-:W-:Y:S01]  /*23540*/  STS.U16 [R12+0xd800], R29 ;  /* 0x00d8001d0c007388 */ /* 0x000fe20000000400 */
[----:B0-----:R-:W4:Y:S01]  /*23550*/  LDL.LU R25, [R1+0x8c4] ;  /* 0x0008c40001197983 */ /* 0x001f220000300800 */
[----:B------:R-:W4:Y:S03]  /*23560*/  LDL.LU R2, [R1+0x8c0] ;  /* 0x0008c00001027983 */ /* 0x000f260000300800 */
[----:B------:R-:W-:Y:S04]  /*23570*/  STS.U16 [R12+0xd880], R13 ;  /* 0x00d8800d0c007388 */ /* 0x000fe80000000400 */
[----:B-1----:R-:W4:Y:S01]  /*23580*/  LDL.LU R26, [R1+0x8bc] ;  /* 0x0008bc00011a7983 */ /* 0x002f220000300800 */
[----:B------:R-:W-:Y:S02]  /*23590*/  STS.U16 [R12+0xd900], R15 ;  /* 0x00d9000f0c007388 */ /* 0x000fe40000000400 */
[----:B------:R-:W4:Y:S02]  /*235a0*/  LDL.LU R27, [R1+0x83c] ;  /* 0x00083c00011b7983 */ /* 0x000f240000300800 */
[----:B------:R0:W-:Y:S01]  /*235b0*/  STS.U16 [R12+0xd980], R6 ;  /* 0x00d980060c007388 */ /* 0x0001e20000000400 */
[----:B------:R-:W4:Y:S04]  /*235c0*/  LDL.LU R28, [R1+0x838] ;  /* 0x00083800011c7983 */ /* 0x000f280000300800 */
[----:B0-----:R-:W4:Y:S01]  /*235d0*/  LDL.LU R6, [R1+0x834] ;  /* 0x0008340001067983 */ /* 0x001f220000300800 */
[----:B------:R-:W4:Y:S02]  /*235e0*/  LDL.LU R29, [R1+0x830] ;  /* 0x00083000011d7983 */ /* 0x000f240000300800 */
[----:B------:R-:W4:Y:S02]  /*235f0*/  LDL.LU R22, [R1+0x7ac] ;  /* 0x0007ac0001167983 */ /* 0x000f240000300800 */
[----:B------:R-:W4:Y:S01]  /*23600*/  LDL.LU R23, [R1+0x7a8] ;  /* 0x0007a80001177983 */ /* 0x000f220000300800 */
[----:B------:R-:W4:Y:S01]  /*23610*/  LDL.LU R24, [R1+0x7a4] ;  /* 0x0007a40001187983 */ /* 0x000f220000300800 */
[----:B------:R-:W4:Y:S02]  /*23620*/  LDL.LU R13, [R1+0x7a0] ;  /* 0x0007a000010d7983 */ /* 0x000f240000300800 */
[----:B------:R-:W4:Y:S02]  /*23630*/  LDL.LU R15, [R1+0x71c] ;  /* 0x00071c00010f7983 */ /* 0x000f240000300800 */
[----:B---3--:R-:W-:-:S05]  /*23640*/  IMAD.SHL.U32 R19, R14, 0x2, RZ ;  /* 0x000000020e137824 */ /* 0x008fca00078e00ff */
[----:B------:R-:W-:Y:S01]  /*23650*/  LOP3.LUT R19, R19, 0x50, RZ, 0x3c, !PT ;  /* 0x0000005013137812 */ /* 0x000fe200078e3cff */
[----:B--2---:R0:W-:Y:S01]  /*23660*/  STS.U16 [R12+0xe800], R3 ;  /* 0x00e800030c007388 */ /* 0x0041e20000000400 */
[----:B----4-:R1:W-:Y:S03]  /*23670*/  STS.U16 [R12+0xe880], R4 ;  /* 0x00e880040c007388 */ /* 0x0103e60000000400 */
[----:B0-----:R-:W2:Y:S04]  /*23680*/  LDL.LU R3, [R1+0x718] ;  /* 0x0007180001037983 */ /* 0x001ea80000300800 */
[----:B-1----:R-:W3:Y:S04]  /*23690*/  LDL.LU R4, [R1+0x714] ;  /* 0x0007140001047983 */ /* 0x002ee80000300800 */
        /* <DEDUP_REMOVED lines=8> */
[----:B0-----:R-:W4:Y:S01]  /*23720*/  LDL.LU R5, [R1+0x710] ;  /* 0x0007100001057983 */ /* 0x001f220000300800 */
[----:B-1----:R-:W4:Y:S03]  /*23730*/  LDL.LU R0, [R1+0x698] ;  /* 0x0006980001007983 */ /* 0x002f260000300800 */
[----:B------:R-:W-:Y:S01]  /*23740*/  STS.U16 [R19+0xb00], R18 ;  /* 0x000b001213007388 */ /* 0x000fe20000000400 */
[----:B------:R-:W-:Y:S02]  /*23750*/  STS.U16 [R19+0xb80], R20 ;  /* 0x000b801413007388 */ /* 0x000fe40000000400 */
[----:B------:R-:W-:Y:S02]  /*23760*/  STS.U16 [R19+0x1a00], R21 ;  /* 0x001a001513007388 */ /* 0x000fe40000000400 */
[----:B------:R-:W-:Y:S01]  /*23770*/  STS.U16 [R19+0x1a80], R25 ;  /* 0x001a801913007388 */ /* 0x000fe20000000400 */
[----:B------:R-:W-:Y:S01]  /*23780*/  STS.U16 [R19+0x1b00], R2 ;  /* 0x001b000213007388 */ /* 0x000fe20000000400 */
[----:B------:R-:W-:Y:S02]  /*23790*/  STS.U16 [R19+0x1b80], R26 ;  /* 0x001b801a13007388 */ /* 0x000fe40000000400 */
[----:B------:R-:W-:Y:S01]  /*237a0*/  STS.U16 [R19+0x2a00], R27 ;  /* 0x002a001b13007388 */ /* 0x000fe20000000400 */
[----:B------:R-:W-:Y:S04]  /*237b0*/  STS.U16 [R19+0x2a80], R28 ;  /* 0x002a801c13007388 */ /* 0x000fe80000000400 */
[----:B------:R0:W-:Y:S04]  /*237c0*/  STS.U16 [R19+0x2b00], R6 ;  /* 0x002b000613007388 */ /* 0x0001e80000000400 */
[----:B0-----:R-:W4:Y:S01]  /*237d0*/  LDL.LU R6, [R1+0x694] ;  /* 0x0006940001067983 */ /* 0x001f220000300800 */
[----:B------:R0:W-:Y:S02]  /*237e0*/  STS.U16 [R19+0x2b80], R29 ;  /* 0x002b801d13007388 */ /* 0x0001e40000000400 */
[----:B------:R-:W4:Y:S02]  /*237f0*/  LDL.LU R25, [R1+0x690] ;  /* 0x0006900001197983 */ /* 0x000f240000300800 */
[----:B------:R-:W4:Y:S01]  /*23800*/  LDL.LU R2, [R1+0x68c] ;  /* 0x00068c0001027983 */ /* 0x000f220000300800 */
[----:B------:R-:W-:Y:S04]  /*23810*/  STS.U16 [R19+0x3a00], R22 ;  /* 0x003a001613007388 */ /* 0x000fe80000000400 */
[----:B------:R-:W4:Y:S01]  /*23820*/  LDL.LU R26, [R1+0x618] ;  /* 0x00061800011a7983 */ /* 0x000f220000300800 */
[----:B------:R-:W-:Y:S02]  /*23830*/  STS.U16 [R19+0x3a80], R23 ;  /* 0x003a801713007388 */ /* 0x000fe40000000400 */
[----:B------:R-:W4:Y:S02]  /*23840*/  LDL.LU R27, [R1+0x614] ;  /* 0x00061400011b7983 */ /* 0x000f240000300800 */
[----:B------:R-:W-:Y:S01]  /*23850*/  STS.U16 [R19+0x3b00], R24 ;  /* 0x003b001813007388 */ /* 0x000fe20000000400 */
[----:B------:R-:W4:Y:S04]  /*23860*/  LDL.LU R28, [R1+0x610] ;  /* 0x00061000011c7983 */ /* 0x000f280000300800 */
[----:B------:R-:W-:Y:S01]  /*23870*/  STS.U16 [R19+0x3b80], R13 ;  /* 0x003b800d13007388 */ /* 0x000fe20000000400 */
[----:B0-----:R-:W4:Y:S02]  /*23880*/  LDL.LU R29, [R1+0x60c] ;  /* 0x00060c00011d7983 */ /* 0x001f240000300800 */
[----:B------:R0:W-:Y:S02]  /*23890*/  STS.U16 [R19+0x4a00], R15 ;  /* 0x004a000f13007388 */ /* 0x0001e40000000400 */
[----:B0-----:R-:W4:Y:S01]  /*238a0*/  LDL.LU R15, [R1+0x598] ;  /* 0x00059800010f7983 */ /* 0x001f220000300800 */
[----:B------:R-:W4:Y:S02]  /*238b0*/  LDL.LU R11, [R1+0x594] ;  /* 0x00059400010b7983 */ /* 0x000f240000300800 */
[----:B------:R-:W4:Y:S02]  /*238c0*/  LDL.LU R12, [R1+0x590] ;  /* 0x00059000010c7983 */ /* 0x000f240000300800 */
[----:B------:R-:W4:Y:S01]  /*238d0*/  LDL.LU R16, [R1+0x58c] ;  /* 0x00058c0001107983 */ /* 0x000f220000300800 */
[----:B--2---:R-:W-:Y:S04]  /*238e0*/  STS.U16 [R19+0x4a80], R3 ;  /* 0x004a800313007388 */ /* 0x004fe80000000400 */
[----:B---3--:R-:W-:Y:S04]  /*238f0*/  STS.U16 [R19+0x4b00], R4 ;  /* 0x004b000413007388 */ /* 0x008fe80000000400 */
[----:B----4-:R-:W-:Y:S01]  /*23900*/  STS.U16 [R19+0x4b80], R5 ;  /* 0x004b800513007388 */ /* 0x010fe20000000400 */
[----:B------:R0:W-:Y:S03]  /*23910*/  STS.U16 [R19+0x5a00], R0 ;  /* 0x005a000013007388 */ /* 0x0001e60000000400 */
[----:B0-----:R-:W2:Y:S01]  /*23920*/  LDL.LU R0, [R1+0x514] ;  /* 0x0005140001007983 */ /* 0x001ea20000300800 */
[----:B------:R-:W3:Y:S02]  /*23930*/  LDL.LU R17, [R1+0x510] ;  /* 0x0005100001117983 */ /* 0x000ee40000300800 */
[----:B------:R-:W4:Y:S02]  /*23940*/  LDL.LU R18, [R1+0x50c] ;  /* 0x00050c0001127983 */ /* 0x000f240000300800 */
[----:B------:R-:W4:Y:S01]  /*23950*/  LDL.LU R20, [R1+0x508] ;  /* 0x0005080001147983 */ /* 0x000f220000300800 */
[----:B------:R-:W4:Y:S01]  /*23960*/  LDL.LU R21, [R1+0x494] ;  /* 0x0004940001157983 */ /* 0x000f220000300800 */
[----:B------:R-:W4:Y:S02]  /*23970*/  LDL.LU R22, [R1+0x490] ;  /* 0x0004900001167983 */ /* 0x000f240000300800 */
[----:B------:R-:W4:Y:S02]  /*23980*/  LDL.LU R13, [R1+0x48c] ;  /* 0x00048c00010d7983 */ /* 0x000f240000300800 */
[----:B------:R-:W4:Y:S01]  /*23990*/  LDL.LU R3, [R1+0x488] ;  /* 0x0004880001037983 */ /* 0x000f220000300800 */
[----:B------:R-:W4:Y:S01]  /*239a0*/  LDL.LU R4, [R1+0x1ec] ;  /* 0x0001ec0001047983 */ /* 0x000f220000300800 */
[----:B------:R-:W4:Y:S03]  /*239b0*/  LDL.LU R5, [R1+0x1e8] ;  /* 0x0001e80001057983 */ /* 0x000f260000300800 */
[----:B------:R0:W-:Y:S04]  /*239c0*/  STS.U16 [R19+0x5a80], R6 ;  /* 0x005a800613007388 */ /* 0x0001e80000000400 */
[----:B0-----:R-:W4:Y:S01]  /*239d0*/  LDL.LU R6, [R1+0x1e4] ;  /* 0x0001e40001067983 */ /* 0x001f220000300800 */
[----:B------:R0:W-:Y:S02]  /*239e0*/  STS.U16 [R19+0x5b00], R25 ;  /* 0x005b001913007388 */ /* 0x0001e40000000400 */
[----:B------:R1:W-:Y:S02]  /*239f0*/  STS.U16 [R19+0x5b80], R2 ;  /* 0x005b800213007388 */ /* 0x0003e40000000400 */
[----:B------:R1:W-:Y:S01]  /*23a00*/  STS.U16 [R19+0x6a00], R26 ;  /* 0x006a001a13007388 */ /* 0x0003e20000000400 */
[----:B------:R1:W-:Y:S04]  /*23a10*/  STS.U16 [R19+0x6a80], R27 ;  /* 0x006a801b13007388 */ /* 0x0003e80000000400 */
[----:B------:R-:W4:Y:S01]  /*23a20*/  LDL.LU R23, [R1+0x1e0] ;  /* 0x0001e00001177983 */ /* 0x000f220000300800 */
[----:B------:R1:W-:Y:S02]  /*23a30*/  STS.U16 [R19+0x6b00], R28 ;  /* 0x006b001c13007388 */ /* 0x0003e40000000400 */
[----:B------:R-:W4:Y:S02]  /*23a40*/  LDL.LU R24, [R1+0x16c] ;  /* 0x00016c0001187983 */ /* 0x000f240000300800 */
[----:B------:R1:W-:Y:S01]  /*23a50*/  STS.U16 [R19+0x6b80], R29 ;  /* 0x006b801d13007388 */ /* 0x0003e20000000400 */
[----:B0-----:R-:W4:Y:S01]  /*23a60*/  LDL.LU R25, [R1+0x168] ;  /* 0x0001680001197983 */ /* 0x001f220000300800 */
[----:B-1----:R-:W4:Y:S03]  /*23a70*/  LDL.LU R2, [R1+0x164] ;  /* 0x0001640001027983 */ /* 0x002f260000300800 */
[----:B------:R0:W-:Y:S01]  /*23a80*/  STS.U16 [R19+0x7a00], R15 ;  /* 0x007a000f13007388 */ /* 0x0001e20000000400 */
[----:B------:R-:W4:Y:S02]  /*23a90*/  LDL.LU R26, [R1+0x160] ;  /* 0x00016000011a7983 */ /* 0x000f240000300800 */
[----:B------:R1:W-:Y:S02]  /*23aa0*/  STS.U16 [R19+0x7a80], R11 ;  /* 0x007a800b13007388 */ /* 0x0003e40000000400 */
[----:B------:R-:W4:Y:S01]  /*23ab0*/  LDL.LU R27, [R1+0xec] ;  /* 0x0000ec00011b7983 */ /* 0x000f220000300800 */
[----:B------:R1:W-:Y:S04]  /*23ac0*/  STS.U16 [R19+0x7b00], R12 ;  /* 0x007b000c13007388 */ /* 0x0003e80000000400 */
[----:B------:R-:W4:Y:S01]  /*23ad0*/  LDL.LU R28, [R1+0xe8] ;  /* 0x0000e800011c7983 */ /* 0x000f220000300800 */
[----:B------:R1:W-:Y:S02]  /*23ae0*/  STS.U16 [R19+0x7b80], R16 ;  /* 0x007b801013007388 */ /* 0x0003e40000000400 */
[----:B------:R-:W4:Y:S01]  /*23af0*/  LDL.LU R29, [R1+0xe4] ;  /* 0x0000e400011d7983 */ /* 0x000f220000300800 */
[----:B0-----:R-:W4:Y:S01]  /*23b00*/  LDL.LU R15, [R1+0xe0] ;  /* 0x0000e000010f7983 */ /* 0x001f220000300800 */
[----:B-1----:R-:W4:Y:S03]  /*23b10*/  LDL.LU R11, [R1+0x3128] ;  /* 0x00312800010b7983 */ /* 0x002f260000300800 */
[----:B------:R-:W4:Y:S01]  /*23b20*/  LDL.LU R12, [R1+0x3124] ;  /* 0x00312400010c7983 */ /* 0x000f220000300800 */
[----:B------:R-:W4:Y:S03]  /*23b30*/  LDL.LU R16, [R1+0x3120] ;  /* 0x0031200001107983 */ /* 0x000f260000300800 */
[----:B--2---:R0:W-:Y:S01]  /*23b40*/  STS.U16 [R19+0x8a00], R0 ;  /* 0x008a000013007388 */ /* 0x0041e20000000400 */
[----:B---3--:R-:W-:Y:S02]  /*23b50*/  STS.U16 [R19+0x8a80], R17 ;  /* 0x008a801113007388 */ /* 0x008fe40000000400 */
[----:B----4-:R-:W-:Y:S01]  /*23b60*/  STS.U16 [R19+0x8b00], R18 ;  /* 0x008b001213007388 */ /* 0x010fe20000000400 */
[----:B------:R-:W-:Y:S04]  /*23b70*/  STS.U16 [R19+0x8b80], R20 ;  /* 0x008b801413007388 */ /* 0x000fe80000000400 */
[----:B------:R-:W-:Y:S01]  /*23b80*/  STS.U16 [R19+0x9a00], R21 ;  /* 0x009a001513007388 */ /* 0x000fe20000000400 */
[----:B------:R-:W-:Y:S02]  /*23b90*/  STS.U16 [R19+0x9a80], R22 ;  /* 0x009a801613007388 */ /* 0x000fe40000000400 */
[----:B------:R1:W-:Y:S01]  /*23ba0*/  STS.U16 [R19+0x9b00], R13 ;  /* 0x009b000d13007388 */ /* 0x0003e20000000400 */
[----:B0-----:R-:W2:Y:S01]  /*23bb0*/  LDL.LU R0, [R1+0x311c] ;  /* 0x00311c0001007983 */ /* 0x001ea20000300800 */
[----:B------:R0:W-:Y:S02]  /*23bc0*/  STS.U16 [R19+0x9b80], R3 ;  /* 0x009b800313007388 */ /* 0x0001e40000000400 */
[----:B------:R3:W-:Y:S01]  /*23bd0*/  STS.U16 [R19+0xaa00], R4 ;  /* 0x00aa000413007388 */ /* 0x0007e20000000400 */
[----:B-1----:R-:W4:Y:S01]  /*23be0*/  LDL.LU R13, [R1+0x68] ;  /* 0x00006800010d7983 */ /* 0x002f220000300800 */
[----:B------:R-:W4:Y:S02]  /*23bf0*/  LDL.LU R17, [R1+0x64] ;  /* 0x0000640001117983 */ /* 0x000f240000300800 */
[----:B------:R-:W4:Y:S02]  /*23c00*/  LDL.LU R18, [R1+0x60] ;  /* 0x0000600001127983 */ /* 0x000f240000300800 */
[----:B------:R1:W-:Y:S01]  /*23c10*/  STS.U16 [R19+0xaa80], R5 ;  /* 0x00aa800513007388 */ /* 0x0003e20000000400 */
[----:B0-----:R-:W4:Y:S01]  /*23c20*/  LDL.LU R3, [R1+0xc] ;  /* 0x00000c0001037983 */ /* 0x001f220000300800 */
[----:B---3--:R-:W3:Y:S03]  /*23c30*/  LDL.LU R4, [R1+0x8] ;  /* 0x0000080001047983 */ /* 0x008ee60000300800 */
[----:B------:R0:W-:Y:S04]  /*23c40*/  STS.U16 [R19+0xab00], R6 ;  /* 0x00ab000613007388 */ /* 0x0001e80000000400 */
[----:B-1----:R-:W3:Y:S04]  /*23c50*/  LDL.LU R5, [R1+0x4] ;  /* 0x0000040001057983 */ /* 0x002ee80000300800 */
[----:B0-----:R-:W3:Y:S01]  /*23c60*/  LDL.LU R6, [R1] ;  /* 0x0000000001067983 */ /* 0x001ee20000300800 */
[----:B------:R-:W3:Y:S03]  /*23c70*/  LDL.LU R20, [R1+0x938] ;  /* 0x0009380001147983 */ /* 0x000ee60000300800 */
[----:B------:R0:W-:Y:S01]  /*23c80*/  STS.U16 [R19+0xab80], R23 ;  /* 0x00ab801713007388 */ /* 0x0001e20000000400 */
[----:B------:R-:W3:Y:S02]  /*23c90*/  LDL.LU R21, [R1+0x92c] ;  /* 0x00092c0001157983 */ /* 0x000ee40000300800 */
[----:B------:R1:W-:Y:S02]  /*23ca0*/  STS.U16 [R19+0xba00], R24 ;  /* 0x00ba001813007388 */ /* 0x0003e40000000400 */
[----:B------:R-:W3:Y:S01]  /*23cb0*/  LDL.LU R22, [R1+0x8b8] ;  /* 0x0008b80001167983 */ /* 0x000ee20000300800 */
[----:B------:R1:W-:Y:S01]  /*23cc0*/  STS.U16 [R19+0xba80], R25 ;  /* 0x00ba801913007388 */ /* 0x0003e20000000400 */
[----:B------:R-:W-:Y:S02]  /*23cd0*/  STS.U16 [R19+0xbb00], R2 ;  /* 0x00bb000213007388 */ /* 0x000fe40000000400 */
[----:B------:R1:W-:Y:S02]  /*23ce0*/  STS.U16 [R19+0xbb80], R26 ;  /* 0x00bb801a13007388 */ /* 0x0003e40000000400 */
[----:B------:R1:W-:Y:S01]  /*23cf0*/  STS.U16 [R19+0xca00], R27 ;  /* 0x00ca001b13007388 */ /* 0x0003e20000000400 */
[----:B0-----:R-:W3:Y:S01]  /*23d00*/  LDL.LU R23, [R1+0x8b4] ;  /* 0x0008b40001177983 */ /* 0x001ee20000300800 */
[----:B-1----:R-:W3:Y:S03]  /*23d10*/  LDL.LU R24, [R1+0x8ac] ;  /* 0x0008ac0001187983 */ /* 0x002ee60000300800 */
[----:B------:R0:W-:Y:S04]  /*23d20*/  STS.U16 [R19+0xca80], R28 ;  /* 0x00ca801c13007388 */ /* 0x0001e80000000400 */
[----:B------:R-:W3:Y:S01]  /*23d30*/  LDL.LU R25, [R1+0x8a4] ;  /* 0x0008a40001197983 */ /* 0x000ee20000300800 */
[----:B------:R-:W3:Y:S02]  /*23d40*/  LDL.LU R26, [R1+0x82c] ;  /* 0x00082c00011a7983 */ /* 0x000ee40000300800 */
[----:B------:R-:W3:Y:S02]  /*23d50*/  LDL.LU R2, [R1+0x824] ;  /* 0x0008240001027983 */ /* 0x000ee40000300800 */
[----:B------:R1:W-:Y:S01]  /*23d60*/  STS.U16 [R19+0xcb00], R29 ;  /* 0x00cb001d13007388 */ /* 0x0003e20000000400 */
[----:B------:R-:W3:Y:S04]  /*23d70*/  LDL.LU R27, [R1+0x81c] ;  /* 0x00081c00011b7983 */ /* 0x000ee80000300800 */
[----:B------:R-:W-:Y:S04]  /*23d80*/  STS.U16 [R19+0xcb80], R15 ;  /* 0x00cb800f13007388 */ /* 0x000fe80000000400 */
[----:B0-----:R-:W3:Y:S04]  /*23d90*/  LDL.LU R28, [R1+0x814] ;  /* 0x00081400011c7983 */ /* 0x001ee80000300800 */
[----:B-1----:R-:W3:Y:S04]  /*23da0*/  LDL.LU R29, [R1+0x79c] ;  /* 0x00079c00011d7983 */ /* 0x002ee80000300800 */
[----:B--2---:R0:W-:Y:S04]  /*23db0*/  STS.U16 [R19+0xda00], R0 ;  /* 0x00da000013007388 */ /* 0x0041e80000000400 */
[----:B----4-:R1:W-:Y:S01]  /*23dc0*/  STS.U16 [R19+0xda80], R13 ;  /* 0x00da800d13007388 */ /* 0x0103e20000000400 */
[----:B------:R2:W-:Y:S03]  /*23dd0*/  STS.U16 [R19+0xdb00], R17 ;  /* 0x00db001113007388 */ /* 0x0005e60000000400 */
[----:B0-----:R-:W3:Y:S01]  /*23de0*/  LDL.LU R0, [R1+0x794] ;  /* 0x0007940001007983 */ /* 0x001ee20000300800 */
[----:B------:R-:W3:Y:S02]  /*23df0*/  LDL.LU R15, [R1+0x70c] ;  /* 0x00070c00010f7983 */ /* 0x000ee40000300800 */
[----:B------:R0:W-:Y:S02]  /*23e00*/  STS.U16 [R19+0xdb80], R18 ;  /* 0x00db801213007388 */ /* 0x0001e40000000400 */
[----:B------:R3:W-:Y:S01]  /*23e10*/  STS.U16 [R19+0xea00], R3 ;  /* 0x00ea000313007388 */ /* 0x0007e20000000400 */
[----:B-1----:R-:W3:Y:S01]  /*23e20*/  LDL.LU R13, [R1+0x784] ;  /* 0x00078400010d7983 */ /* 0x002ee20000300800 */
[----:B--2---:R-:W2:Y:S03]  /*23e30*/  LDL.LU R17, [R1+0x3118] ;  /* 0x0031180001117983 */ /* 0x004ea60000300800 */
[----:B---3--:R1:W-:Y:S01]  /*23e40*/  STS.U16 [R19+0xea80], R4 ;  /* 0x00ea800413007388 */ /* 0x0083e20000000400 */
[----:B------:R3:W-:Y:S03]  /*23e50*/  STS.U16 [R19+0xeb00], R5 ;  /* 0x00eb000513007388 */ /* 0x0007e60000000400 */
[----:B0-----:R-:W2:Y:S01]  /*23e60*/  LDL.LU R18, [R1+0x3114] ;  /* 0x0031140001127983 */ /* 0x001ea20000300800 */
[----:B------:R-:W2:Y:S03]  /*23e70*/  LDL.LU R3, [R1+0x3110] ;  /* 0x0031100001037983 */ /* 0x000ea60000300800 */
[----:B-1----:R-:W2:Y:S01]  /*23e80*/  LDL.LU R4, [R1+0x310c] ;  /* 0x00310c0001047983 */ /* 0x002ea20000300800 */
[----:B---3--:R-:W3:Y:S03]  /*23e90*/  LDL.LU R5, [R1+0x3108] ;  /* 0x0031080001057983 */ /* 0x008ee60000300800 */
[----:B------:R0:W-:Y:S04]  /*23ea0*/  STS.U16 [R19+0xeb80], R6 ;  /* 0x00eb800613007388 */ /* 0x0001e80000000400 */
[----:B0-----:R-:W2:Y:S01]  /*23eb0*/  LDL.LU R6, [R1+0x3104] ;  /* 0x0031040001067983 */ /* 0x001ea20000300800 */
[----:B------:R-:W-:-:S03]  /*23ec0*/  IMAD.SHL.U32 R14, R14, 0x2, RZ ;  /* 0x000000020e0e7824 */ /* 0x000fc600078e00ff */
[----:B--2---:R-:W-:Y:S01]  /*23ed0*/  STS.U16 [R19+0xfa00], R6 ;  /* 0x00fa000613007388 */ /* 0x004fe20000000400 */
[----:B---3--:R0:W-:Y:S02]  /*23ee0*/  STS.U16 [R19+0xfa80], R5 ;  /* 0x00fa800513007388 */ /* 0x0081e40000000400 */
[----:B------:R1:W-:Y:S01]  /*23ef0*/  STS.U16 [R19+0xfb00], R4 ;  /* 0x00fb000413007388 */ /* 0x0003e20000000400 */
[----:B0-----:R-:W2:Y:S01]  /*23f00*/  LDL.LU R5, [R1+0x930] ;  /* 0x0009300001057983 */ /* 0x001ea20000300800 */
[----:B-1----:R-:W3:Y:S01]  /*23f10*/  LDL.LU R4, [R1+0x934] ;  /* 0x0009340001047983 */ /* 0x002ee20000300800 */
[----:B------:R-:W-:Y:S01]  /*23f20*/  LOP3.LUT R14, R14, 0x60, RZ, 0x3c, !PT ;  /* 0x000000600e0e7812 */ /* 0x000fe200078e3cff */
[----:B------:R0:W-:Y:S04]  /*23f30*/  STS.U16 [R19+0xfb80], R3 ;  /* 0x00fb800313007388 */ /* 0x0001e80000000400 */
[----:B------:R1:W-:Y:S04]  /*23f40*/  STS.U16 [R14+0xc00], R20 ;  /* 0x000c00140e007388 */ /* 0x0003e80000000400 */
[----:B0-----:R-:W3:Y:S04]  /*23f50*/  LDL.LU R19, [R1+0x3100] ;  /* 0x0031000001137983 */ /* 0x001ee80000300800 */
[----:B-1----:R-:W3:Y:S04]  /*23f60*/  LDL.LU R20, [R1+0x30fc] ;  /* 0x0030fc0001147983 */ /* 0x002ee80000300800 */
[----:B---3--:R0:W-:Y:S01]  /*23f70*/  STS.U16 [R14+0xc80], R4 ;  /* 0x000c80040e007388 */ /* 0x0081e20000000400 */
[----:B--2---:R1:W-:Y:S02]  /*23f80*/  STS.U16 [R14+0xd00], R5 ;  /* 0x000d00050e007388 */ /* 0x0043e40000000400 */
[----:B------:R2:W-:Y:S02]  /*23f90*/  STS.U16 [R14+0xd80], R21 ;  /* 0x000d80150e007388 */ /* 0x0005e40000000400 */
[----:B------:R3:W-:Y:S01]  /*23fa0*/  STS.U16 [R14+0x1c00], R22 ;  /* 0x001c00160e007388 */ /* 0x0007e20000000400 */
[----:B------:R3:W-:Y:S01]  /*23fb0*/  STS.U16 [R14+0x1c80], R23 ;  /* 0x001c80170e007388 */ /* 0x0007e20000000400 */
[----:B------:R3:W-:Y:S02]  /*23fc0*/  STS.U16 [R14+0x1d00], R24 ;  /* 0x001d00180e007388 */ /* 0x0007e40000000400 */
[----:B------:R3:W-:Y:S01]  /*23fd0*/  STS.U16 [R14+0x1d80], R25 ;  /* 0x001d80190e007388 */ /* 0x0007e20000000400 */
[----:B0-----:R-:W4:Y:S04]  /*23fe0*/  LDL R4, [R1+0x19f4] ;  /* 0x0019f40001047983 */ /* 0x001f280000100800 */
[----:B-1----:R-:W4:Y:S01]  /*23ff0*/  LDL R5, [R1+0x19f0] ;  /* 0x0019f00001057983 */ /* 0x002f220000100800 */
[----:B--2---:R-:W2:Y:S02]  /*24000*/  LDL.LU R21, [R1+0x30f8] ;  /* 0x0030f80001157983 */ /* 0x004ea40000300800 */
[----:B---3--:R-:W3:Y:S01]  /*24010*/  LDL.LU R22, [R1+0x30f4] ;  /* 0x0030f40001167983 */ /* 0x008ee20000300800 */
[----:B------:R-:W2:Y:S04]  /*24020*/  LDL.LU R23, [R1+0x30f0] ;  /* 0x0030f00001177983 */ /* 0x000ea80000300800 */
[----:B------:R-:W2:Y:S01]  /*24030*/  LDL.LU R24, [R1+0x30ec] ;  /* 0x0030ec0001187983 */ /* 0x000ea20000300800 */
[----:B------:R-:W2:Y:S03]  /*24040*/  LDL.LU R25, [R1+0x30e8] ;  /* 0x0030e80001197983 */ /* 0x000ea60000300800 */
[----:B------:R0:W-:Y:S01]  /*24050*/  STS.U16 [R14+0x2c00], R26 ;  /* 0x002c001a0e007388 */ /* 0x0001e20000000400 */
[----:B------:R1:W-:Y:S02]  /*24060*/  STS.U16 [R14+0x2c80], R2 ;  /* 0x002c80020e007388 */ /* 0x0003e40000000400 */
[----:B------:R1:W-:Y:S02]  /*24070*/  STS.U16 [R14+0x2d00], R27 ;  /* 0x002d001b0e007388 */ /* 0x0003e40000000400 */
[----:B------:R1:W-:Y:S01]  /*24080*/  STS.U16 [R14+0x2d80], R28 ;  /* 0x002d801c0e007388 */ /* 0x0003e20000000400 */
[----:B------:R1:W-:Y:S01]  /*24090*/  STS.U16 [R14+0x3c00], R29 ;  /* 0x003c001d0e007388 */ /* 0x0003e20000000400 */
[----:B------:R1:W-:Y:S03]  /*240a0*/  STS.U16 [R14+0x3c80], R0 ;  /* 0x003c80000e007388 */ /* 0x0003e60000000400 */
[----:B0-----:R-:W2:Y:S01]  /*240b0*/  LDL.LU R26, [R1+0x30e4] ;  /* 0x0030e400011a7983 */ /* 0x001ea20000300800 */
[----:B-1----:R-:W2:Y:S03]  /*240c0*/  LDL.LU R2, [R1+0x30e0] ;  /* 0x0030e00001027983 */ /* 0x002ea60000300800 */
[----:B------:R-:W2:Y:S01]  /*240d0*/  LDL.LU R27, [R1+0x30dc] ;  /* 0x0030dc00011b7983 */ /* 0x000ea20000300800 */
[----:B------:R-:W2:Y:S03]  /*240e0*/  LDL.LU R28, [R1+0x30d8] ;  /* 0x0030d800011c7983 */ /* 0x000ea60000300800 */
[----:B------:R-:W2:Y:S01]  /*240f0*/  LDL.LU R29, [R1+0x30d4] ;  /* 0x0030d400011d7983 */ /* 0x000ea20000300800 */
[----:B------:R-:W2:Y:S03]  /*24100*/  LDL.LU R0, [R1+0x30d0] ;  /* 0x0030d00001007983 */ /* 0x000ea60000300800 */
[----:B--2---:R0:W-:Y:S04]  /*24110*/  STS.U16 [R14+0x3d00], R0 ;  /* 0x003d00000e007388 */ /* 0x0041e80000000400 */
[----:B0-----:R-:W2:Y:S02]  /*24120*/  LDL.LU R0, [R1+0x30cc] ;  /* 0x0030cc0001007983 */ /* 0x001ea40000300800 */
[----:B--2---:R-:W-:-:S06]  /*24130*/  PRMT R0, RZ, 0x7610, R0 ;  /* 0x00007610ff007816 */ /* 0x004fcc0000000000 */
[----:B----4-:R-:W2:Y:S04]  /*24140*/  @!P1 LDG.E.U16 R0, [R4.64] ;  /* 0x0000000604009981 */ /* 0x010ea8000c1e1500 */
[----:B------:R0:W-:Y:S01]  /*24150*/  STS.U16 [R14+0x3d80], R13 ;  /* 0x003d800d0e007388 */ /* 0x0001e20000000400 */
[----:B------:R1:W-:Y:S03]  /*24160*/  STS.U16 [R14+0x4c00], R15 ;  /* 0x004c000f0e007388 */ /* 0x0003e60000000400 */
[----:B0-----:R-:W4:Y:S01]  /*24170*/  LDL.LU R13, [R1+0x30c8] ;  /* 0x0030c800010d7983 */ /* 0x001f220000300800 */
[----:B-1----:R-:W3:Y:S02]  /*24180*/  LDL.LU R14, [R1+0x30c4] ;  /* 0x0030c400010e7983 */ /* 0x002ee40000300800 */
[----:B------:R-:W3:Y:S01]  /*24190*/  LDL.LU R15, [R1+0x30c0] ;  /* 0x0030c000010f7983 */ /* 0x000ee20000300800 */
[----:B--2---:R0:W-:Y:S04]  /*241a0*/  STL [R1+0x98], R0 ;  /* 0x0000980001007387 */ /* 0x0041e80000100800 */
[----:B0-----:R-:W2:Y:S01]  /*241b0*/  LDL.LU R0, [R1+0x30bc] ;  /* 0x0030bc0001007983 */ /* 0x001ea20000300800 */
[----:B------:R-:W2:Y:S02]  /*241c0*/  LDL R4, [R1+0x19e0] ;  /* 0x0019e00001047983 */ /* 0x000ea40000100800 */
[----:B------:R-:W2:Y:S01]  /*241d0*/  LDL R5, [R1+0x19e4] ;  /* 0x0019e40001057983 */ /* 0x000ea20000100800 */
[----:B---3--:R-:W-:-:S02]  /*241e0*/  PRMT R15, RZ, 0x7610, R15 ;  /* 0x00007610ff0f7816 */ /* 0x008fc4000000000f */
[----:B--2---:R-:W-:-:S04]  /*241f0*/  @!P1 LOP3.LUT R5, R5, R4, RZ, 0x3c, !PT ;  /* 0x0000000405059212 */ /* 0x004fc800078e3cff */
[----:B------:R-:W-:-:S04]  /*24200*/  @!P1 LOP3.LUT R4, R5, R4, RZ, 0x3c, !PT ;  /* 0x0000000405049212 */ /* 0x000fc800078e3cff */
[----:B------:R-:W-:-:S05]  /*24210*/  @!P1 LOP3.LUT R5, R5, R4, RZ, 0x3c, !PT ;  /* 0x0000000405059212 */ /* 0x000fca00078e3cff */
[----:B------:R-:W2:Y:S04]  /*24220*/  @!P1 LDG.E.U16 R15, [R4.64] ;  /* 0x00000006040f9981 */ /* 0x000ea8000c1e1500 */
[----:B--2---:R0:W-:Y:S04]  /*24230*/  STL [R1+0x94], R15 ;  /* 0x0000940f01007387 */ /* 0x0041e80000100800 */
[----:B0-----:R-:W2:Y:S01]  /*24240*/  LDL.LU R15, [R1+0x30b8] ;  /* 0x0030b800010f7983 */ /* 0x001ea20000300800 */
[----:B------:R-:W3:Y:S02]  /*24250*/  LDL R4, [R1+0x19d0] ;  /* 0x0019d00001047983 */ /* 0x000ee40000100800 */
[----:B------:R-:W3:Y:S01]  /*24260*/  LDL R5, [R1+0x19d4] ;  /* 0x0019d40001057983 */ /* 0x000ee20000100800 */
[----:B------:R-:W-:-:S02]  /*24270*/  PRMT R0, RZ, 0x7610, R0 ;  /* 0x00007610ff007816 */ /* 0x000fc40000000000 */
[----:B---3--:R-:W-:-:S04]  /*24280*/  @!P1 LOP3.LUT R5, R5, R4, RZ, 0x3c, !PT ;  /* 0x0000000405059212 */ /* 0x008fc800078e3cff */
[----:B------:R-:W-:-:S04]  /*24290*/  @!P1 LOP3.LUT R4, R5, R4, RZ, 0x3c, !PT ;  /* 0x0000000405049212 */ /* 0x000fc800078e3cff */
[----:B------:R-:W-:-:S05]  /*242a0*/  @!P1 LOP3.LUT R5, R5, R4, RZ, 0x3c, !PT ;  /* 0x0000000405059212 */ /* 0x000fca00078e3cff */
[----:B------:R-:W3:Y:S04]  /*242b0*/  @!P1 LDG.E.U16 R0, [R4.64] ;  /* 0x0000000604009981 */ /* 0x000ee8000c1e1500 */
[----:B---3--:R0:W-:Y:S04]  /*242c0*/  STL [R1+0x90], R0 ;  /* 0x0000900001007387 */ /* 0x0081e80000100800 */
[----:B0-----:R-:W3:Y:S01]  /*242d0*/  LDL.LU R0, [R1+0x30b4] ;  /* 0x0030b40001007983 */ /* 0x001ee20000300800 */
[----:B------:R-:W2:Y:S02]  /*242e0*/  LDL R4, [R1+0x19b8] ;  /* 0x0019b80001047983 */ /* 0x000ea40000100800 */
[----:B------:R-:W2:Y:S01]  /*242f0*/  LDL R5, [R1+0x19bc] ;  /* 0x0019bc0001057983 */ /* 0x000ea20000100800 */
[----:B------:R-:W-:-:S02]  /*24300*/  PRMT R11, RZ, 0x7610, R11 ;  /* 0x00007610ff0b7816 */ /* 0x000fc4000000000b */
[----:B--2---:R-:W-:-:S04]  /*24310*/  @!P1 LOP3.LUT R5, R5, R4, RZ, 0x3c, !PT ;  /* 0x0000000405059212 */ /* 0x004fc800078e3cff */
[----:B------:R-:W-:-:S04]  /*24320*/  @!P1 LOP3.LUT R4, R5, R4, RZ, 0x3c, !PT ;  /* 0x0000000405049212 */ /* 0x000fc800078e3cff */
[----:B------:R-:W-:-:S05]  /*24330*/  @!P1 LOP3.LUT R5, R5, R4, RZ, 0x3c, !PT ;  /* 0x0000000405059212 */ /* 0x000fca00078e3cff */
[----:B------:R0:W2:Y:S04]  /*24340*/  @!P1 LDG.E.U16 R11, [R4.64] ;  /* 0x00000006040b9981 */ /* 0x0000a8000c1e1500 */
[----:B0-----:R-:W2:Y:S04]  /*24350*/  LDL R4, [R1+0x9d4] ;  /* 0x0009d40001047983 */ /* 0x001ea80000100800 */
[----:B------:R-:W2:Y:S01]  /*24360*/  LDL R5, [R1+0x9d8] ;  /* 0x0009d80001057983 */ /* 0x000ea20000100800 */
[----:B---3--:R-:W-:Y:S02]  /*24370*/  PRMT R0, RZ, 0x7610, R0 ;  /* 0x00007610ff007816 */ /* 0x008fe40000000000 */
[----:B--2---:R-:W-:-:S04]  /*24380*/  @!P1 LOP3.LUT R5, R5, R4, RZ, 0x3c, !PT ;  /* 0x0000000405059212 */ /* 0x004fc800078e3cff */
[----:B------:R-:W-:-:S04]  /*24390*/  @!P1 LOP3.LUT R4, R5, R4, RZ, 0x3c, !PT ;  /* 0x0000000405049212 */ /* 0x000fc800078e3cff */
[----:B------:R-:W-:-:S05]  /*243a0*/  @!P1 LOP3.LUT R5, R5, R4, RZ, 0x3c, !PT ;  /* 0x0000000405059212 */ /* 0x000fca00078e3cff */
[----:B------:R-:W2:Y:S04]  /*243b0*/  @!P1 LDG.E.U16 R0, [R4.64] ;  /* 0x0000000604009981 */ /* 0x000ea8000c1e1500 */
[----:B------:R0:W-:Y:S04]  /*243c0*/  STL [R1+0x8c], R11 ;  /* 0x00008c0b01007387 */ /* 0x0001e80000100800 */
[----:B0-----:R-:W3:Y:S04]  /*243d0*/  LDL R11, [R1+0x1a4c] ;  /* 0x001a4c00010b7983 */ /* 0x001ee80000100800 */
[----:B--2---:R0:W-:Y:S04]  /*243e0*/  STL [R1+0x88], R0 ;  /* 0x0000880001007387 */ /* 0x0041e80000100800 */
[----:B0-----:R-:W2:Y:S01]  /*243f0*/  LDL.LU R0, [R1+0x30b0] ;  /* 0x0030b00001007983 */ /* 0x001ea20000300800 */
[----:B------:R-:W2:Y:S02]  /*24400*/  LDL R4, [R1+0x1a08] ;  /* 0x001a080001047983 */ /* 0x000ea40000100800 */
[----:B------:R-:W2:Y:S01]  /*24410*/  LDL R5, [R1+0x1a0c] ;  /* 0x001a0c0001057983 */ /* 0x000ea20000100800 */
[----:B------:R-:W-:-:S02]  /*24420*/  PRMT R15, RZ, 0x7610, R15 ;  /* 0x00007610ff0f7816 */ /* 0x000fc4000000000f */
[----:B--2---:R-:W-:-:S04]  /*24430*/  @!P1 LOP3.LUT R5, R5, R4, RZ, 0x3c, !PT ;  /* 0x0000000405059212 */ /* 0x004fc800078e3cff */
[----:B------:R-:W-:-:S04]  /*24440*/  @!P1 LOP3.LUT R4, R5, R4, RZ, 0x3c, !PT ;  /* 0x0000000405049212 */ /* 0x000fc800078e3cff */
[----:B------:R-:W-:-:S05]  /*24450*/  @!P1 LOP3.LUT R5, R5, R4, RZ, 0x3c, !PT ;  /* 0x0000000405059212 */ /* 0x000fca00078e3cff */
[----:B------:R-:W2:Y:S04]  /*24460*/  @!P1 LDG.E.U16 R15, [R4.64] ;  /* 0x00000006040f9981 */ /* 0x000ea8000c1e1500 */
        /* <DEDUP_REMOVED lines=26> */
[----:B------:R-:W2:Y:S01]  /*24610*/  @!P1 LDG.E.U16 R0, [R4.64] ;  /* 0x0000000604009981 */ /* 0x000ea2000c1e1500 */
[----:B------:R-:W-:-:S03]  /*24620*/  PRMT R10, RZ, 0x7610, R10 ;  /* 0x00007610ff0a7816 */ /* 0x000fc6000000000a */
[----:B--2---:R0:W-:Y:S04]  /*24630*/  STL [R1+0x78], R0 ;  /* 0x0000780001007387 */ /* 0x0041e80000100800 */
[----:B0-----:R-:W2:Y:S01]  /*24640*/  LDL.LU R0, [R1+0x30a0] ;  /* 0x0030a00001007983 */ /* 0x001ea20000300800 */
[----:B------:R-:W2:Y:S02]  /*24650*/  LDL R5, [R1+0x1a48] ;  /* 0x001a480001057983 */ /* 0x000ea40000100800 */
[----:B---3--:R-:W-:Y:S02]  /*24660*/  @!P1 IMAD.MOV.U32 R4, RZ, RZ, R11 ;  /* 0x000000ffff049224 */ /* 0x008fe400078e000b */
[----:B------:R-:W3:Y:S04]  /*24670*/  LDL R11, [R1+0x1aa4] ;  /* 0x001aa400010b7983 */ /* 0x000ee80000100800 */
[----:B--2---:R0:W2:Y:S04]  /*24680*/  @!P1 LDG.E.U16 R10, [R4.64] ;  /* 0x00000006040a9981 */ /* 0x0040a8000c1e1500 */
[----:B0-----:R-:W2:Y:S04]  /*24690*/  LDL R4, [R1+0x1a58] ;  /* 0x001a580001047983 */ /* 0x001ea80000100800 */
[----:B------:R-:W2:Y:S01]  /*246a0*/  LDL R5, [R1+0x1a5c] ;  /* 0x001a5c0001057983 */ /* 0x000ea20000100800 */
[----:B------:R-:W-:-:S02]  /*246b0*/  PRMT R0, RZ, 0x7610, R0 ;  /* 0x00007610ff007816 */ /* 0x000fc40000000000 */
        /* <DEDUP_REMOVED lines=35> */
[----:B------:R-:W-:Y:S02]  /*248f0*/  PRMT R15, RZ, 0x7610, R15 ;  /* 0x00007610ff0f7816 */ /* 0x000fe4000000000f */
[----:B--2---:R-:W-:-:S04]  /*24900*/  @!P1 LOP3.LUT R5, R5, R4, RZ, 0x3c, !PT ;  /* 0x0000000405059212 */ /* 0x004fc800078e3cff */
[----:B------:R-:W-:-:S04]  /*24910*/  @!P1 LOP3.LUT R4, R5, R4, RZ, 0x3c, !PT ;  /* 0x0000000405049212 */ /* 0x000fc800078e3cff */
[----:B------:R-:W-:-:S05]  /*24920*/  @!P1 LOP3.LUT R5, R5, R4, RZ, 0x3c, !PT ;  /* 0x0000000405059212 */ /* 0x000fca00078e3cff */
[----:B------:R3:W2:Y:S01]  /*24930*/  @!P1 LDG.E.U16 R15, [R4.64] ;  /* 0x00000006040f9981 */ /* 0x0006a2000c1e1500 */
[----:B------:R-:W-:-:S03]  /*24940*/  PRMT R0, RZ, 0x7610, R0 ;  /* 0x00007610ff007816 */ /* 0x000fc60000000000 */
[----:B------:R0:W-:Y:S01]  /*24950*/  STL [R1+0x64], R9 ;  /* 0x0000640901007387 */ /* 0x0001e20000100800 */
[----:B---3--:R-:W-:Y:S02]  /*24960*/  @!P1 IMAD.MOV.U32 R4, RZ, RZ, R10 ;  /* 0x000000ffff049224 */ /* 0x008fe400078e000a */
[----:B------:R-:W-:Y:S01]  /*24970*/  @!P1 IMAD.MOV.U32 R5, RZ, RZ, R11 ;  /* 0x000000ffff059224 */ /* 0x000fe200078e000b */
[----:B0-----:R-:W3:Y:S04]  /*24980*/  LDL R9, [R1+0x1ae0] ;  /* 0x001ae00001097983 */ /* 0x001ee80000100800 */
[----:B------:R0:W3:Y:S04]  /*24990*/  @!P1 LDG.E.U16 R0, [R4.64] ;  /* 0x0000000604009981 */ /* 0x0000e8000c1e1500 */
[----:B--2---:R1:W-:Y:S04]  /*249a0*/  STL [R1+0x60], R15 ;  /* 0x0000600f01007387 */ /* 0x0043e80000100800 */
[----:B-1----:R-:W2:Y:S01]  /*249b0*/  LDL.LU R15, [R1+0x3090] ;  /* 0x00309000010f7983 */ /* 0x002ea20000300800 */
[----:B0-----:R-:W2:Y:S02]  /*249c0*/  LDL R4, [R1+0x1ab4] ;  /* 0x001ab40001047983 */ /* 0x001ea40000100800 */
[----:B------:R-:W2:Y:S01]  /*249d0*/  LDL R5, [R1+0x1ac0] ;  /* 0x001ac00001057983 */ /* 0x000ea20000100800 */
[----:B------:R-:W-:Y:S01]  /*249e0*/  PRMT R7, RZ, 0x7610, R7 ;  /* 0x00007610ff077816 */ /* 0x000fe20000000007 */
[----:B------:R-:W4:Y:S04]  /*249f0*/  LDL R11, [R1+0x1af4] ;  /* 0x001af400010b7983 */ /* 0x000f280000100800 */
[----:B------:R-:W4:Y:S01]  /*24a00*/  LDL R10, [R1+0x1b00] ;  /* 0x001b0000010a7983 */ /* 0x000f220000100800 */
[----:B---3--:R-:W-:Y:S01]  /*24a10*/  STL [R1+0x300c], R0 ;  /* 0x00300c0001007387 */ /* 0x008fe20000100800 */
[----:B--2---:R-:W-:-:S04]  /*24a20*/  @!P1 LOP3.LUT R5, R5, R4, RZ, 0x3c, !PT ;  /* 0x0000000405059212 */ /* 0x004fc800078e3cff */
[----:B------:R-:W-:-:S04]  /*24a30*/  @!P1 LOP3.LUT R4, R5, R4, RZ, 0x3c, !PT ;  /* 0x0000000405049212 */ /* 0x000fc800078e3cff */
[----:B------:R-:W-:-:S05]  /*24a40*/  @!P1 LOP3.LUT R5, R5, R4, RZ, 0x3c, !PT ;  /* 0x0000000405059212 */ /* 0x000fca00078e3cff */
[----:B------:R0:W2:Y:S04]  /*24a50*/  @!P1 LDG.E.U16 R7, [R4.64] ;  /* 0x0000000604079981 */ /* 0x0000a8000c1e1500 */
[----:B0-----:R-:W3:Y:S04]  /*24a60*/  LDL R4, [R1+0x1ac4] ;  /* 0x001ac40001047983 */ /* 0x001ee80000100800 */
[----:B------:R-:W3:Y:S01]  /*24a70*/  LDL R5, [R1+0x1ad0] ;  /* 0x001ad00001057983 */ /* 0x000ee20000100800 */
[----:B------:R-:W-:Y:S02]  /*24a80*/  PRMT R15, RZ, 0x7610, R15 ;  /* 0x00007610ff0f7816 */ /* 0x000fe4000000000f */
[----:B---3--:R-:W-:-:S04]  /*24a90*/  @!P1 LOP3.LUT R5, R5, R4, RZ, 0x3c, !PT ;  /* 0x0000000405059212 */ /* 0x008fc800078e3cff */
[----:B------:R-:W-:-:S04]  /*24aa0*/  @!P1 LOP3.LUT R4, R5, R4, RZ, 0x3c, !PT ;  /* 0x0000000405049212 */ /* 0x000fc800078e3cff */
[----:B------:R-:W-:-:S05]  /*24ab0*/  @!P1 LOP3.LUT R5, R5, R4, RZ, 0x3c, !PT ;  /* 0x0000000405059212 */ /* 0x000fca00078e3cff */
[----:B------:R-:W3:Y:S04]  /*24ac0*/  @!P1 LDG.E.U16 R15, [R4.64] ;  /* 0x00000006040f9981 */ /* 0x000ee8000c1e1500 */
[----:B--2---:R0:W-:Y:S04]  /*24ad0*/  STL [R1+0x58], R7 ;  /* 0x0000580701007387 */ /* 0x0041e80000100800 */
[----:B0-----:R-:W2:Y:S04]  /*24ae0*/  LDL R7, [R1+0x1b10] ;  /* 0x001b100001077983 */ /* 0x001ea80000100800 */
[----:B---3--:R0:W-:Y:S04]  /*24af0*/  STL [R1+0x54], R15 ;  /* 0x0000540f01007387 */ /* 0x0081e80000100800 */
[----:B0-----:R-:W3:Y:S01]  /*24b00*/  LDL.LU R15, [R1+0x308c] ;  /* 0x00308c00010f7983 */ /* 0x001ee20000300800 */
[----:B------:R-:W2:Y:S01]  /*24b10*/  LDL R5, [R1+0x1ad4] ;  /* 0x001ad40001057983 */ /* 0x000ea20000100800 */
[----:B------:R-:W-:Y:S01]  /*24b20*/  PRMT R8, RZ, 0x7610, R8 ;  /* 0x00007610ff087816 */ /* 0x000fe20000000008 */
[----:B------:R-:W-:Y:S01]  /*24b30*/  @!P1 IMAD.MOV.U32 R4, RZ, RZ, R9 ;  /* 0x000000ffff049224 */ /* 0x000fe200078e0009 */
[----:B------:R-:W-:Y:S01]  /*24b40*/  PRMT R14, RZ, 0x7610, R14 ;  /* 0x00007610ff0e7816 */ /* 0x000fe2000000000e */
[----:B------:R-:W3:Y:S04]  /*24b50*/  LDL R9, [R1+0x1b24] ;  /* 0x001b240001097983 */ /* 0x000ee80000100800 */
[----:B--2---:R0:W2:Y:S04]  /*24b60*/  @!P1 LDG.E.U16 R8, [R4.64] ;  /* 0x0000000604089981 */ /* 0x0040a8000c1e1500 */
[----:B0-----:R-:W2:Y:S04]  /*24b70*/  LDL R4, [R1+0x1ae4] ;  /* 0x001ae40001047983 */ /* 0x001ea80000100800 */
[----:B------:R-:W2:Y:S01]  /*24b80*/  LDL R5, [R1+0x1af0] ;  /* 0x001af00001057983 */ /* 0x000ea20000100800 */
[----:B---3--:R-:W-:-:S02]  /*24b90*/  PRMT R15, RZ, 0x7610, R15 ;  /* 0x00007610ff0f7816 */ /* 0x008fc4000000000f */
[----:B--2---:R-:W-:-:S04]  /*24ba0*/  @!P1 LOP3.LUT R5, R5, R4, RZ, 0x3c, !PT ;  /* 0x0000000405059212 */ /* 0x004fc800078e3cff */
[----:B------:R-:W-:-:S04]  /*24bb0*/  @!P1 LOP3.LUT R4, R5, R4, RZ, 0x3c, !PT ;  /* 0x0000000405049212 */ /* 0x000fc800078e3cff */
[----:B------:R-:W-:-:S05]  /*24bc0*/  @!P1 LOP3.LUT R5, R5, R4, RZ, 0x3c, !PT ;  /* 0x0000000405059212 */ /* 0x000fca00078e3cff */
[----:B------:R4:W2:Y:S02]  /*24bd0*/  @!P1 LDG.E.U16 R14, [R4.64] ;  /* 0x00000006040e9981 */ /* 0x0008a4000c1e1500 */
[----:B----4-:R-:W-:Y:S02]  /*24be0*/  @!P1 IMAD.MOV.U32 R4, RZ, RZ, R10 ;  /* 0x000000ffff049224 */ /* 0x010fe400078e000a */
[----:B------:R-:W-:-:S05]  /*24bf0*/  @!P1 IMAD.MOV.U32 R5, RZ, RZ, R11 ;  /* 0x000000ffff059224 */ /* 0x000fca00078e000b */
[----:B------:R-:W3:Y:S04]  /*24c00*/  @!P1 LDG.E.U16 R15, [R4.64] ;  /* 0x00000006040f9981 */ /* 0x000ee8000c1e1500 */
[----:B------:R0:W-:Y:S04]  /*24c10*/  STL [R1+0x50], R8 ;  /* 0x0000500801007387 */ /* 0x0001e80000100800 */
[----:B0-----:R-:W4:Y:S04]  /*24c20*/  LDL R8, [R1+0x1b30] ;  /* 0x001b300001087983 */ /* 0x001f280000100800 */
[----:B--2---:R0:W-:Y:S04]  /*24c30*/  STL [R1+0x4c], R14 ;  /* 0x00004c0e01007387 */ /* 0x0041e80000100800 */
[----:B0-----:R-:W2:Y:S01]  /*24c40*/  LDL.LU R14, [R1+0x3088] ;  /* 0x00308800010e7983 */ /* 0x001ea20000300800 */
[----:B------:R-:W2:Y:S02]  /*24c50*/  LDL R11, [R1+0x1b34] ;  /* 0x001b3400010b7983 */ /* 0x000ea40000100800 */
[----:B------:R-:W2:Y:S01]  /*24c60*/  LDL R10, [R1+0x1b40] ;  /* 0x001b4000010a7983 */ /* 0x000ea20000100800 */
[----:B---3--:R0:W-:Y:S04]  /*24c70*/  STL [R1+0x48], R15 ;  /* 0x0000480f01007387 */ /* 0x0081e80000100800 */
[----:B0-----:R-:W3:Y:S01]  /*24c80*/  LDL.LU R15, [R1+0x3084] ;  /* 0x00308400010f7983 */ /* 0x001ee20000300800 */
[----:B------:R-:W2:Y:S01]  /*24c90*/  LDL R5, [R1+0x1b04] ;  /* 0x001b040001057983 */ /* 0x000ea20000100800 */
[----:B------:R-:W-:Y:S01]  /*24ca0*/  PRMT R6, RZ, 0x7610, R6 ;  /* 0x00007610ff067816 */ /* 0x000fe20000000006 */
[----:B------:R-:W-:Y:S01]  /*24cb0*/  @!P1 IMAD.MOV.U32 R4, RZ, RZ, R7 ;  /* 0x000000ffff049224 */ /* 0x000fe200078e0007 */
[----:B------:R-:W-:-:S02]  /*24cc0*/  PRMT R27, RZ, 0x7610, R27 ;  /* 0x00007610ff1b7816 */ /* 0x000fc4000000001b */
        /* <DEDUP_REMOVED lines=12> */
[----:B------:R0:W3:Y:S04]  /*24d90*/  @!P1 LDG.E.U16 R27, [R4.64] ;  /* 0x00000006041b9981 */ /* 0x0000e8000c1e1500 */
[----:B------:R1:W-:Y:S01]  /*24da0*/  STL [R1+0x44], R6 ;  /* 0x0000440601007387 */ /* 0x0003e20000100800 */
[----:B------:R-:W4:Y:S02]  /*24db0*/  LDL R9, [R1+0x1b64] ;  /* 0x001b640001097983 */ /* 0x000f240000100800 */
[----:B------:R-:W4:Y:S02]  /*24dc0*/  LDL R8, [R1+0x1b70] ;  /* 0x001b700001087983 */ /* 0x000f240000100800 */
[----:B0-----:R-:W-:Y:S02]  /*24dd0*/  @!P1 IMAD.MOV.U32 R4, RZ, RZ, R10 ;  /* 0x000000ffff049224 */ /* 0x001fe400078e000a */
[----:B------:R-:W-:Y:S01]  /*24de0*/  @!P1 IMAD.MOV.U32 R5, RZ, RZ, R11 ;  /* 0x000000ffff059224 */ /* 0x000fe200078e000b */
[----:B-1----:R-:W4:Y:S04]  /*24df0*/  LDL R6, [R1+0x1b50] ;  /* 0x001b500001067983 */ /* 0x002f280000100800 */
[----:B------:R-:W4:Y:S01]  /*24e00*/  @!P1 LDG.E.U16 R16, [R4.64] ;  /* 0x0000000604109981 */ /* 0x000f22000c1e1500 */
[----:B------:R-:W-:-:S03]  /*24e10*/  PRMT R3, RZ, 0x7610, R3 ;  /* 0x00007610ff037816 */ /* 0x000fc60000000003 */
[----:B---3--:R-:W-:Y:S01]  /*24e20*/  STL [R1+0x3010], R27 ;  /* 0x0030101b01007387 */ /* 0x008fe20000100800 */
[----:B--2---:R0:W-:Y:S03]  /*24e30*/  STL [R1], R15 ;  /* 0x0000000f01007387 */ /* 0x0041e60000100800 */
[----:B0-----:R-:W2:Y:S04]  /*24e40*/  LDL R15, [R1+0x1b80] ;  /* 0x001b8000010f7983 */ /* 0x001ea80000100800 */
[----:B----4-:R0:W3:Y:S04]  /*24e50*/  @!P1 LDG.E.U16 R3, [R6.64] ;  /* 0x0000000606039981 */ /* 0x0100e8000c1e1500 */
[----:B------:R1:W-:Y:S01]  /*24e60*/  STL [R1+0x304c], R16 ;  /* 0x00304c1001007387 */ /* 0x0003e20000100800 */
[----:B------:R-:W-:-:S02]  /*24e70*/  PRMT R4, RZ, 0x7610, R4 ;  /* 0x00007610ff047816 */ /* 0x000fc40000000004 */
[----:B------:R-:W-:Y:S01]  /*24e80*/  PRMT R5, RZ, 0x7610, R5 ;  /* 0x00007610ff057816 */ /* 0x000fe20000000005 */
[----:B------:R-:W4:Y:S01]  /*24e90*/  LDL R11, [R1+0x1b84] ;  /* 0x001b8400010b7983 */ /* 0x000f220000100800 */
[----:B------:R-:W4:Y:S04]  /*24ea0*/  LDL R10, [R1+0x1b90] ;  /* 0x001b9000010a7983 */ /* 0x000f280000100800 */
[----:B0-----:R-:W2:Y:S04]  /*24eb0*/  LDL R7, [R1+0x1b54] ;  /* 0x001b540001077983 */ /* 0x001ea80000100800 */
[----:B------:R0:W2:Y:S04]  /*24ec0*/  @!P1 LDG.E.U16 R5, [R8.64] ;  /* 0x0000000608059981 */ /* 0x0000a8000c1e1500 */
[----:B-1----:R-:W2:Y:S02]  /*24ed0*/  LDL R16, [R1+0x1b60] ;  /* 0x001b600001107983 */ /* 0x002ea40000100800 */
[----:B--2---:R-:W-:-:S05]  /*24ee0*/  @!P1 IMAD.MOV.U32 R6, RZ, RZ, R16 ;  /* 0x000000ffff069224 */ /* 0x004fca00078e0010 */
[----:B------:R-:W2:Y:S04]  /*24ef0*/  @!P1 LDG.E.U16 R4, [R6.64] ;  /* 0x0000000606049981 */ /* 0x000ea8000c1e1500 */
[----:B---3--:R-:W-:Y:S01]  /*24f00*/  STL [R1+0x3040], R3 ;  /* 0x0030400301007387 */ /* 0x008fe20000100800 */
[----:B0-----:R-:W-:-:S03]  /*24f10*/  @!P1 IMAD.MOV.U32 R8, RZ, RZ, R15 ;  /* 0x000000ffff089224 */ /* 0x001fc600078e000f */
[----:B--2---:R-:W-:Y:S01]  /*24f20*/  STL [R1+0x3030], R4 ;  /* 0x0030300401007387 */ /* 0x004fe20000100800 */
[----:B------:R-:W2:Y:S01]  /*24f30*/  LDL R9, [R1+0x1b74] ;  /* 0x001b740001097983 */ /* 0x000ea20000100800 */
[----:B------:R-:W-:Y:S02]  /*24f40*/  PRMT R6, RZ, 0x7610, R6 ;  /* 0x00007610ff067816 */ /* 0x000fe40000000006 */
[----:B------:R-:W-:Y:S01]  /*24f50*/  PRMT R7, RZ, 0x7610, R7 ;  /* 0x00007610ff077816 */ /* 0x000fe20000000007 */
[----:B------:R-:W3:Y:S04]  /*24f60*/  LDL R16, [R1+0x19fc] ;  /* 0x0019fc0001107983 */ /* 0x000ee80000100800 */
[----:B--2---:R-:W2:Y:S01]  /*24f70*/  @!P1 LDG.E.U16 R6, [R8.64] ;  /* 0x0000000608069981 */ /* 0x004ea2000c1e1500 */
[----:B------:R-:W-:Y:S02]  /*24f80*/  STL [R1+0x3024], R5 ;  /* 0x0030240501007387 */ /* 0x000fe40000100800 */
[----:B------:R-:W3:Y:S01]  /*24f90*/  LDL R15, [R1+0x19dc] ;  /* 0x0019dc00010f7983 */ /* 0x000ee20000100800 */
[----:B----4-:R0:W4:Y:S04]  /*24fa0*/  @!P1 LDG.E.U16 R7, [R10.64] ;  /* 0x000000060a079981 */ /* 0x010128000c1e1500 */
[----:B--2---:R-:W-:Y:S01]  /*24fb0*/  STL [R1+0x3014], R6 ;  /* 0x0030140601007387 */ /* 0x004fe20000100800 */
[----:B0-----:R-:W2:Y:S02]  /*24fc0*/  LDL R10, [R1+0x1b94] ;  /* 0x001b9400010a7983 */ /* 0x001ea40000100800 */
[----:B------:R-:W2:Y:S01]  /*24fd0*/  LDL R11, [R1+0x1ba0] ;  /* 0x001ba000010b7983 */ /* 0x000ea20000100800 */
[----:B------:R-:W-:Y:S01]  /*24fe0*/  PRMT R8, RZ, 0x7610, R8 ;  /* 0x00007610ff087816 */ /* 0x000fe20000000008 */
[----:B----4-:R-:W-:Y:S01]  /*24ff0*/  STL [R1+0x3018], R7 ;  /* 0x0030180701007387 */ /* 0x010fe20000100800 */
[----:B--2---:R-:W-:-:S04]  /*25000*/  @!P1 LOP3.LUT R11, R11, R10, RZ, 0x3c, !PT ;  /* 0x0000000a0b0b9212 */ /* 0x004fc800078e3cff */
[----:B------:R-:W-:-:S04]  /*25010*/  @!P1 LOP3.LUT R10, R11, R10, RZ, 0x3c, !PT ;  /* 0x0000000a0b0a9212 */ /* 0x000fc800078e3cff */
[----:B------:R-:W-:-:S05]  /*25020*/  @!P1 LOP3.LUT R11, R11, R10, RZ, 0x3c, !PT ;  /* 0x0000000a0b0b9212 */ /* 0x000fca00078e3cff */
[----:B------:R0:W2:Y:S04]  /*25030*/  @!P1 LDG.E.U16 R8, [R10.64] ;  /* 0x000000060a089981 */ /* 0x0000a8000c1e1500 */
[----:B0-----:R-:W4:Y:S01]  /*25040*/  LDL R11, [R1+0x19f8] ;  /* 0x0019f800010b7983 */ /* 0x001f220000100800 */
[----:B------:R-:W-:Y:S01]  /*25050*/  PRMT R12, RZ, 0x7610, R12 ;  /* 0x00007610ff0c7816 */ /* 0x000fe2000000000c */
[----:B---3--:R-:W-:Y:S02]  /*25060*/  @!P0 IMAD.MOV.U32 R10, RZ, RZ, R16 ;  /* 0x000000ffff0a8224 */ /* 0x008fe400078e0010 */
[----:B--2---:R-:W-:Y:S01]  /*25070*/  STL [R1+0x301c], R8 ;  /* 0x00301c0801007387 */ /* 0x004fe20000100800 */
[----:B------:R-:W-:Y:S01]  /*25080*/  PRMT R14, RZ, 0x7610, R14 ;  /* 0x00007610ff0e7816 */ /* 0x000fe2000000000e */
[----:B------:R-:W2:Y:S02]  /*25090*/  LDL R16, [R1+0x9d0] ;  /* 0x0009d00001107983 */ /* 0x000ea40000100800 */
[----:B----4-:R0:W3:Y:S04]  /*250a0*/  @!P0 LDG.E.U16 R12, [R10.64] ;  /* 0x000000060a0c8981 */ /* 0x0100e8000c1e1500 */
[----:B0-----:R-:W4:Y:S04]  /*250b0*/  LDL R10, [R1+0x19e8] ;  /* 0x0019e800010a7983 */ /* 0x001f280000100800 */
[----:B------:R-:W4:Y:S02]  /*250c0*/  LDL R11, [R1+0x19ec] ;  /* 0x0019ec00010b7983 */ /* 0x000f240000100800 */
[----:B----4-:R-:W-:-:S04]  /*250d0*/  @!P0 LOP3.LUT R11, R11, R10, RZ, 0x3c, !PT ;  /* 0x0000000a0b0b8212 */ /* 0x010fc800078e3cff */
[----:B------:R-:W-:-:S04]  /*250e0*/  @!P0 LOP3.LUT R10, R11, R10, RZ, 0x3c, !PT ;  /* 0x0000000a0b0a8212 */ /* 0x000fc800078e3cff */
[----:B------:R-:W-:-:S05]  /*250f0*/  @!P0 LOP3.LUT R11, R11, R10, RZ, 0x3c, !PT ;  /* 0x0000000a0b0b8212 */ /* 0x000fca00078e3cff */
[----:B------:R-:W4:Y:S04]  /*25100*/  @!P0 LDG.E.U16 R14, [R10.64] ;  /* 0x000000060a0e8981 */ /* 0x000f28000c1e1500 */
[----:B---3--:R0:W-:Y:S04]  /*25110*/  STL [R1+0x40], R12 ;  /* 0x0000400c01007387 */ /* 0x0081e80000100800 */
[----:B0-----:R-:W3:Y:S04]  /*25120*/  LDL R12, [R1+0x1a10] ;  /* 0x001a1000010c7983 */ /* 0x001ee80000100800 */
[----:B----4-:R0:W-:Y:S04]  /*25130*/  STL [R1+0x3c], R14 ;  /* 0x00003c0e01007387 */ /* 0x0101e80000100800 */
[----:B0-----:R-:W4:Y:S01]  /*25140*/  LDL.LU R14, [R1+0x3080] ;  /* 0x00308000010e7983 */ /* 0x001f220000300800 */
[----:B------:R-:W2:Y:S01]  /*25150*/  LDL R11, [R1+0x19d8] ;  /* 0x0019d800010b7983 */ /* 0x000ea20000100800 */
[----:B------:R-:W-:Y:S01]  /*25160*/  PRMT R13, RZ, 0x7610, R13 ;  /* 0x00007610ff0d7816 */ /* 0x000fe2000000000d */
[----:B------:R-:W-:-:S02]  /*25170*/  @!P0 IMAD.MOV.U32 R10, RZ, RZ, R15 ;  /* 0x000000ffff0a8224 */ /* 0x000fc400078e000f */
[----:B------:R-:W3:Y:S04]  /*25180*/  LDL R15, [R1+0x1a20] ;  /* 0x001a2000010f7983 */ /* 0x000ee80000100800 */
[----:B--2---:R-:W2:Y:S04]  /*25190*/  @!P0 LDG.E.U16 R13, [R10.64] ;  /* 0x000000060a0d8981 */ /* 0x004ea8000c1e1500 */
[----:B--2---:R0:W-:Y:S04]  /*251a0*/  STL [R1+0x38], R13 ;  /* 0x0000380d01007387 */ /* 0x0041e80000100800 */
[----:B0-----:R-:W2:Y:S01]  /*251b0*/  LDL.LU R13, [R1+0x307c] ;  /* 0x00307c00010d7983 */ /* 0x001ea20000300800 */
[----:B------:R-:W2:Y:S02]  /*251c0*/  LDL R10, [R1+0x19c8] ;  /* 0x0019c800010a7983 */ /* 0x000ea40000100800 */
[----:B------:R-:W2:Y:S01]  /*251d0*/  LDL R11, [R1+0x19cc] ;  /* 0x0019cc00010b7983 */ /* 0x000ea20000100800 */
[----:B----4-:R-:W-:-:S02]  /*251e0*/  PRMT R14, RZ, 0x7610, R14 ;  /* 0x00007610ff0e7816 */ /* 0x010fc4000000000e */
[----:B--2---:R-:W-:-:S04]  /*251f0*/  @!P0 LOP3.LUT R11, R11, R10, RZ, 0x3c, !PT ;  /* 0x0000000a0b0b8212 */ /* 0x004fc800078e3cff */
[----:B------:R-:W-:-:S04]  /*25200*/  @!P0 LOP3.LUT R10, R11, R10, RZ, 0x3c, !PT ;  /* 0x0000000a0b0a8212 */ /* 0x000fc800078e3cff */
[----:B------:R-:W-:-:S05]  /*25210*/  @!P0 LOP3.LUT R11, R11, R10, RZ, 0x3c, !PT ;  /* 0x0000000a0b0b8212 */ /* 0x000fca00078e3cff */
[----:B------:R0:W2:Y:S04]  /*25220*/  @!P0 LDG.E.U16 R14, [R10.64] ;  /* 0x000000060a0e8981 */ /* 0x0000a8000c1e1500 */
[----:B0-----:R-:W4:Y:S04]  /*25230*/  LDL R10, [R1+0x9dc] ;  /* 0x0009dc00010a7983 */ /* 0x001f280000100800 */
[----:B------:R-:W4:Y:S01]  /*25240*/  LDL R11, [R1+0x9e0] ;  /* 0x0009e000010b7983 */ /* 0x000f220000100800 */
[----:B------:R-:W-:Y:S02]  /*25250*/  PRMT R8, RZ, 0x7610, R8 ;  /* 0x00007610ff087816 */ /* 0x000fe40000000008 */
[----:B----4-:R-:W-:-:S04]  /*25260*/  @!P0 LOP3.LUT R11, R11, R10, RZ, 0x3c, !PT ;  /* 0x0000000a0b0b8212 */ /* 0x010fc800078e3cff */
[----:B------:R-:W-:-:S04]  /*25270*/  @!P0 LOP3.LUT R10, R11, R10, RZ, 0x3c, !PT ;  /* 0x0000000a0b0a8212 */ /* 0x000fc800078e3cff */
[----:B------:R-:W-:-:S05]  /*25280*/  @!P0 LOP3.LUT R11, R11, R10, RZ, 0x3c, !PT ;  /* 0x0000000a0b0b8212 */ /* 0x000fca00078e3cff */
[----:B------:R3:W4:Y:S04]  /*25290*/  @!P0 LDG.E.U16 R8, [R10.64] ;  /* 0x000000060a088981 */ /* 0x000728000c1e1500 */
[----:B--2---:R0:W-:Y:S01]  /*252a0*/  STL [R1+0x34], R14 ;  /* 0x0000340e01007387 */ /* 0x0041e20000100800 */
[----:B------:R-:W-:-:S03]  /*252b0*/  PRMT R27, RZ, 0x7610, R27 ;  /* 0x00007610ff1b7816 */ /* 0x000fc6000000001b */
[----:B0-----:R-:W2:Y:S01]  /*252c0*/  LDL R14, [R1+0x1a30] ;  /* 0x001a3000010e7983 */ /* 0x001ea20000100800 */
[----:B---3--:R-:W-:Y:S02]  /*252d0*/  @!P0 IMAD.MOV.U32 R10, RZ, RZ, R12 ;  /* 0x000000ffff0a8224 */ /* 0x008fe400078e000c */
[----:B------:R-:W-:-:S05]  /*252e0*/  @!P0 IMAD.MOV.U32 R11, RZ, RZ, R16 ;  /* 0x000000ffff0b8224 */ /* 0x000fca00078e0010 */
[----:B------:R0:W3:Y:S04]  /*252f0*/  @!P0 LDG.E.U16 R27, [R10.64] ;  /* 0x000000060a1b8981 */ /* 0x0000e8000c1e1500 */
[----:B----4-:R1:W-:Y:S01]  /*25300*/  STL [R1+0x3020], R8 ;  /* 0x0030200801007387 */ /* 0x0103e20000100800 */
[----:B------:R-:W-:Y:S01]  /*25310*/  PRMT R0, RZ, 0x7610, R0 ;  /* 0x00007610ff007816 */ /* 0x000fe20000000000 */
[----:B0-----:R-:W-:Y:S02]  /*25320*/  @!P0 IMAD.MOV.U32 R10, RZ, RZ, R15 ;  /* 0x000000ffff0a8224 */ /* 0x001fe400078e000f */
[----:B------:R-:W4:Y:S01]  /*25330*/  LDL R16, [R1+0x1a34] ;  /* 0x001a340001107983 */ /* 0x000f220000100800 */
[----:B------:R-:W2:Y:S04]  /*25340*/  LDL R12, [R1+0x1a50] ;  /* 0x001a5000010c7983 */ /* 0x000ea80000100800 */
[----:B-1----:R-:W2:Y:S04]  /*25350*/  LDL R8, [R1+0x1a04] ;  /* 0x001a040001087983 */ /* 0x002ea80000100800 */
[----:B---3--:R-:W-:Y:S01]  /*25360*/  STL [R1+0x3028], R27 ;  /* 0x0030281b01007387 */ /* 0x008fe20000100800 */
[----:B------:R-:W-:Y:S01]  /*25370*/  PRMT R3, RZ, 0x7610, R3 ;  /* 0x00007610ff037816 */ /* 0x000fe20000000003 */
[----:B------:R-:W3:Y:S02]  /*25380*/  LDL R15, [R1+0x1a44] ;  /* 0x001a4400010f7983 */ /* 0x000ee40000100800 */
[----:B--2---:R-:W-:-:S02]  /*25390*/  @!P0 IMAD.MOV.U32 R11, RZ, RZ, R8 ;  /* 0x000000ffff0b8224 */ /* 0x004fc400078e0008 */
[----:B------:R-:W2:Y:S04]  /*253a0*/  LDL R8, [R1+0x1a60] ;  /* 0x001a600001087983 */ /* 0x000ea80000100800 */
[----:B------:R0:W2:Y:S04]  /*253b0*/  @!P0 LDG.E.U16 R0, [R10.64] ;  /* 0x000000060a008981 */ /* 0x0000a8000c1e1500 */
[----:B0-----:R-:W3:Y:S01]  /*253c0*/  LDL R11, [R1+0x1a14] ;  /* 0x001a1400010b7983 */ /* 0x001ee20000100800 */
[----:B------:R-:W-:-:S03]  /*253d0*/  @!P0 IMAD.MOV.U32 R10, RZ, RZ, R14 ;  /* 0x000000ffff0a8224 */ /* 0x000fc600078e000e */
[----:B--2---:R-:W-:Y:S01]  /*253e0*/  STL [R1+0x302c], R0 ;  /* 0x00302c0001007387 */ /* 0x004fe20000100800 */
[----:B------:R-:W-:Y:S01]  /*253f0*/  PRMT R2, RZ, 0x7610, R2 ;  /* 0x00007610ff027816 */ /* 0x000fe20000000002 */
[----:B------:R-:W2:Y:S02]  /*25400*/  LDL R14, [R1+0x1a54] ;  /* 0x001a5400010e7983 */ /* 0x000ea40000100800 */
[----:B---3--:R0:W3:Y:S04]  /*25410*/  @!P0 LDG.E.U16 R3, [R10.64] ;  /* 0x000000060a038981 */ /* 0x0080e8000c1e1500 */
[----:B0-----:R-:W2:Y:S04]  /*25420*/  LDL R10, [R1+0x1a24] ;  /* 0x001a2400010a7983 */ /* 0x001ea80000100800 */
[----:B------:R-:W2:Y:S02]  /*25430*/  LDL R11, [R1+0x1a40] ;  /* 0x001a4000010b7983 */ /* 0x000ea40000100800 */
[----:B--2---:R-:W-:-:S04]  /*25440*/  @!P0 LOP3.LUT R11, R11, R10, RZ, 0x3c, !PT ;  /* 0x0000000a0b0b8212 */ /* 0x004fc800078e3cff */
[----:B------:R-:W-:-:S04]  /*25450*/  @!P0 LOP3.LUT R10, R11, R10, RZ, 0x3c, !PT ;  /* 0x0000000a0b0a8212 */ /* 0x000fc800078e3cff */
[----:B------:R-:W-:-:S05]  /*25460*/  @!P0 LOP3.LUT R11, R11, R10, RZ, 0x3c, !PT ;  /* 0x0000000a0b0b8212 */ /* 0x000fca00078e3cff */
[----:B------:R0:W2:Y:S04]  /*25470*/  @!P0 LDG.E.U16 R2, [R10.64] ;  /* 0x000000060a028981 */ /* 0x0000a8000c1e1500 */
[----:B---3--:R1:W-:Y:S04]  /*25480*/  STL [R1+0x24], R3 ;  /* 0x0000240301007387 */ /* 0x0083e80000100800 */
[----:B-1----:R-:W3:Y:S01]  /*25490*/  LDL R3, [R1+0x1a70] ;  /* 0x001a700001037983 */ /* 0x002ee20000100800 */
[----:B0-----:R-:W-:Y:S02]  /*254a0*/  @!P0 IMAD.MOV.U32 R10, RZ, RZ, R12 ;  /* 0x000000ffff0a8224 */ /* 0x001fe400078e000c */
[----:B----4-:R-:W-:Y:S01]  /*254b0*/  @!P0 IMAD.MOV.U32 R11, RZ, RZ, R16 ;  /* 0x000000ffff0b8224 */ /* 0x010fe200078e0010 */
[----:B------:R-:W-:-:S02]  /*254c0*/  PRMT R5, RZ, 0x7610, R5 ;  /* 0x00007610ff057816 */ /* 0x000fc40000000005 */
[----:B------:R-:W-:-:S04]  /*254d0*/  PRMT R4, RZ, 0x7610, R4 ;  /* 0x00007610ff047816 */ /* 0x000fc80000000004 */
[----:B------:R0:W4:Y:S04]  /*254e0*/  @!P0 LDG.E.U16 R5, [R10.64] ;  /* 0x000000060a058981 */ /* 0x000128000c1e1500 */
[----:B--2---:R-:W-:Y:S01]  /*254f0*/  STL [R1+0x20], R2 ;  /* 0x0000200201007387 */ /* 0x004fe20000100800 */
[----:B------:R-:W2:Y:S02]  /*25500*/  LDL R16, [R1+0x1aac] ;  /* 0x001aac0001107983 */ /* 0x000ea40000100800 */
[----:B------:R-:W4:Y:S02]  /*25510*/  LDL R12, [R1+0x1ab8] ;  /* 0x001ab800010c7983 */ /* 0x000f240000100800 */
[----:B0-----:R-:W-:Y:S02]  /*25520*/  @!P0 IMAD.MOV.U32 R10, RZ, RZ, R8 ;  /* 0x000000ffff0a8224 */ /* 0x001fe400078e0008 */
[----:B------:R-:W-:Y:S01]  /*25530*/  @!P0 IMAD.MOV.U32 R11, RZ, RZ, R15 ;  /* 0x000000ffff0b8224 */ /* 0x000fe200078e000f */
[----:B------:R-:W-:-:S04]  /*25540*/  PRMT R27, RZ, 0x7610, R27 ;  /* 0x00007610ff1b7816 */ /* 0x000fc8000000001b */
[----:B------:R3:W4:Y:S01]  /*25550*/  @!P0 LDG.E.U16 R4, [R10.64] ;  /* 0x000000060a048981 */ /* 0x000722000c1e1500 */
[----:B------:R-:W-:Y:S01]  /*25560*/  PRMT R7, RZ, 0x7610, R7 ;  /* 0x00007610ff077816 */ /* 0x000fe20000000007 */
[----:B---3--:R-:W-:Y:S02]  /*25570*/  @!P0 IMAD.MOV.U32 R10, RZ, RZ, R3 ;  /* 0x000000ffff0a8224 */ /* 0x008fe400078e0003 */
[----:B------:R-:W-:-:S05]  /*25580*/  @!P0 IMAD.MOV.U32 R11, RZ, RZ, R14 ;  /* 0x000000ffff0b8224 */ /* 0x000fca00078e000e */
[----:B------:R2:W3:Y:S02]  /*25590*/  @!P0 LDG.E.U16 R27, [R10.64] ;  /* 0x000000060a1b8981 */ /* 0x0004e4000c1e1500 */
[----:B--2---:R-:W-:Y:S02]  /*255a0*/  @!P0 IMAD.MOV.U32 R11, RZ, RZ, R16 ;  /* 0x000000ffff0b8224 */ /* 0x004fe400078e0010 */
[----:B----4-:R-:W-:-:S05]  /*255b0*/  @!P0 IMAD.MOV.U32 R10, RZ, RZ, R12 ;  /* 0x000000ffff0a8224 */ /* 0x010fca00078e000c */
[----:B------:R-:W2:Y:S04]  /*255c0*/  @!P0 LDG.E.U16 R7, [R10.64] ;  /* 0x000000060a078981 */ /* 0x000ea8000c1e1500 */
[----:B------:R0:W-:Y:S01]  /*255d0*/  STL [R1+0x3044], R5 ;  /* 0x0030440501007387 */ /* 0x0001e20000100800 */
[----:B------:R-:W4:Y:S03]  /*255e0*/  LDL R8, [R1+0x1b2c] ;  /* 0x001b2c0001087983 */ /* 0x000f260000100800 */
[----:B0-----:R-:W4:Y:S01]  /*255f0*/  LDL R5, [R1+0x1b38] ;  /* 0x001b380001057983 */ /* 0x001f220000100800 */
[----:B------:R0:W-:Y:S02]  /*25600*/  STL [R1+0x3034], R4 ;  /* 0x0030340401007387 */ /* 0x0001e40000100800 */
[----:B------:R-:W4:Y:S02]  /*25610*/  LDL R15, [R1+0x1abc] ;  /* 0x001abc00010f7983 */ /* 0x000f240000100800 */
[----:B------:R-:W4:Y:S01]  /*25620*/  LDL R14, [R1+0x1ac8] ;  /* 0x001ac800010e7983 */ /* 0x000f220000100800 */
[----:B------:R-:W4:Y:S04]  /*25630*/  LDL R3, [R1+0x1b48] ;  /* 0x001b480001037983 */ /* 0x000f280000100800 */
[----:B0-----:R-:W4:Y:S01]  /*25640*/  LDL R4, [R1+0x1b3c] ;  /* 0x001b3c0001047983 */ /* 0x001f220000100800 */
[----:B---3--:R-:W-:Y:S02]  /*25650*/  STL [R1+0x3038], R27 ;  /* 0x0030381b01007387 */ /* 0x008fe40000100800 */
[----:B------:R-:W3:Y:S01]  /*25660*/  LDL R12, [R1+0x1a64] ;  /* 0x001a6400010c7983 */ /* 0x000ee20000100800 */
[----:B--2---:R0:W-:Y:S04]  /*25670*/  STL [R1+0x10], R7 ;  /* 0x0000100701007387 */ /* 0x0041e80000100800 */
[----:B0-----:R-:W2:Y:S01]  /*25680*/  LDL R7, [R1+0x1a78] ;  /* 0x001a780001077983 */ /* 0x001ea20000100800 */
[----:B------:R-:W-:Y:S01]  /*25690*/  PRMT R22, RZ, 0x7610, R22 ;  /* 0x00007610ff167816 */ /* 0x000fe20000000016 */
[----:B----4-:R-:W-:-:S02]  /*256a0*/  @!P0 IMAD.MOV.U32 R10, RZ, RZ, R5 ;  /* 0x000000ffff0a8224 */ /* 0x010fc400078e0005 */
[----:B------:R-:W-:Y:S01]  /*256b0*/  @!P0 IMAD.MOV.U32 R11, RZ, RZ, R8 ;  /* 0x000000ffff0b8224 */ /* 0x000fe200078e0008 */
[----:B------:R-:W-:Y:S02]  /*256c0*/  PRMT R13, RZ, 0x7610, R13 ;  /* 0x00007610ff0d7816 */ /* 0x000fe4000000000d */
[----:B------:R-:W-:Y:S02]  /*256d0*/  PRMT R9, RZ, 0x7610, R9 ;  /* 0x00007610ff097816 */ /* 0x000fe40000000009 */
[----:B------:R-:W-:Y:S01]  /*256e0*/  PRMT R6, RZ, 0x7610, R6 ;  /* 0x00007610ff067816 */ /* 0x000fe20000000006 */
[----:B------:R-:W4:Y:S04]  /*256f0*/  LDL R8, [R1+0x1acc] ;  /* 0x001acc0001087983 */ /* 0x000f280000100800 */
[----:B------:R0:W4:Y:S04]  /*25700*/  @!P0 LDG.E.U16 R22, [R10.64] ;  /* 0x000000060a168981 */ /* 0x000128000c1e1500 */
[----:B------:R-:W4:Y:S01]  /*25710*/  LDL R5, [R1+0x1ad8] ;  /* 0x001ad80001057983 */ /* 0x000f220000100800 */
[----:B0-----:R-:W-:-:S02]  /*25720*/  @!P0 IMAD.MOV.U32 R10, RZ, RZ, R14 ;  /* 0x000000ffff0a8224 */ /* 0x001fc400078e000e */
[----:B------:R-:W-:-:S05]  /*25730*/  @!P0 IMAD.MOV.U32 R11, RZ, RZ, R15 ;  /* 0x000000ffff0b8224 */ /* 0x000fca00078e000f */
[----:B------:R0:W4:Y:S02]  /*25740*/  @!P0 LDG.E.U16 R13, [R10.64] ;  /* 0x000000060a0d8981 */ /* 0x000124000c1e1500 */
[----:B0-----:R-:W-:Y:S02]  /*25750*/  @!P0 IMAD.MOV.U32 R10, RZ, RZ, R3 ;  /* 0x000000ffff0a8224 */ /* 0x001fe400078e0003 */
[----:B------:R-:W-:-:S05]  /*25760*/  @!P0 IMAD.MOV.U32 R11, RZ, RZ, R4 ;  /* 0x000000ffff0b8224 */ /* 0x000fca00078e0004 */
[----:B------:R3:W4:Y:S02]  /*25770*/  @!P0 LDG.E.U16 R9, [R10.64] ;  /* 0x000000060a098981 */ /* 0x000724000c1e1500 */
[----:B---3--:R-:W-:Y:S02]  /*25780*/  @!P0 IMAD.MOV.U32 R11, RZ, RZ, R12 ;  /* 0x000000ffff0b8224 */ /* 0x008fe400078e000c */
[----:B--2---:R-:W-:-:S05]  /*25790*/  @!P0 IMAD.MOV.U32 R10, RZ, RZ, R7 ;  /* 0x000000ffff0a8224 */ /* 0x004fca00078e0007 */
[----:B------:R-:W2:Y:S04]  /*257a0*/  @!P0 LDG.E.U16 R6, [R10.64] ;  /* 0x000000060a068981 */ /* 0x000ea8000c1e1500 */
[----:B----4-:R-:W-:Y:S01]  /*257b0*/  STL [R1+0x3048], R22 ;  /* 0x0030481601007387 */ /* 0x010fe20000100800 */
[----:B------:R-:W4:Y:S02]  /*257c0*/  LDL R4, [R1+0x1b4c] ;  /* 0x001b4c0001047983 */ /* 0x000f240000100800 */
[----:B------:R-:W4:Y:S01]  /*257d0*/  LDL R3, [R1+0x1b58] ;  /* 0x001b580001037983 */ /* 0x000f220000100800 */
[----:B------:R-:W-:Y:S01]  /*257e0*/  PRMT R0, RZ, 0x7610, R0 ;  /* 0x00007610ff007816 */ /* 0x000fe20000000000 */
[----:B------:R-:W-:Y:S01]  /*257f0*/  @!P0 IMAD.MOV.U32 R12, RZ, RZ, R5 ;  /* 0x000000ffff0c8224 */ /* 0x000fe200078e0005 */
[----:B------:R0:W-:Y:S01]  /*25800*/  STL [R1+0x3050], R9 ;  /* 0x0030500901007387 */ /* 0x0001e20000100800 */
[----:B------:R-:W4:Y:S02]  /*25810*/  LDL R14, [R1+0x1a7c] ;  /* 0x001a7c00010e7983 */ /* 0x000f240000100800 */
[----:B------:R-:W4:Y:S01]  /*25820*/  LDL R7, [R1+0x1a88] ;  /* 0x001a880001077983 */ /* 0x000f220000100800 */
[----:B--2---:R1:W-:Y:S01]  /*25830*/  STL [R1+0x303c], R6 ;  /* 0x00303c0601007387 */ /* 0x0043e20000100800 */
[----:B------:R2:W-:Y:S02]  /*25840*/  STL [R1+0xc], R13 ;  /* 0x00000c0d01007387 */ /* 0x0005e40000100800 */
[----:B0-----:R-:W3:Y:S02]  /*25850*/  LDL R9, [R1+0x1adc] ;  /* 0x001adc0001097983 */ /* 0x001ee40000100800 */
[----:B------:R-:W3:Y:S01]  /*25860*/  LDL R5, [R1+0x1b68] ;  /* 0x001b680001057983 */ /* 0x000ee20000100800 */
[----:B-1----:R-:W3:Y:S01]  /*25870*/  LDL R6, [R1+0x1b5c] ;  /* 0x001b5c0001067983 */ /* 0x002ee20000100800 */
[----:B--2---:R-:W-:-:S02]  /*25880*/  @!P0 IMAD.MOV.U32 R13, RZ, RZ, R8 ;  /* 0x000000ffff0d8224 */ /* 0x004fc400078e0008 */
[----:B------:R-:W2:Y:S03]  /*25890*/  LDL R8, [R1+0x1ae8] ;  /* 0x001ae80001087983 */ /* 0x000ea60000100800 */
[----:B------:R4:W2:Y:S01]  /*258a0*/  @!P0 LDG.E.U16 R0, [R12.64] ;  /* 0x000000060c008981 */ /* 0x0008a2000c1e1500 */
[----:B------:R-:W-:Y:S01]  /*258b0*/  PRMT R10, RZ, 0x7610, R10 ;  /* 0x00007610ff0a7816 */ /* 0x000fe2000000000a */
[----:B----4-:R-:W-:Y:S02]  /*258c0*/  @!P0 IMAD.MOV.U32 R12, RZ, RZ, R3 ;  /* 0x000000ffff0c8224 */ /* 0x010fe400078e0003 */
[----:B------:R-:W-:-:S05]  /*258d0*/  @!P0 IMAD.MOV.U32 R13, RZ, RZ, R4 ;  /* 0x000000ffff0d8224 */ /* 0x000fca00078e0004 */
[----:B------:R0:W4:Y:S01]  /*258e0*/  @!P0 LDG.E.U16 R10, [R12.64] ;  /* 0x000000060c0a8981 */ /* 0x000122000c1e1500 */
[----:B------:R-:W-:-:S03]  /*258f0*/  PRMT R29, RZ, 0x7610, R29 ;  /* 0x00007610ff1d7816 */ /* 0x000fc6000000001d */
[----:B--2---:R1:W-:Y:S01]  /*25900*/  STL [R1+0x3054], R0 ;  /* 0x0030540001007387 */ /* 0x0043e20000100800 */
[----:B------:R-:W2:Y:S02]  /*25910*/  LDL R4, [R1+0x1aec] ;  /* 0x001aec0001047983 */ /* 0x000ea40000100800 */
[----:B------:R-:W2:Y:S02]  /*25920*/  LDL R3, [R1+0x1af8] ;  /* 0x001af80001037983 */ /* 0x000ea40000100800 */
[----:B0-----:R-:W-:Y:S02]  /*25930*/  @!P0 IMAD.MOV.U32 R12, RZ, RZ, R7 ;  /* 0x000000ffff0c8224 */ /* 0x001fe400078e0007 */
[----:B------:R-:W-:Y:S01]  /*25940*/  @!P0 IMAD.MOV.U32 R13, RZ, RZ, R14 ;  /* 0x000000ffff0d8224 */ /* 0x000fe200078e000e */
[----:B------:R-:W-:-:S04]  /*25950*/  PRMT R28, RZ, 0x7610, R28 ;  /* 0x00007610ff1c7816 */ /* 0x000fc8000000001c */
[----:B------:R0:W2:Y:S01]  /*25960*/  @!P0 LDG.E.U16 R29, [R12.64] ;  /* 0x000000060c1d8981 */ /* 0x0000a2000c1e1500 */
[----:B------:R-:W-:Y:S01]  /*25970*/  PRMT R11, RZ, 0x7610, R11 ;  /* 0x00007610ff0b7816 */ /* 0x000fe2000000000b */
[----:B0-----:R-:W-:Y:S02]  /*25980*/  @!P0 IMAD.MOV.U32 R12, RZ, RZ, R8 ;  /* 0x000000ffff0c8224 */ /* 0x001fe400078e0008 */
[----:B---3--:R-:W-:-:S05]  /*25990*/  @!P0 IMAD.MOV.U32 R13, RZ, RZ, R9 ;  /* 0x000000ffff0d8224 */ /* 0x008fca00078e0009 */
[----:B------:R0:W3:Y:S01]  /*259a0*/  @!P0 LDG.E.U16 R28, [R12.64] ;  /* 0x000000060c1c8981 */ /* 0x0000e2000c1e1500 */
[----:B------:R-:W-:Y:S01]  /*259b0*/  PRMT R26, RZ, 0x7610, R26 ;  /* 0x00007610ff1a7816 */ /* 0x000fe2000000001a */
[----:B0-----:R-:W-:Y:S02]  /*259c0*/  @!P0 IMAD.MOV.U32 R12, RZ, RZ, R5 ;  /* 0x000000ffff0c8224 */ /* 0x001fe400078e0005 */
[----:B------:R-:W-:-:S05]  /*259d0*/  @!P0 IMAD.MOV.U32 R13, RZ, RZ, R6 ;  /* 0x000000ffff0d8224 */ /* 0x000fca00078e0006 */
[----:B------:R0:W3:Y:S04]  /*259e0*/  @!P0 LDG.E.U16 R11, [R12.64] ;  /* 0x000000060c0b8981 */ /* 0x0000e8000c1e1500 */
[----:B----4-:R4:W-:Y:S01]  /*259f0*/  STL [R1+0x3058], R10 ;  /* 0x0030580a01007387 */ /* 0x0109e20000100800 */
[----:B------:R-:W4:Y:S02]  /*25a00*/  LDL R7, [R1+0x1b6c] ;  /* 0x001b6c0001077983 */ /* 0x000f240000100800 */
[----:B-1----:R-:W4:Y:S02]  /*25a10*/  LDL R0, [R1+0x1b78] ;  /* 0x001b780001007983 */ /* 0x002f240000100800 */
[----:B--2---:R-:W-:Y:S02]  /*25a20*/  @!P0 IMAD.MOV.U32 R15, RZ, RZ, R4 ;  /* 0x000000ffff0f8224 */ /* 0x004fe400078e0004 */
[----:B------:R-:W-:-:S05]  /*25a30*/  @!P0 IMAD.MOV.U32 R14, RZ, RZ, R3 ;  /* 0x000000ffff0e8224 */ /* 0x000fca00078e0003 */
[----:B------:R4:W2:Y:S04]  /*25a40*/  @!P0 LDG.E.U16 R26, [R14.64] ;  /* 0x000000060e1a8981 */ /* 0x0008a8000c1e1500 */
[----:B------:R-:W-:Y:S04]  /*25a50*/  STL [R1+0x305c], R29 ;  /* 0x00305c1d01007387 */ /* 0x000fe80000100800 */
[----:B---3--:R-:W-:Y:S01]  /*25a60*/  STL [R1+0x3060], R28 ;  /* 0x0030601c01007387 */ /* 0x008fe20000100800 */
[----:B------:R-:W3:Y:S02]  /*25a70*/  LDL R6, [R1+0x1a8c] ;  /* 0x001a8c0001067983 */ /* 0x000ee40000100800 */
[----:B------:R-:W3:Y:S01]  /*25a80*/  LDL R5, [R1+0x1a98] ;  /* 0x001a980001057983 */ /* 0x000ee20000100800 */
[----:B0-----:R-:W-:Y:S01]  /*25a90*/  PRMT R12, RZ, 0x7610, R12 ;  /* 0x00007610ff0c7816 */ /* 0x001fe2000000000c */
[----:B------:R0:W-:Y:S01]  /*25aa0*/  STL [R1+0x3064], R11 ;  /* 0x0030640b01007387 */ /* 0x0001e20000100800 */
[----:B------:R-:W3:Y:S02]  /*25ab0*/  LDL R4, [R1+0x1afc] ;  /* 0x001afc0001047983 */ /* 0x000ee40000100800 */
[----:B------:R-:W3:Y:S02]  /*25ac0*/  LDL R3, [R1+0x1b08] ;  /* 0x001b080001037983 */ /* 0x000ee40000100800 */
[----:B----4-:R-:W-:-:S02]  /*25ad0*/  @!P0 IMAD.MOV.U32 R14, RZ, RZ, R0 ;  /* 0x000000ffff0e8224 */ /* 0x010fc400078e0000 */
[----:B------:R-:W-:-:S05]  /*25ae0*/  @!P0 IMAD.MOV.U32 R15, RZ, RZ, R7 ;  /* 0x000000ffff0f8224 */ /* 0x000fca00078e0007 */
[----:B------:R3:W4:Y:S04]  /*25af0*/  @!P0 LDG.E.U16 R12, [R14.64] ;  /* 0x000000060e0c8981 */ /* 0x000728000c1e1500 */
[----:B--2---:R-:W-:Y:S01]  /*25b00*/  STL [R1+0x3068], R26 ;  /* 0x0030681a01007387 */ /* 0x004fe20000100800 */
[----:B------:R-:W2:Y:S02]  /*25b10*/  LDL R9, [R1+0x1b7c] ;  /* 0x001b7c0001097983 */ /* 0x000ea40000100800 */
[----:B------:R-:W2:Y:S01]  /*25b20*/  LDL R8, [R1+0x1b88] ;  /* 0x001b880001087983 */ /* 0x000ea20000100800 */
[----:B------:R-:W-:Y:S02]  /*25b30*/  PRMT R20, RZ, 0x7610, R20 ;  /* 0x00007610ff147816 */ /* 0x000fe40000000014 */
[----:B------:R-:W-:-:S02]  /*25b40*/  PRMT R18, RZ, 0x7610, R18 ;  /* 0x00007610ff127816 */ /* 0x000fc40000000012 */
[----:B------:R-:W-:Y:S01]  /*25b50*/  PRMT R13, RZ, 0x7610, R13 ;  /* 0x00007610ff0d7816 */ /* 0x000fe2000000000d */
[----:B------:R-:W2:Y:S04]  /*25b60*/  LDL R7, [R1+0x1a9c] ;  /* 0x001a9c0001077983 */ /* 0x000ea80000100800 */
[----:B------:R-:W2:Y:S01]  /*25b70*/  LDL R0, [R1+0x1aa8] ;  /* 0x001aa80001007983 */ /* 0x000ea20000100800 */
[----:B---3--:R-:W-:Y:S02]  /*25b80*/  @!P0 IMAD.MOV.U32 R15, RZ, RZ, R6 ;  /* 0x000000ffff0f8224 */ /* 0x008fe400078e0006 */
[----:B------:R-:W-:-:S05]  /*25b90*/  @!P0 IMAD.MOV.U32 R14, RZ, RZ, R5 ;  /* 0x000000ffff0e8224 */ /* 0x000fca00078e0005 */
[----:B------:R1:W3:Y:S02]  /*25ba0*/  @!P0 LDG.E.U16 R20, [R14.64] ;  /* 0x000000060e148981 */ /* 0x0002e4000c1e1500 */
[----:B-1----:R-:W-:Y:S02]  /*25bb0*/  @!P0 IMAD.MOV.U32 R15, RZ, RZ, R4 ;  /* 0x000000ffff0f8224 */ /* 0x002fe400078e0004 */
[----:B------:R-:W-:-:S05]  /*25bc0*/  @!P0 IMAD.MOV.U32 R14, RZ, RZ, R3 ;  /* 0x000000ffff0e8224 */ /* 0x000fca00078e0003 */
[----:B------:R2:W3:Y:S04]  /*25bd0*/  @!P0 LDG.E.U16 R18, [R14.64] ;  /* 0x000000060e128981 */ /* 0x0004e8000c1e1500 */
[----:B----4-:R-:W-:Y:S01]  /*25be0*/  STL [R1+0x306c], R12 ;  /* 0x00306c0c01007387 */ /* 0x010fe20000100800 */
[----:B------:R-:W4:Y:S02]  /*25bf0*/  LDL R6, [R1+0x1b0c] ;  /* 0x001b0c0001067983 */ /* 0x000f240000100800 */
[----:B------:R-:W4:Y:S02]  /*25c00*/  LDL R5, [R1+0x1b18] ;  /* 0x001b180001057983 */ /* 0x000f240000100800 */
[----:B--2---:R-:W-:Y:S02]  /*25c10*/  @!P0 IMAD.MOV.U32 R15, RZ, RZ, R9 ;  /* 0x000000ffff0f8224 */ /* 0x004fe400078e0009 */
[----:B------:R-:W-:-:S05]  /*25c20*/  @!P0 IMAD.MOV.U32 R14, RZ, RZ, R8 ;  /* 0x000000ffff0e8224 */ /* 0x000fca00078e0008 */
[----:B------:R1:W2:Y:S01]  /*25c30*/  @!P0 LDG.E.U16 R13, [R14.64] ;  /* 0x000000060e0d8981 */ /* 0x0002a2000c1e1500 */
[----:B------:R-:W-:Y:S01]  /*25c40*/  PRMT R17, RZ, 0x7610, R17 ;  /* 0x00007610ff117816 */ /* 0x000fe20000000011 */
[----:B-1----:R-:W-:Y:S02]  /*25c50*/  @!P0 IMAD.MOV.U32 R14, RZ, RZ, R0 ;  /* 0x000000ffff0e8224 */ /* 0x002fe400078e0000 */
[----:B------:R-:W-:-:S05]  /*25c60*/  @!P0 IMAD.MOV.U32 R15, RZ, RZ, R7 ;  /* 0x000000ffff0f8224 */ /* 0x000fca00078e0007 */
[----:B------:R4:W2:Y:S04]  /*25c70*/  @!P0 LDG.E.U16 R17, [R14.64] ;  /* 0x000000060e118981 */ /* 0x0008a8000c1e1500 */
[----:B---3--:R-:W-:Y:S01]  /*25c80*/  STL [R1+0x3070], R20 ;  /* 0x0030701401007387 */ /* 0x008fe20000100800 */
[----:B------:R-:W3:Y:S02]  /*25c90*/  LDL R4, [R1+0x1b8c] ;  /* 0x001b8c0001047983 */ /* 0x000ee40000100800 */
[----:B------:R-:W3:Y:S01]  /*25ca0*/  LDL R3, [R1+0x1b98] ;  /* 0x001b980001037983 */ /* 0x000ee20000100800 */
[----:B------:R-:W-:Y:S01]  /*25cb0*/  STL [R1+0x3074], R18 ;  /* 0x0030741201007387 */ /* 0x000fe20000100800 */
[----:B----4-:R-:W-:Y:S02]  /*25cc0*/  @!P0 IMAD.MOV.U32 R15, RZ, RZ, R6 ;  /* 0x000000ffff0f8224 */ /* 0x010fe400078e0006 */
[----:B------:R-:W-:Y:S01]  /*25cd0*/  @!P0 IMAD.MOV.U32 R14, RZ, RZ, R5 ;  /* 0x000000ffff0e8224 */ /* 0x000fe200078e0005 */
[----:B--2---:R1:W-:Y:S01]  /*25ce0*/  STL [R1+0x3078], R13 ;  /* 0x0030780d01007387 */ /* 0x0043e20000100800 */
[----:B------:R-:W2:Y:S02]  /*25cf0*/  LDL R10, [R1+0x1b1c] ;  /* 0x001b1c00010a7983 */ /* 0x000ea40000100800 */
[----:B------:R-:W4:Y:S02]  /*25d00*/  LDL R0, [R1+0x1b28] ;  /* 0x001b280001007983 */ /* 0x000f240000100800 */
[----:B------:R-:W4:Y:S01]  /*25d10*/  LDL R6, [R1+0x1ba4] ;  /* 0x001ba40001067983 */ /* 0x000f220000100800 */
[----:B------:R-:W4:Y:S04]  /*25d20*/  LDL R5, [R1+0x1bac] ;  /* 0x001bac0001057983 */ /* 0x000f280000100800 */
[----:B0-----:R-:W4:Y:S04]  /*25d30*/  LDL R11, [R1+0x1b9c] ;  /* 0x001b9c00010b7983 */ /* 0x001f280000100800 */
[----:B------:R-:W4:Y:S01]  /*25d40*/  LDL R8, [R1+0x1ba8] ;  /* 0x001ba80001087983 */ /* 0x000f220000100800 */
[----:B------:R-:W-:-:S02]  /*25d50*/  PRMT R19, RZ, 0x7610, R19 ;  /* 0x00007610ff137816 */ /* 0x000fc40000000013 */
[----:B------:R-:W-:Y:S02]  /*25d60*/  PRMT R21, RZ, 0x7610, R21 ;  /* 0x00007610ff157816 */ /* 0x000fe40000000015 */
[----:B------:R-:W-:Y:S01]  /*25d70*/  PRMT R23, RZ, 0x7610, R23 ;  /* 0x00007610ff177816 */ /* 0x000fe20000000017 */
[----:B------:R-:W4:Y:S04]  /*25d80*/  LDL.LU R9, [R1+0x8b0] ;  /* 0x0008b00001097983 */ /* 0x000f280000300800 */
[----:B------:R3:W4:Y:S01]  /*25d90*/  @!P0 LDG.E.U16 R19, [R14.64] ;  /* 0x000000060e138981 */ /* 0x000722000c1e1500 */
[----:B------:R-:W4:Y:S02]  /*25da0*/  LDL.LU R7, [R1+0x8a8] ;  /* 0x0008a80001077983 */ /* 0x000f240000300800 */
[----:B---3--:R-:W-:-:S02]  /*25db0*/  @!P0 IMAD.MOV.U32 R14, RZ, RZ, R3 ;  /* 0x000000ffff0e8224 */ /* 0x008fc400078e0003 */
[----:B------:R-:W-:Y:S01]  /*25dc0*/  @!P0 IMAD.MOV.U32 R15, RZ, RZ, R4 ;  /* 0x000000ffff0f8224 */ /* 0x000fe200078e0004 */
[----:B------:R-:W3:Y:S01]  /*25dd0*/  LDL.LU R3, [R1+0x828] ;  /* 0x0008280001037983 */ /* 0x000ee20000300800 */
[----:B-1----:R-:W3:Y:S02]  /*25de0*/  LDL.LU R13, [R1+0x818] ;  /* 0x00081800010d7983 */ /* 0x002ee40000300800 */
[----:B------:R-:W3:Y:S02]  /*25df0*/  LDL.LU R4, [R1+0x810] ;  /* 0x0008100001047983 */ /* 0x000ee40000300800 */
[----:B------:R-:W3:Y:S01]  /*25e00*/  LDL.LU R16, [R1+0x798] ;  /* 0x0007980001107983 */ /* 0x000ee20000300800 */
[----:B------:R2:W3:Y:S01]  /*25e10*/  @!P0 LDG.E.U16 R21, [R14.64] ;  /* 0x000000060e158981 */ /* 0x0004e2000c1e1500 */
[----:B------:R-:W-:Y:S02]  /*25e20*/  PRMT R24, RZ, 0x7610, R24 ;  /* 0x00007610ff187816 */ /* 0x000fe40000000018 */
[----:B------:R-:W-:Y:S01]  /*25e30*/  PRMT R25, RZ, 0x7610, R25 ;  /* 0x00007610ff197816 */ /* 0x000fe20000000019 */
[----:B--2---:R-:W-:-:S02]  /*25e40*/  @!P0 IMAD.MOV.U32 R15, RZ, RZ, R10 ;  /* 0x000000ffff0f8224 */ /* 0x004fc400078e000a */
[----:B----4-:R-:W-:Y:S01]  /*25e50*/  @!P0 IMAD.MOV.U32 R14, RZ, RZ, R0 ;  /* 0x000000ffff0e8224 */ /* 0x010fe200078e0000 */
[----:B------:R-:W2:Y:S01]  /*25e60*/  LDL.LU R10, [R1+0x790] ;  /* 0x00079000010a7983 */ /* 0x000ea20000300800 */
[----:B------:R-:W4:Y:S02]  /*25e70*/  LDL.LU R0, [R1+0x788] ;  /* 0x0007880001007983 */ /* 0x000f240000300800 */
[----:B------:R-:W2:Y:S02]  /*25e80*/  LDL.LU R18, [R1+0x780] ;  /* 0x0007800001127983 */ /* 0x000ea40000300800 */
[----:B------:R-:W2:Y:S01]  /*25e90*/  LDL.LU R20, [R1+0x708] ;  /* 0x0007080001147983 */ /* 0x000ea20000300800 */
[----:B------:R0:W2:Y:S02]  /*25ea0*/  @!P0 LDG.E.U16 R23, [R14.64] ;  /* 0x000000060e178981 */ /* 0x0000a4000c1e1500 */
[----:B0-----:R-:W-:Y:S02]  /*25eb0*/  @!P1 IMAD.MOV.U32 R14, RZ, RZ, R5 ;  /* 0x000000ffff0e9224 */ /* 0x001fe400078e0005 */
[----:B------:R-:W-:-:S02]  /*25ec0*/  @!P1 IMAD.MOV.U32 R15, RZ, RZ, R6 ;  /* 0x000000ffff0f9224 */ /* 0x000fc400078e0006 */
[----:B------:R-:W2:Y:S01]  /*25ed0*/  LDL.LU R6, [R1+0x704] ;  /* 0x0007040001067983 */ /* 0x000ea20000300800 */
[----:B------:R-:W2:Y:S02]  /*25ee0*/  LDL.LU R22, [R1+0x700] ;  /* 0x0007000001167983 */ /* 0x000ea40000300800 */
[----:B------:R-:W2:Y:S01]  /*25ef0*/  LDL.LU R5, [R1+0x6fc] ;  /* 0x0006fc0001057983 */ /* 0x000ea20000300800 */
[----:B------:R0:W2:Y:S01]  /*25f00*/  @!P1 LDG.E.U16 R24, [R14.64] ;  /* 0x000000060e189981 */ /* 0x0000a2000c1e1500 */
[----:B------:R-:W2:Y:S02]  /*25f10*/  LDL.LU R12, [R1+0x688] ;  /* 0x00068800010c7983 */ /* 0x000ea40000300800 */
[----:B0-----:R-:W-:Y:S02]  /*25f20*/  @!P0 IMAD.MOV.U32 R14, RZ, RZ, R8 ;  /* 0x000000ffff0e8224 */ /* 0x001fe400078e0008 */
[----:B------:R-:W-:Y:S02]  /*25f30*/  @!P0 IMAD.MOV.U32 R15, RZ, RZ, R11 ;  /* 0x000000ffff0f8224 */ /* 0x000fe400078e000b */
[----:B------:R-:W2:Y:S01]  /*25f40*/  LDL.LU R11, [R1+0x684] ;  /* 0x00068400010b7983 */ /* 0x000ea20000300800 */
[----:B------:R-:W2:Y:S02]  /*25f50*/  LDL.LU R28, [R1+0x680] ;  /* 0x00068000011c7983 */ /* 0x000ea40000300800 */
[----:B------:R-:W2:Y:S02]  /*25f60*/  LDL.LU R29, [R1+0x67c] ;  /* 0x00067c00011d7983 */ /* 0x000ea40000300800 */
[----:B------:R-:W2:Y:S01]  /*25f70*/  LDL.LU R27, [R1+0x608] ;  /* 0x00060800011b7983 */ /* 0x000ea20000300800 */
[----:B------:R-:W2:Y:S04]  /*25f80*/  LDL.LU R8, [R1+0x604] ;  /* 0x0006040001087983 */ /* 0x000ea80000300800 */
[----:B------:R0:W2:Y:S04]  /*25f90*/  @!P0 LDG.E.U16 R25, [R14.64] ;  /* 0x000000060e198981 */ /* 0x0000a8000c1e1500 */
[----:B0-----:R-:W2:Y:S01]  /*25fa0*/  LDL.LU R14, [R1+0x8a0] ;  /* 0x0008a000010e7983 */ /* 0x001ea20000300800 */
[----:B------:R-:W3:Y:S03]  /*25fb0*/  LDL.LU R15, [R1+0x820] ;  /* 0x00082000010f7983 */ /* 0x000ee60000300800 */
[----:B------:R-:W0:Y:S02]  /*25fc0*/  S2R R2, SR_TID.X ;  /* 0x0000000000027919 */ /* 0x000e240000002100 */
[----:B0-----:R-:W-:-:S05]  /*25fd0*/  LOP3.LUT R2, R2, 0x3f, RZ, 0xc0, !PT ;  /* 0x0000003f02027812 */ /* 0x001fca00078ec0ff */
[----:B------:R-:W-:-:S05]  /*25fe0*/  IMAD.SHL.U32 R2, R2, 0x2, RZ ;  /* 0x0000000202027824 */ /* 0x000fca00078e00ff */
[----:B------:R-:W-:-:S05]  /*25ff0*/  LOP3.LUT R26, R2, 0x60, RZ, 0x3c, !PT ;  /* 0x00000060021a7812 */ /* 0x000fca00078e3cff */
[----:B------:R0:W-:Y:S01]  /*26000*/  STS.U16 [R26+0x4c80], R9 ;  /* 0x004c80091a007388 */ /* 0x0001e20000000400 */
[----:B------:R1:W-:Y:S03]  /*26010*/  STS.U16 [R26+0x4d00], R7 ;  /* 0x004d00071a007388 */ /* 0x0003e60000000400 */
[----:B0-----:R-:W4:Y:S01]  /*26020*/  LDL.LU R9, [R1+0x600] ;  /* 0x0006000001097983 */ /* 0x001f220000300800 */
[----:B-1----:R-:W4:Y:S03]  /*26030*/  LDL.LU R7, [R1+0x5fc] ;  /* 0x0005fc0001077983 */ /* 0x002f260000300800 */
[----:B--2---:R-:W-:Y:S01]  /*26040*/  STS.U16 [R26+0x4d80], R14 ;  /* 0x004d800e1a007388 */ /* 0x004fe20000000400 */
[----:B---3--:R0:W-:Y:S02]  /*26050*/  STS.U16 [R26+0x5c00], R3 ;  /* 0x005c00031a007388 */ /* 0x0081e40000000400 */
[----:B------:R-:W-:Y:S02]  /*26060*/  STS.U16 [R26+0x5c80], R15 ;  /* 0x005c800f1a007388 */ /* 0x000fe40000000400 */
[----:B------:R-:W-:Y:S01]  /*26070*/  STS.U16 [R26+0x5d00], R13 ;  /* 0x005d000d1a007388 */ /* 0x000fe20000000400 */
[----:B------:R1:W-:Y:S04]  /*26080*/  STS.U16 [R26+0x5d80], R4 ;  /* 0x005d80041a007388 */ /* 0x0003e80000000400 */
[----:B0-----:R-:W2:Y:S01]  /*26090*/  LDL.LU R3, [R1+0x588] ;  /* 0x0005880001037983 */ /* 0x001ea20000300800 */
[----:B-1----:R-:W3:Y:S03]  /*260a0*/  LDL.LU R4, [R1+0x584] ;  /* 0x0005840001047983 */ /* 0x002ee60000300800 */
[----:B------:R0:W-:Y:S04]  /*260b0*/  STS.U16 [R26+0x6c00], R16 ;  /* 0x006c00101a007388 */ /* 0x0001e80000000400 */
[----:B0-----:R-:W3:Y:S01]  /*260c0*/  LDL.LU R16, [R1+0x580] ;  /* 0x0005800001107983 */ /* 0x001ee20000300800 */
[----:B------:R0:W-:Y:S02]  /*260d0*/  STS.U16 [R26+0x6c80], R10 ;  /* 0x006c800a1a007388 */ /* 0x0001e40000000400 */
[----:B----4-:R1:W-:Y:S01]  /*260e0*/  STS.U16 [R26+0x6d00], R0 ;  /* 0x006d00001a007388 */ /* 0x0103e20000000400 */
[----:B------:R-:W-:Y:S04]  /*260f0*/  STS.U16 [R26+0x6d80], R18 ;  /* 0x006d80121a007388 */ /* 0x000fe80000000400 */
[----:B------:R-:W-:Y:S01]  /*26100*/  STS.U16 [R26+0x7c00], R20 ;  /* 0x007c00141a007388 */ /* 0x000fe20000000400 */
[----:B------:R4:W-:Y:S02]  /*26110*/  STS.U16 [R26+0x7c80], R6 ;  /* 0x007c80061a007388 */ /* 0x0009e40000000400 */
[----:B------:R4:W-:Y:S02]  /*26120*/  STS.U16 [R26+0x7d00], R22 ;  /* 0x007d00161a007388 */ /* 0x0009e40000000400 */
[----:B------:R4:W-:Y:S01]  /*26130*/  STS.U16 [R26+0x7d80], R5 ;  /* 0x007d80051a007388 */ /* 0x0009e20000000400 */
[----:B------:R-:W-:Y:S04]  /*26140*/  STS.U16 [R26+0x8c00], R12 ;  /* 0x008c000c1a007388 */ /* 0x000fe80000000400 */
[----:B0-----:R-:W3:Y:S01]  /*26150*/  LDL.LU R10, [R1+0x57c] ;  /* 0x00057c00010a7983 */ /* 0x001ee20000300800 */
[----:B-1----:R-:W3:Y:S03]  /*26160*/  LDL.LU R0, [R1+0x504] ;  /* 0x0005040001007983 */ /* 0x002ee60000300800 */
[----:B------:R-:W-:Y:S01]  /*26170*/  STS.U16 [R26+0x8c80], R11 ;  /* 0x008c800b1a007388 */ /* 0x000fe20000000400 */
[----:B------:R-:W-:Y:S03]  /*26180*/  STS.U16 [R26+0x8d00], R28 ;  /* 0x008d001c1a007388 */ /* 0x000fe60000000400 */
[----:B----4-:R-:W4:Y:S01]  /*26190*/  LDL.LU R6, [R1+0x500] ;  /* 0x0005000001067983 */ /* 0x010f220000300800 */
[----:B------:R-:W4:Y:S03]  /*261a0*/  LDL.LU R22, [R1+0x4fc] ;  /* 0x0004fc0001167983 */ /* 0x000f260000300800 */
[----:B------:R-:W-:Y:S01]  /*261b0*/  STS.U16 [R26+0x8d80], R29 ;  /* 0x008d801d1a007388 */ /* 0x000fe20000000400 */
[----:B------:R-:W4:Y:S02]  /*261c0*/  LDL.LU R5, [R1+0x4f8] ;  /* 0x0004f80001057983 */ /* 0x000f240000300800 */
[----:B------:R0:W-:Y:S02]  /*261d0*/  STS.U16 [R26+0x9c00], R27 ;  /* 0x009c001b1a007388 */ /* 0x0001e40000000400 */
[----:B------:R1:W-:Y:S01]  /*261e0*/  STS.U16 [R26+0x9c80], R8 ;  /* 0x009c80081a007388 */ /* 0x0003e20000000400 */
[----:B------:R-:W-:Y:S04]  /*261f0*/  STS.U16 [R26+0x9d00], R9 ;  /* 0x009d00091a007388 */ /* 0x000fe80000000400 */
[----:B0-----:R-:W4:Y:S01]  /*26200*/  LDL.LU R27, [R1+0x484] ;  /* 0x00048400011b7983 */ /* 0x001f220000300800 */
[----:B-1----:R-:W4:Y:S02]  /*26210*/  LDL.LU R8, [R1+0x480] ;  /* 0x0004800001087983 */ /* 0x002f240000300800 */
[----:B------:R0:W-:Y:S02]  /*26220*/  STS.U16 [R26+0x9d80], R7 ;  /* 0x009d80071a007388 */ /* 0x0001e40000000400 */
[----:B------:R-:W4:Y:S01]  /*26230*/  LDL.LU R14, [R1+0x47c] ;  /* 0x00047c00010e7983 */ /* 0x000f220000300800 */
[----:B0-----:R-:W4:Y:S01]  /*26240*/  LDL.LU R7, [R1+0x478] ;  /* 0x0004780001077983 */ /* 0x001f220000300800 */
[----:B------:R-:W4:Y:S02]  /*26250*/  LDL.LU R15, [R1+0x1dc] ;  /* 0x0001dc00010f7983 */ /* 0x000f240000300800 */
[----:B------:R-:W4:Y:S01]  /*26260*/  LDL.LU R13, [R1+0x1d8] ;  /* 0x0001d800010d7983 */ /* 0x000f220000300800 */
[----:B--2---:R0:W-:Y:S01]  /*26270*/  STS.U16 [R26+0xac00], R3 ;  /* 0x00ac00031a007388 */ /* 0x0041e20000000400 */
[----:B---3--:R1:W-:Y:S03]  /*26280*/  STS.U16 [R26+0xac80], R4 ;  /* 0x00ac80041a007388 */ /* 0x0083e60000000400 */
[----:B0-----:R-:W2:Y:S04]  /*26290*/  LDL.LU R3, [R1+0x1d4] ;  /* 0x0001d40001037983 */ /* 0x001ea80000300800 */
[----:B-1----:R-:W3:Y:S04]  /*262a0*/  LDL.LU R4, [R1+0x1d0] ;  /* 0x0001d00001047983 */ /* 0x002ee80000300800 */
[----:B------:R0:W-:Y:S01]  /*262b0*/  STS.U16 [R26+0xad00], R16 ;  /* 0x00ad00101a007388 */ /* 0x0001e20000000400 */
[----:B------:R-:W3:Y:S03]  /*262c0*/  LDL.LU R9, [R1+0x15c] ;  /* 0x00015c0001097983 */ /* 0x000ee60000300800 */
[----:B0-----:R-:W3:Y:S01]  /*262d0*/  LDL.LU R16, [R1+0x158] ;  /* 0x0001580001107983 */ /* 0x001ee20000300800 */
[----:B------:R-:W3:Y:S03]  /*262e0*/  LDL.LU R18, [R1+0x154] ;  /* 0x0001540001127983 */ /* 0x000ee60000300800 */
[----:B------:R-:W-:Y:S01]  /*262f0*/  STS.U16 [R26+0xad80], R10 ;  /* 0x00ad800a1a007388 */ /* 0x000fe20000000400 */
[----:B------:R-:W3:Y:S02]  /*26300*/  LDL.LU R20, [R1+0x14c] ;  /* 0x00014c0001147983 */ /* 0x000ee40000300800 */
[----:B------:R0:W-:Y:S02]  /*26310*/  STS.U16 [R26+0xbc00], R0 ;  /* 0x00bc00001a007388 */ /* 0x0001e40000000400 */
[----:B------:R-:W3:Y:S01]  /*26320*/  LDL.LU R12, [R1+0xdc] ;  /* 0x0000dc00010c7983 */ /* 0x000ee20000300800 */
[----:B----4-:R1:W-:Y:S01]  /*26330*/  STS.U16 [R26+0xbc80], R6 ;  /* 0x00bc80061a007388 */ /* 0x0103e20000000400 */
[----:B------:R4:W-:Y:S02]  /*26340*/  STS.U16 [R26+0xbd00], R22 ;  /* 0x00bd00161a007388 */ /* 0x0009e40000000400 */
[----:B------:R4:W-:Y:S01]  /*26350*/  STS.U16 [R26+0xbd80], R5 ;  /* 0x00bd80051a007388 */ /* 0x0009e20000000400 */
[----:B0-----:R-:W3:Y:S04]  /*26360*/  LDL.LU R0, [R1+0xd8] ;  /* 0x0000d80001007983 */ /* 0x001ee80000300800 */
[----:B-1----:R-:W3:Y:S01]  /*26370*/  LDL.LU R6, [R1+0xd4] ;  /* 0x0000d40001067983 */ /* 0x002ee20000300800 */
[----:B------:R-:W3:Y:S02]  /*26380*/  LDL.LU R11, [R1+0xd0] ;  /* 0x0000d000010b7983 */ /* 0x000ee40000300800 */
[----:B------:R-:W3:Y:S01]  /*26390*/  LDL.LU R28, [R1+0x9c8] ;  /* 0x0009c800011c7983 */ /* 0x000ee20000300800 */
[----:B------:R-:W3:Y:S01]  /*263a0*/  LDL.LU R29, [R1+0x9c4] ;  /* 0x0009c400011d7983 */ /* 0x000ee20000300800 */
[----:B------:R-:W3:Y:S02]  /*263b0*/  LDL.LU R10, [R1+0x9c0] ;  /* 0x0009c000010a7983 */ /* 0x000ee40000300800 */
[----:B----4-:R-:W4:Y:S01]  /*263c0*/  LDL.LU R22, [R1+0x9bc] ;  /* 0x0009bc0001167983 */ /* 0x010f220000300800 */
[----:B------:R0:W-:Y:S01]  /*263d0*/  STS.U16 [R26+0xcc00], R27 ;  /* 0x00cc001b1a007388 */ /* 0x0001e20000000400 */
[----:B------:R-:W4:Y:S02]  /*263e0*/  LDL.LU R5, [R1+0x9b8] ;  /* 0x0009b80001057983 */ /* 0x000f240000300800 */
[----:B------:R1:W-:Y:S02]  /*263f0*/  STS.U16 [R26+0xcc80], R8 ;  /* 0x00cc80081a007388 */ /* 0x0003e40000000400 */
[----:B------:R-:W-:Y:S01]  /*26400*/  STS.U16 [R26+0xcd00], R14 ;  /* 0x00cd000e1a007388 */ /* 0x000fe20000000400 */
[----:B0-----:R-:W4:Y:S01]  /*26410*/  LDL.LU R27, [R1+0x9b4] ;  /* 0x0009b400011b7983 */ /* 0x001f220000300800 */
[----:B-1----:R-:W4:Y:S03]  /*26420*/  LDL.LU R8, [R1+0x9b0] ;  /* 0x0009b00001087983 */ /* 0x002f260000300800 */
[----:B------:R0:W-:Y:S01]  /*26430*/  STS.U16 [R26+0xcd80], R7 ;  /* 0x00cd80071a007388 */ /* 0x0001e20000000400 */
[----:B------:R-:W-:Y:S02]  /*26440*/  STS.U16 [R26+0xdc00], R15 ;  /* 0x00dc000f1a007388 */ /* 0x000fe40000000400 */
[----:B------:R-:W-:Y:S01]  /*26450*/  STS.U16 [R26+0xdc80], R13 ;  /* 0x00dc800d1a007388 */ /* 0x000fe20000000400 */
[----:B0-----:R-:W4:Y:S04]  /*26460*/  LDL.LU R7, [R1+0x9ac] ;  /* 0x0009ac0001077983 */ /* 0x001f280000300800 */
[----:B--2---:R0:W-:Y:S04]  /*26470*/  STS.U16 [R26+0xdd00], R3 ;  /* 0x00dd00031a007388 */ /* 0x0041e80000000400 */
[----:B---3--:R1:W-:Y:S04]  /*26480*/  STS.U16 [R26+0xdd80], R4 ;  /* 0x00dd80041a007388 */ /* 0x0083e80000000400 */
[----:B0-----:R-:W2:Y:S04]  /*26490*/  LDL.LU R3, [R1+0x9a8] ;  /* 0x0009a80001037983 */ /* 0x001ea80000300800 */
[----:B-1----:R-:W3:Y:S01]  /*264a0*/  LDL.LU R4, [R1+0x9a4] ;  /* 0x0009a40001047983 */ /* 0x002ee20000300800 */
[----:B------:R0:W-:Y:S02]  /*264b0*/  STS.U16 [R26+0xec00], R9 ;  /* 0x00ec00091a007388 */ /* 0x0001e40000000400 */
[----:B------:R1:W-:Y:S01]  /*264c0*/  STS.U16 [R26+0xec80], R16 ;  /* 0x00ec80101a007388 */ /* 0x0003e20000000400 */
[----:B0-----:R-:W3:Y:S01]  /*264d0*/  LDL.LU R9, [R1+0x9a0] ;  /* 0x0009a00001097983 */ /* 0x001ee20000300800 */
[----:B-1----:R-:W3:Y:S03]  /*264e0*/  LDL.LU R16, [R1+0x99c] ;  /* 0x00099c0001107983 */ /* 0x002ee60000300800 */
[----:B------:R-:W-:Y:S01]  /*264f0*/  STS.U16 [R26+0xed00], R18 ;  /* 0x00ed00121a007388 */ /* 0x000fe20000000400 */
[----:B------:R-:W-:Y:S01]  /*26500*/  STS.U16 [R26+0xed80], R20 ;  /* 0x00ed80141a007388 */ /* 0x000fe20000000400 */
[----:B------:R-:W-:Y:S01]  /*26510*/  LOP3.LUT R14, R2, 0x70, RZ, 0x3c, !PT ;  /* 0x00000070020e7812 */ /* 0x000fe200078e3cff */
[----:B------:R-:W-:Y:S01]  /*26520*/  STS.U16 [R26+0xfc00], R12 ;  /* 0x00fc000c1a007388 */ /* 0x000fe20000000400 */
[----:B------:R0:W-:Y:S01]  /*26530*/  STS.U16 [R26+0xfc80], R0 ;  /* 0x00fc80001a007388 */ /* 0x0001e20000000400 */
[----:B------:R1:W-:Y:S02]  /*26540*/  STS.U16 [R26+0xfd00], R6 ;  /* 0x00fd00061a007388 */ /* 0x0003e40000000400 */
[----:B------:R-:W-:Y:S02]  /*26550*/  STS.U16 [R26+0xfd80], R11 ;  /* 0x00fd800b1a007388 */ /* 0x000fe40000000400 */
[----:B------:R-:W-:Y:S01]  /*26560*/  STS.U16 [R14+0xe00], R28 ;  /* 0x000e001c0e007388 */ /* 0x000fe20000000400 */
[----:B------:R-:W-:Y:S01]  /*26570*/  STS.U16 [R14+0xe80], R29 ;  /* 0x000e801d0e007388 */ /* 0x000fe20000000400 */
[----:B------:R-:W-:Y:S02]  /*26580*/  STS.U16 [R14+0xf00], R10 ;  /* 0x000f000a0e007388 */ /* 0x000fe40000000400 */
[----:B----4-:R4:W-:Y:S02]  /*26590*/  STS.U16 [R14+0xf80], R22 ;  /* 0x000f80160e007388 */ /* 0x0109e40000000400 */
[----:B------:R4:W-:Y:S01]  /*265a0*/  STS.U16 [R14+0x1e00], R5 ;  /* 0x001e00050e007388 */ /* 0x0009e20000000400 */
[----:B0-----:R-:W3:Y:S01]  /*265b0*/  LDL.LU R0, [R1+0x928] ;  /* 0x0009280001007983 */ /* 0x001ee20000300800 */
[----:B-1----:R-:W3:Y:S03]  /*265c0*/  LDL.LU R6, [R1+0x924] ;  /* 0x0009240001067983 */ /* 0x002ee60000300800 */
[----:B------:R-:W-:Y:S04]  /*265d0*/  STS.U16 [R14+0x1e80], R27 ;  /* 0x001e801b0e007388 */ /* 0x000fe80000000400 */
[----:B----4-:R-:W4:Y:S01]  /*265e0*/  LDL.LU R22, [R1+0x920] ;  /* 0x0009200001167983 */ /* 0x010f220000300800 */
[----:B------:R-:W4:Y:S02]  /*265f0*/  LDL.LU R5, [R1+0x91c] ;  /* 0x00091c0001057983 */ /* 0x000f240000300800 */
[----:B------:R0:W-:Y:S02]  /*26600*/  STS.U16 [R14+0x1f00], R8 ;  /* 0x001f00080e007388 */ /* 0x0001e40000000400 */
[----:B------:R-:W4:Y:S01]  /*26610*/  LDL.LU R2, [R1+0x89c] ;  /* 0x00089c0001027983 */ /* 0x000f220000300800 */
[----:B0-----:R-:W4:Y:S01]  /*26620*/  LDL.LU R8, [R1+0x898] ;  /* 0x0008980001087983 */ /* 0x001f220000300800 */
[----:B------:R-:W4:Y:S03]  /*26630*/  LDL.LU R15, [R1+0x894] ;  /* 0x00089400010f7983 */ /* 0x000f260000300800 */
[----:B------:R0:W-:Y:S01]  /*26640*/  STS.U16 [R14+0x1f80], R7 ;  /* 0x001f80070e007388 */ /* 0x0001e20000000400 */
[----:B------:R-:W4:Y:S03]  /*26650*/  LDL.LU R13, [R1+0x890] ;  /* 0x00089000010d7983 */ /* 0x000f260000300800 */
[----:B0-----:R-:W4:Y:S04]  /*26660*/  LDL.LU R7, [R1+0x80c] ;  /* 0x00080c0001077983 */ /* 0x001f280000300800 */
[----:B--2---:R0:W-:Y:S04]  /*26670*/  STS.U16 [R14+0x2e00], R3 ;  /* 0x002e00030e007388 */ /* 0x0041e80000000400 */
[----:B---3--:R1:W-:Y:S04]  /*26680*/  STS.U16 [R14+0x2e80], R4 ;  /* 0x002e80040e007388 */ /* 0x0083e80000000400 */
[----:B0-----:R-:W2:Y:S01]  /*26690*/  LDL.LU R3, [R1+0x808] ;  /* 0x0008080001037983 */ /* 0x001ea20000300800 */
[----:B------:R-:W3:Y:S03]  /*266a0*/  LDL.LU R27, [R1+0x804] ;  /* 0x00080400011b7983 */ /* 0x000ee60000300800 */
[----:B-1----:R-:W3:Y:S01]  /*266b0*/  LDL.LU R4, [R1+0x800] ;  /* 0x0008000001047983 */ /* 0x002ee20000300800 */
[----:B------:R-:W3:Y:S03]  /*266c0*/  LDL.LU R18, [R1+0x77c] ;  /* 0x00077c0001127983 */ /* 0x000ee60000300800 */
[----:B------:R-:W3:Y:S01]  /*266d0*/  LDL.LU R20, [R1+0x778] ;  /* 0x0007780001147983 */ /* 0x000ee20000300800 */
[----:B------:R-:W3:Y:S03]  /*266e0*/  LDL.LU R12, [R1+0x774] ;  /* 0x00077400010c7983 */ /* 0x000ee60000300800 */
[----:B------:R0:W-:Y:S01]  /*266f0*/  STS.U16 [R14+0x2f00], R9 ;  /* 0x002f00090e007388 */ /* 0x0001e20000000400 */
[----:B------:R-:W3:Y:S02]  /*26700*/  LDL.LU R26, [R1+0x770] ;  /* 0x00077000011a7983 */ /* 0x000ee40000300800 */
[----:B------:R1:W-:Y:S01]  /*26710*/  STS.U16 [R14+0x2f80], R16 ;  /* 0x002f80100e007388 */ /* 0x0003e20000000400 */
[----:B0-----:R-:W3:Y:S01]  /*26720*/  LDL.LU R9, [R1+0x6f8] ;  /* 0x0006f80001097983 */ /* 0x001ee20000300800 */
[----:B-1----:R-:W3:Y:S02]  /*26730*/  LDL.LU R16, [R1+0x6f4] ;  /* 0x0006f40001107983 */ /* 0x002ee40000300800 */
[----:B------:R-:W3:Y:S02]  /*26740*/  LDL.LU R11, [R1+0x6f0] ;  /* 0x0006f000010b7983 */ /* 0x000ee40000300800 */
[----:B------:R-:W3:Y:S01]  /*26750*/  LDL.LU R28, [R1+0x6ec] ;  /* 0x0006ec00011c7983 */ /* 0x000ee20000300800 */
[----:B------:R-:W3:Y:S04]  /*26760*/  LDL.LU R29, [R1+0x678] ;  /* 0x00067800011d7983 */ /* 0x000ee80000300800 */
[----:B------:R0:W-:Y:S01]  /*26770*/  STS.U16 [R14+0x3e00], R0 ;  /* 0x003e00000e007388 */ /* 0x0001e20000000400 */
[----:B------:R-:W3:Y:S02]  /*26780*/  LDL.LU R10, [R1+0x674] ;  /* 0x00067400010a7983 */ /* 0x000ee40000300800 */
[----:B------:R1:W-:Y:S02]  /*26790*/  STS.U16 [R14+0x3e80], R6 ;  /* 0x003e80060e007388 */ /* 0x0003e40000000400 */
[----:B----4-:R4:W-:Y:S01]  /*267a0*/  STS.U16 [R14+0x3f00], R22 ;  /* 0x003f00160e007388 */ /* 0x0109e20000000400 */
[----:B------:R4:W-:Y:S01]  /*267b0*/  STS.U16 [R14+0x3f80], R5 ;  /* 0x003f80050e007388 */ /* 0x0009e20000000400 */
[----:B------:R-:W-:Y:S03]  /*267c0*/  STS.U16 [R14+0x4e00], R2 ;  /* 0x004e00020e007388 */ /* 0x000fe60000000400 */
[----:B0-----:R-:W3:Y:S01]  /*267d0*/  LDL.LU R0, [R1+0x670] ;  /* 0x0006700001007983 */ /* 0x001ee20000300800 */
[----:B-1----:R-:W3:Y:S02]  /*267e0*/  LDL.LU R6, [R1+0x66c] ;  /* 0x00066c0001067983 */ /* 0x002ee40000300800 */
[----:B----4-:R-:W4:Y:S01]  /*267f0*/  LDL.LU R22, [R1+0x5f8] ;  /* 0x0005f80001167983 */ /* 0x010f220000300800 */
[----:B------:R-:W4:Y:S04]  /*26800*/  LDL.LU R5, [R1+0x5f4] ;  /* 0x0005f40001057983 */ /* 0x000f280000300800 */
[----:B------:R0:W-:Y:S01]  /*26810*/  STS.U16 [R14+0x4e80], R8 ;  /* 0x004e80080e007388 */ /* 0x0001e20000000400 */
[----:B------:R-:W-:Y:S02]  /*26820*/  STS.U16 [R14+0x4f00], R15 ;  /* 0x004f000f0e007388 */ /* 0x000fe40000000400 */
[----:B------:R-:W-:Y:S01]  /*26830*/  STS.U16 [R14+0x4f80], R13 ;  /* 0x004f800d0e007388 */ /* 0x000fe20000000400 */
[----:B0-----:R-:W4:Y:S04]  /*26840*/  LDL.LU R8, [R1+0x5f0] ;  /* 0x0005f00001087983 */ /* 0x001f280000300800 */
[----:B------:R0:W-:Y:S04]  /*26850*/  STS.U16 [R14+0x5e00], R7 ;  /* 0x005e00070e007388 */ /* 0x0001e80000000400 */
[----:B0-----:R-:W4:Y:S04]  /*26860*/  LDL.LU R7, [R1+0x5ec] ;  /* 0x0005ec0001077983 */ /* 0x001f280000300800 */
[----:B--2---:R0:W-:Y:S01]  /*26870*/  STS.U16 [R14+0x5e80], R3 ;  /* 0x005e80030e007388 */ /* 0x0041e20000000400 */
[----:B---3--:R1:W-:Y:S03]  /*26880*/  STS.U16 [R14+0x5f00], R27 ;  /* 0x005f001b0e007388 */ /* 0x0083e60000000400 */
[----:B------:R2:W-:Y:S04]  /*26890*/  STS.U16 [R14+0x5f80], R4 ;  /* 0x005f80040e007388 */ /* 0x0005e80000000400 */
[----:B0-----:R-:W3:Y:S04]  /*268a0*/  LDL.LU R3, [R1+0x578] ;  /* 0x0005780001037983 */ /* 0x001ee80000300800 */
[----:B-1----:R-:W3:Y:S01]  /*268b0*/  LDL.LU R27, [R1+0x574] ;  /* 0x00057400011b7983 */ /* 0x002ee20000300800 */
[----:B--2---:R-:W2:Y:S02]  /*268c0*/  LDL.LU R4, [R1+0x570] ;  /* 0x0005700001047983 */ /* 0x004ea40000300800 */
[----:B------:R-:W-:Y:S01]  /*268d0*/  STS.U16 [R14+0x6e00], R18 ;  /* 0x006e00120e007388 */ /* 0x000fe20000000400 */
[----:B------:R-:W-:Y:S01]  /*268e0*/  STS.U16 [R14+0x6e80], R20 ;  /* 0x006e80140e007388 */ /* 0x000fe20000000400 */
[----:B------:R-:W-:Y:S02]  /*268f0*/  STS.U16 [R14+0x6f00], R12 ;  /* 0x006f000c0e007388 */ /* 0x000fe40000000400 */
[----:B------:R-:W-:Y:S02]  /*26900*/  STS.U16 [R14+0x6f80], R26 ;  /* 0x006f801a0e007388 */ /* 0x000fe40000000400 */
[----:B------:R0:W-:Y:S01]  /*26910*/  STS.U16 [R14+0x7e00], R9 ;  /* 0x007e00090e007388 */ /* 0x0001e20000000400 */
[----:B------:R1:W-:Y:S04]  /*26920*/  STS.U16 [R14+0x7e80], R16 ;  /* 0x007e80100e007388 */ /* 0x0003e80000000400 */
[----:B0-----:R-:W2:Y:S01]  /*26930*/  LDL.LU R9, [R1+0x56c] ;  /* 0x00056c0001097983 */ /* 0x001ea20000300800 */
[----:B-1----:R-:W2:Y:S02]  /*26940*/  LDL.LU R16, [R1+0x4f4] ;  /* 0x0004f40001107983 */ /* 0x002ea40000300800 */
[----:B------:R-:W-:Y:S02]  /*26950*/  STS.U16 [R14+0x7f00], R11 ;  /* 0x007f000b0e007388 */ /* 0x000fe40000000400 */
[----:B------:R-:W-:Y:S01]  /*26960*/  STS.U16 [R14+0x7f80], R28 ;  /* 0x007f801c0e007388 */ /* 0x000fe20000000400 */
[----:B------:R-:W-:Y:S01]  /*26970*/  STS.U16 [R14+0x8e00], R29 ;  /* 0x008e001d0e007388 */ /* 0x000fe20000000400 */
[----:B------:R-:W-:Y:S02]  /*26980*/  STS.U16 [R14+0x8e80], R10 ;  /* 0x008e800a0e007388 */ /* 0x000fe40000000400 */
[----:B------:R-:W-:Y:S02]  /*26990*/  STS.U16 [R14+0x8f00], R0 ;  /* 0x008f00000e007388 */ /* 0x000fe40000000400 */
[----:B------:R0:W-:Y:S01]  /*269a0*/  STS.U16 [R14+0x8f80], R6 ;  /* 0x008f80060e007388 */ /* 0x0001e20000000400 */
[----:B------:R-:W2:Y:S04]  /*269b0*/  LDL.LU R15, [R1+0x4f0] ;  /* 0x0004f000010f7983 */ /* 0x000ea80000300800 */
[----:B----4-:R1:W-:Y:S01]  /*269c0*/  STS.U16 [R14+0x9e00], R22 ;  /* 0x009e00160e007388 */ /* 0x0103e20000000400 */
[----:B------:R-:W-:Y:S03]  /*269d0*/  STS.U16 [R14+0x9e80], R5 ;  /* 0x009e80050e007388 */ /* 0x000fe60000000400 */
[----:B0-----:R-:W4:Y:S01]  /*269e0*/  LDL.LU R6, [R1+0x4ec] ;  /* 0x0004ec0001067983 */ /* 0x001f220000300800 */
[----:B------:R-:W4:Y:S02]  /*269f0*/  LDL.LU R13, [R1+0x4e8] ;  /* 0x0004e800010d7983 */ /* 0x000f240000300800 */
[----:B-1----:R-:W4:Y:S02]  /*26a00*/  LDL.LU R22, [R1+0x474] ;  /* 0x0004740001167983 */ /* 0x002f240000300800 */
[----:B------:R-:W4:Y:S01]  /*26a10*/  LDL.LU R18, [R1+0x470] ;  /* 0x0004700001127983 */ /* 0x000f220000300800 */
[----:B------:R0:W-:Y:S04]  /*26a20*/  STS.U16 [R14+0x9f00], R8 ;  /* 0x009f00080e007388 */ /* 0x0001e80000000400 */
[----:B------:R-:W4:Y:S04]  /*26a30*/  LDL.LU R20, [R1+0x46c] ;  /* 0x00046c0001147983 */ /* 0x000f280000300800 */
[----:B------:R1:W-:Y:S04]  /*26a40*/  STS.U16 [R14+0x9f80], R7 ;  /* 0x009f80070e007388 */ /* 0x0003e80000000400 */
[----:B0-----:R-:W4:Y:S01]  /*26a50*/  LDL.LU R8, [R1+0x464] ;  /* 0x0004640001087983 */ /* 0x001f220000300800 */
[----:B------:R-:W4:Y:S03]  /*26a60*/  LDL.LU R5, [R1+0x1cc] ;  /* 0x0001cc0001057983 */ /* 0x000f260000300800 */
[----:B-1----:R-:W4:Y:S04]  /*26a70*/  LDL.LU R7, [R1+0x1c8] ;  /* 0x0001c80001077983 */ /* 0x002f280000300800 */
[----:B---3--:R0:W-:Y:S01]  /*26a80*/  STS.U16 [R14+0xae00], R3 ;  /* 0x00ae00030e007388 */ /* 0x0081e20000000400 */
[----:B------:R1:W-:Y:S02]  /*26a90*/  STS.U16 [R14+0xae80], R27 ;  /* 0x00ae801b0e007388 */ /* 0x0003e40000000400 */
[----:B--2---:R2:W-:Y:S01]  /*26aa0*/  STS.U16 [R14+0xaf00], R4 ;  /* 0x00af00040e007388 */ /* 0x0045e20000000400 */
[----:B0-----:R-:W3:Y:S01]  /*26ab0*/  LDL.LU R3, [R1+0x1c4] ;  /* 0x0001c40001037983 */ /* 0x001ee20000300800 */
[----:B------:R-:W3:Y:S02]  /*26ac0*/  LDL.LU R12, [R1+0x1bc] ;  /* 0x0001bc00010c7983 */ /* 0x000ee40000300800 */
[----:B------:R-:W3:Y:S02]  /*26ad0*/  LDL.LU R26, [R1+0x144] ;  /* 0x00014400011a7983 */ /* 0x000ee40000300800 */
[----:B------:R-:W3:Y:S01]  /*26ae0*/  LDL.LU R11, [R1+0x13c] ;  /* 0x00013c00010b7983 */ /* 0x000ee20000300800 */
[----:B------:R-:W3:Y:S01]  /*26af0*/  LDL.LU R28, [R1+0x124] ;  /* 0x00012400011c7983 */ /* 0x000ee20000300800 */
[----:B-1----:R-:W3:Y:S03]  /*26b00*/  LDL.LU R27, [R1+0x11c] ;  /* 0x00011c00011b7983 */ /* 0x002ee60000300800 */
[----:B--2---:R-:W2:Y:S01]  /*26b10*/  LDL.LU R4, [R1+0xcc] ;  /* 0x0000cc0001047983 */ /* 0x004ea20000300800 */
[----:B------:R-:W2:Y:S03]  /*26b20*/  LDL.LU R29, [R1+0xc8] ;  /* 0x0000c800011d7983 */ /* 0x000ea60000300800 */
[----:B------:R-:W2:Y:S01]  /*26b30*/  LDL.LU R10, [R1+0xc4] ;  /* 0x0000c400010a7983 */ /* 0x000ea20000300800 */
[----:B------:R-:W2:Y:S03]  /*26b40*/  LDL.LU R2, [R1+0xc0] ;  /* 0x0000c00001027983 */ /* 0x000ea60000300800 */
[----:B------:R0:W-:Y:S01]  /*26b50*/  STS.U16 [R14+0xaf80], R9 ;  /* 0x00af80090e007388 */ /* 0x0001e20000000400 */
[----:B------:R-:W2:Y:S02]  /*26b60*/  LDL.LU R0, [R1+0x98] ;  /* 0x0000980001007983 */ /* 0x000ea40000300800 */
[----:B------:R1:W-:Y:S01]  /*26b70*/  STS.U16 [R14+0xbe00], R16 ;  /* 0x00be00100e007388 */ /* 0x0003e20000000400 */
[----:B0-----:R-:W2:Y:S01]  /*26b80*/  LDL.LU R9, [R1+0x78] ;  /* 0x0000780001097983 */ /* 0x001ea20000300800 */
[----:B-1----:R-:W2:Y:S03]  /*26b90*/  LDL.LU R16, [R1+0x58] ;  /* 0x0000580001107983 */ /* 0x002ea60000300800 */
[----:B------:R0:W-:Y:S01]  /*26ba0*/  STS.U16 [R14+0xbe80], R15 ;  /* 0x00be800f0e007388 */ /* 0x0001e20000000400 */
[----:B----4-:R1:W-:Y:S02]  /*26bb0*/  STS.U16 [R14+0xbf00], R6 ;  /* 0x00bf00060e007388 */ /* 0x0103e40000000400 */
[----:B------:R4:W-:Y:S01]  /*26bc0*/  STS.U16 [R14+0xbf80], R13 ;  /* 0x00bf800d0e007388 */ /* 0x0009e20000000400 */
[----:B------:R4:W-:Y:S01]  /*26bd0*/  STS.U16 [R14+0xce00], R22 ;  /* 0x00ce00160e007388 */ /* 0x0009e20000000400 */
[----:B------:R4:W-:Y:S02]  /*26be0*/  STS.U16 [R14+0xce80], R18 ;  /* 0x00ce80120e007388 */ /* 0x0009e40000000400 */
[----:B------:R4:W-:Y:S01]  /*26bf0*/  STS.U16 [R14+0xcf00], R20 ;  /* 0x00cf00140e007388 */ /* 0x0009e20000000400 */
[----:B0-----:R-:W2:Y:S01]  /*26c00*/  LDL.LU R15, [R1+0x40] ;  /* 0x00004000010f7983 */ /* 0x001ea20000300800 */
[----:B-1----:R-:W2:Y:S02]  /*26c10*/  LDL.LU R6, [R1+0x20] ;  /* 0x0000200001067983 */ /* 0x002ea40000300800 */
[----:B----4-:R-:W2:Y:S01]  /*26c20*/  LDL.LU R13, [R1+0x3078] ;  /* 0x00307800010d7983 */ /* 0x010ea20000300800 */
[----:B------:R-:W2:Y:S04]  /*26c30*/  LDL.LU R22, [R1+0x10] ;  /* 0x0000100001167983 */ /* 0x000ea80000300800 */
[----:B------:R0:W-:Y:S01]  /*26c40*/  STS.U16 [R14+0xcf80], R8 ;  /* 0x00cf80080e007388 */ /* 0x0001e20000000400 */
[----:B------:R1:W-:Y:S02]  /*26c50*/  STS.U16 [R14+0xde00], R5 ;  /* 0x00de00050e007388 */ /* 0x0003e40000000400 */
[----:B------:R-:W2:Y:S02]  /*26c60*/  LDL.LU R18, [R1+0x3074] ;  /* 0x0030740001127983 */ /* 0x000ea40000300800 */
[----:B------:R-:W2:Y:S01]  /*26c70*/  LDL.LU R20, [R1+0x3070] ;  /* 0x0030700001147983 */ /* 0x000ea20000300800 */
[----:B------:R-:W-:Y:S04]  /*26c80*/  STS.U16 [R14+0xde80], R7 ;  /* 0x00de80070e007388 */ /* 0x000fe80000000400 */
[----:B0-----:R-:W2:Y:S01]  /*26c90*/  LDL.LU R8, [R1+0x3c] ;  /* 0x00003c0001087983 */ /* 0x001ea20000300800 */
[----:B-1----:R-:W2:Y:S03]  /*26ca0*/  LDL.LU R5, [R1+0x94] ;  /* 0x0000940001057983 */ /* 0x002ea60000300800 */
[----:B---3--:R0:W-:Y:S01]  /*26cb0*/  STS.U16 [R14+0xdf00], R3 ;  /* 0x00df00030e007388 */ /* 0x0081e20000000400 */
[----:B------:R1:W-:Y:S02]  /*26cc0*/  STS.U16 [R14+0xdf80], R12 ;  /* 0x00df800c0e007388 */ /* 0x0003e40000000400 */
[----:B------:R3:W-:Y:S02]  /*26cd0*/  STS.U16 [R14+0xee00], R26 ;  /* 0x00ee001a0e007388 */ /* 0x0007e40000000400 */
[----:B------:R2:W-:Y:S01]  /*26ce0*/  STS.U16 [R14+0xee80], R11 ;  /* 0x00ee800b0e007388 */ /* 0x0005e20000000400 */
[----:B------:R2:W-:Y:S01]  /*26cf0*/  STS.U16 [R14+0xef00], R28 ;  /* 0x00ef001c0e007388 */ /* 0x0005e20000000400 */
[----:B------:R2:W-:Y:S02]  /*26d00*/  STS.U16 [R14+0xef80], R27 ;  /* 0x00ef801b0e007388 */ /* 0x0005e40000000400 */
[----:B--2---:R2:W-:Y:S01]  /*26d10*/  STS.U16 [R14+0xfe00], R4 ;  /* 0x00fe00040e007388 */ /* 0x0045e20000000400 */
[----:B------:R2:W-:Y:S04]  /*26d20*/  STS.U16 [R14+0xfe80], R29 ;  /* 0x00fe801d0e007388 */ /* 0x0005e80000000400 */
[----:B------:R-:W-:Y:S01]  /*26d30*/  STS.U16 [R14+0xff00], R10 ;  /* 0x00ff000a0e007388 */ /* 0x000fe20000000400 */
[----:B------:R2:W-:Y:S03]  /*26d40*/  STS.U16 [R14+0xff80], R2 ;  /* 0x00ff80020e007388 */ /* 0x0005e60000000400 */
[----:B0-----:R-:W4:Y:S01]  /*26d50*/  LDL.LU R3, [R1+0x74] ;  /* 0x0000740001037983 */ /* 0x001f220000300800 */
[----:B------:R-:W4:Y:S02]  /*26d60*/  LDL.LU R7, [R1+0x54] ;  /* 0x0000540001077983 */ /* 0x000f240000300800 */
[----:B-1----:R-:W4:Y:S02]  /*26d70*/  LDL.LU R12, [R1+0x306c] ;  /* 0x00306c00010c7983 */ /* 0x002f240000300800 */
[----:B---3--:R-:W3:Y:S01]  /*26d80*/  LDL.LU R26, [R1+0x3068] ;  /* 0x00306800011a7983 */ /* 0x008ee20000300800 */
[----:B------:R-:W3:Y:S01]  /*26d90*/  LDL.LU R11, [R1+0x3064] ;  /* 0x00306400010b7983 */ /* 0x000ee20000300800 */
[----:B------:R-:W3:Y:S02]  /*26da0*/  LDL.LU R28, [R1+0x3060] ;  /* 0x00306000011c7983 */ /* 0x000ee40000300800 */
[----:B------:R-:W3:Y:S02]  /*26db0*/  LDL.LU R27, [R1+0x38] ;  /* 0x00003800011b7983 */ /* 0x000ee40000300800 */
[----:B--2---:R-:W2:Y:S01]  /*26dc0*/  LDL.LU R4, [R1+0x90] ;  /* 0x0000900001047983 */ /* 0x004ea20000300800 */
[----:B------:R-:W2:Y:S04]  /*26dd0*/  LDL.LU R29, [R1+0x305c] ;  /* 0x00305c00011d7983 */ /* 0x000ea80000300800 */
[----:B------:R-:W0:Y:S01]  /*26de0*/  S2R R2, SR_TID.X ;  /* 0x0000000000027919 */ /* 0x000e220000002100 */
[----:B------:R-:W2:Y:S01]  /*26df0*/  LDL.LU R10, [R1+0x3058] ;  /* 0x00305800010a7983 */ /* 0x000ea20000300800 */
[----:B0-----:R-:W-:-:S05]  /*26e00*/  LOP3.LUT R2, R2, 0x3f, RZ, 0xc0, !PT ;  /* 0x0000003f02027812 */ /* 0x001fca00078ec0ff */
[----:B------:R-:W-:-:S05]  /*26e10*/  IMAD.SHL.U32 R2, R2, 0x2, RZ ;  /* 0x0000000202027824 */ /* 0x000fca00078e00ff */
[----:B------:R0:W-:Y:S04]  /*26e20*/  STS.U16 [R2+0x10080], R0 ;  /* 0x0100800002007388 */ /* 0x0001e80000000400 */
[----:B------:R1:W-:Y:S04]  /*26e30*/  STS.U16 [R2+0x10880], R9 ;  /* 0x0108800902007388 */ /* 0x0003e80000000400 */
[----:B------:R1:W-:Y:S04]  /*26e40*/  STS.U16 [R2+0x11080], R16 ;  /* 0x0110801002007388 */ /* 0x0003e80000000400 */
[----:B0-----:R-:W2:Y:S01]  /*26e50*/  LDL.LU R0, [R1+0x3054] ;  /* 0x0030540001007983 */ /* 0x001ea20000300800 */
[----:B-1----:R-:W2:Y:S02]  /*26e60*/  LDL.LU R9, [R1+0x3050] ;  /* 0x0030500001097983 */ /* 0x002ea40000300800 */
[----:B------:R-:W2:Y:S01]  /*26e70*/  LDL.LU R16, [R1+0x304c] ;  /* 0x00304c0001107983 */ /* 0x000ea20000300800 */
[----:B------:R-:W-:Y:S04]  /*26e80*/  STS.U16 [R2+0x10000], R15 ;  /* 0x0100000f02007388 */ /* 0x000fe80000000400 */
[----:B------:R-:W-:Y:S04]  /*26e90*/  STS.U16 [R2+0x11000], R22 ;  /* 0x0110001602007388 */ /* 0x000fe80000000400 */
[----:B--2---:R0:W-:Y:S04]  /*26ea0*/  STS.U16 [R2+0x11880], R16 ;  /* 0x0118801002007388 */ /* 0x0041e80000000400 */
[----:B0-----:R-:W2:Y:S01]  /*26eb0*/  LDL.LU R16, [R1+0x8c] ;  /* 0x00008c0001107983 */ /* 0x001ea20000300800 */
[----:B------:R-:W2:Y:S02]  /*26ec0*/  LDL.LU R15, [R1+0x6c] ;  /* 0x00006c00010f7983 */ /* 0x000ea40000300800 */
[----:B------:R-:W2:Y:S01]  /*26ed0*/  LDL.LU R22, [R1+0x3048] ;  /* 0x0030480001167983 */ /* 0x000ea20000300800 */
[----:B------:R0:W-:Y:S02]  /*26ee0*/  STS.U16 [R2+0x10800], R6 ;  /* 0x0108000602007388 */ /* 0x0001e40000000400 */
[----:B0-----:R-:W-:-:S02]  /*26ef0*/  LOP3.LUT R6, R2, 0x10, RZ, 0x3c, !PT ;  /* 0x0000001002067812 */ /* 0x001fc400078e3cff */
[----:B--2---:R0:W-:Y:S03]  /*26f00*/  STS.U16 [R2+0x11800], R22 ;  /* 0x0118001602007388 */ /* 0x0041e60000000400 */
[----:B------:R-:W-:Y:S02]  /*26f10*/  STS.U16 [R6+0x10100], R8 ;  /* 0x0101000806007388 */ /* 0x000fe40000000400 */
[----:B------:R1:W-:Y:S01]  /*26f20*/  STS.U16 [R6+0x10180], R5 ;  /* 0x0101800506007388 */ /* 0x0003e20000000400 */
[----:B0-----:R-:W2:Y:S01]  /*26f30*/  LDL.LU R22, [R1+0xc] ;  /* 0x00000c0001167983 */ /* 0x001ea20000300800 */
[----:B------:R-:W2:Y:S02]  /*26f40*/  LDL.LU R2, [R1+0x34] ;  /* 0x0000340001027983 */ /* 0x000ea40000300800 */
[----:B-1----:R-:W2:Y:S01]  /*26f50*/  LDL.LU R5, [R1+0x3044] ;  /* 0x0030440001057983 */ /* 0x002ea20000300800 */
[----:B------:R-:W0:Y:S04]  /*26f60*/  S2R R8, SR_TID.X ;  /* 0x0000000000087919 */ /* 0x000e280000002100 */
[----:B--2---:R1:W-:Y:S01]  /*26f70*/  STS.U16 [R6+0x10900], R5 ;  /* 0x0109000506007388 */ /* 0x0043e20000000400 */
[----:B----4-:R2:W-:Y:S03]  /*26f80*/  STS.U16 [R6+0x10980], R3 ;  /* 0x0109800306007388 */ /* 0x0105e60000000400 */
[----:B-1----:R-:W4:Y:S01]  /*26f90*/  LDL.LU R5, [R1+0x4c] ;  /* 0x00004c0001057983 */ /* 0x002f220000300800 */
[----:B--2---:R-:W2:Y:S01]  /*26fa0*/  LDL.LU R3, [R1+0x3040] ;  /* 0x0030400001037983 */ /* 0x004ea20000300800 */
[----:B0-----:R-:W-:Y:S01]  /*26fb0*/  LOP3.LUT R8, R8, 0x3f, RZ, 0xc0, !PT ;  /* 0x0000003f08087812 */ /* 0x001fe200078ec0ff */
[----:B------:R0:W-:Y:S01]  /*26fc0*/  STS.U16 [R6+0x11100], R22 ;  /* 0x0111001606007388 */ /* 0x0001e20000000400 */
[----:B------:R1:W-:Y:S03]  /*26fd0*/  STS.U16 [R6+0x11180], R7 ;  /* 0x0111800706007388 */ /* 0x0003e60000000400 */
[----:B0-----:R-:W-:Y:S01]  /*26fe0*/  IMAD.SHL.U32 R22, R8, 0x2, RZ ;  /* 0x0000000208167824 */ /* 0x001fe200078e00ff */
[----:B-1----:R-:W4:Y:S04]  /*26ff0*/  LDL.LU R7, [R1+0x88] ;  /* 0x0000880001077983 */ /* 0x002f280000300800 */
[----:B------:R-:W-:Y:S01]  /*27000*/  LOP3.LUT R22, R22, 0x20, RZ, 0x3c, !PT ;  /* 0x0000002016167812 */ /* 0x000fe200078e3cff */
[----:B--2---:R0:W-:Y:S01]  /*27010*/  STS.U16 [R6+0x11980], R3 ;  /* 0x0119800306007388 */ /* 0x0041e20000000400 */
[----:B------:R1:W-:Y:S03]  /*27020*/  STS.U16 [R6+0x11900], R9 ;  /* 0x0119000906007388 */ /* 0x0003e60000000400 */
[----:B---3--:R2:W-:Y:S02]  /*27030*/  STS.U16 [R22+0x10200], R27 ;  /* 0x0102001b16007388 */ /* 0x0085e40000000400 */
[----:B------:R3:W-:Y:S01]  /*27040*/  STS.U16 [R22+0x10280], R4 ;  /* 0x0102800416007388 */ /* 0x0007e20000000400 */
[----:B0-----:R-:W4:Y:S01]  /*27050*/  LDL.LU R3, [R1+0x50] ;  /* 0x0000500001037983 */ /* 0x001f220000300800 */
[----:B-1----:R-:W4:Y:S02]  /*27060*/  LDL.LU R6, [R1+0x303c] ;  /* 0x00303c0001067983 */ /* 0x002f240000300800 */
[----:B------:R-:W4:Y:S02]  /*27070*/  LDL.LU R9, [R1+0x70] ;  /* 0x0000700001097983 */ /* 0x000f240000300800 */
[----:B--2---:R-:W2:Y:S01]  /*27080*/  LDL.LU R27, [R1+0x3038] ;  /* 0x00303800011b7983 */ /* 0x004ea20000300800 */
[----:B---3--:R-:W3:Y:S01]  /*27090*/  LDL.LU R4, [R1+0x3034] ;  /* 0x0030340001047983 */ /* 0x008ee20000300800 */
[----:B------:R-:W-:-:S03]  /*270a0*/  IMAD.SHL.U32 R8, R8, 0x2, RZ ;  /* 0x0000000208087824 */ /* 0x000fc600078e00ff */
[----:B---3--:R0:W-:Y:S04]  /*270b0*/  STS.U16 [R22+0x10a00], R4 ;  /* 0x010a000416007388 */ /* 0x0081e80000000400 */
[----:B0-----:R-:W3:Y:S01]  /*270c0*/  LDL.LU R4, [R1+0x3030] ;  /* 0x0030300001047983 */ /* 0x001ee20000300800 */
[----:B----4-:R-:W-:Y:S01]  /*270d0*/  STS.U16 [R22+0x10a80], R9 ;  /* 0x010a800916007388 */ /* 0x010fe20000000400 */
[----:B------:R-:W-:Y:S01]  /*270e0*/  LOP3.LUT R8, R8, 0x30, RZ, 0x3c, !PT ;  /* 0x0000003008087812 */ /* 0x000fe200078e3cff */
[----:B------:R0:W-:Y:S01]  /*270f0*/  STS.U16 [R22+0x11200], R0 ;  /* 0x0112000016007388 */ /* 0x0001e20000000400 */
[----:B------:R-:W-:Y:S04]  /*27100*/  STS.U16 [R22+0x11280], R3 ;  /* 0x0112800316007388 */ /* 0x000fe80000000400 */
[----:B0-----:R-:W4:Y:S04]  /*27110*/  LDL.LU R0, [R1+0x302c] ;  /* 0x00302c0001007983 */ /* 0x001f280000300800 */
[----:B---3--:R0:W-:Y:S01]  /*27120*/  STS.U16 [R22+0x11a80], R4 ;  /* 0x011a800416007388 */ /* 0x0081e20000000400 */
[----:B------:R1:W-:Y:S02]  /*27130*/  STS.U16 [R22+0x11a00], R10 ;  /* 0x011a000a16007388 */ /* 0x0003e40000000400 */
[----:B------:R-:W-:Y:S02]  /*27140*/  STS.U16 [R8+0x10300], R2 ;  /* 0x0103000208007388 */ /* 0x000fe40000000400 */
[----:B------:R-:W-:Y:S01]  /*27150*/  STS.U16 [R8+0x10380], R16 ;  /* 0x0103801008007388 */ /* 0x000fe20000000400 */
[----:B--2---:R2:W-:Y:S04]  /*27160*/  STS.U16 [R8+0x10b00], R27 ;  /* 0x010b001b08007388 */ /* 0x0045e80000000400 */
[----:B0-----:R-:W3:Y:S01]  /*27170*/  LDL.LU R4, [R1+0x68] ;  /* 0x0000680001047983 */ /* 0x001ee20000300800 */
[----:B-1----:R-:W3:Y:S02]  /*27180*/  LDL.LU R10, [R1+0x44] ;  /* 0x00004400010a7983 */ /* 0x002ee40000300800 */
[----:B------:R-:W3:Y:S02]  /*27190*/  LDL.LU R9, [R1+0x80] ;  /* 0x0000800001097983 */ /* 0x000ee40000300800 */
[----:B------:R-:W3:Y:S01]  /*271a0*/  LDL.LU R3, [R1+0x60] ;  /* 0x0000600001037983 */ /* 0x000ee20000300800 */
[----:B--2---:R-:W2:Y:S01]  /*271b0*/  LDL.LU R27, [R1+0x3028] ;  /* 0x00302800011b7983 */ /* 0x004ea20000300800 */
[----:B------:R-:W2:Y:S03]  /*271c0*/  LDL.LU R22, [R1] ;  /* 0x0000000001167983 */ /* 0x000ea60000300800 */
[----:B------:R0:W-:Y:S01]  /*271d0*/  STS.U16 [R8+0x10b80], R15 ;  /* 0x010b800f08007388 */ /* 0x0001e20000000400 */
[----:B------:R-:W2:Y:S02]  /*271e0*/  LDL.LU R2, [R1+0x24] ;  /* 0x0000240001027983 */ /* 0x000ea40000300800 */
[----:B------:R1:W-:Y:S02]  /*271f0*/  STS.U16 [R8+0x11300], R28 ;  /* 0x0113001c08007388 */ /* 0x0003e40000000400 */
[----:B------:R1:W-:Y:S01]  /*27200*/  STS.U16 [R8+0x11380], R5 ;  /* 0x0113800508007388 */ /* 0x0003e20000000400 */
[----:B0-----:R-:W2:Y:S01]  /*27210*/  LDL.LU R15, [R1+0x7c] ;  /* 0x00007c00010f7983 */ /* 0x001ea20000300800 */
[----:B-1----:R-:W2:Y:S02]  /*27220*/  LDL.LU R28, [R1+0x64] ;  /* 0x00006400011c7983 */ /* 0x002ea40000300800 */
[----:B------:R-:W2:Y:S01]  /*27230*/  LDL.LU R5, [R1+0x3024] ;  /* 0x0030240001057983 */ /* 0x000ea20000300800 */
[----:B------:R-:W0:Y:S04]  /*27240*/  S2R R16, SR_TID.X ;  /* 0x0000000000107919 */ /* 0x000e280000002100 */
[----:B--2---:R1:W-:Y:S01]  /*27250*/  STS.U16 [R8+0x11b80], R5 ;  /* 0x011b800508007388 */ /* 0x0043e20000000400 */
[----:B------:R2:W-:Y:S03]  /*27260*/  STS.U16 [R8+0x11b00], R11 ;  /* 0x011b000b08007388 */ /* 0x0005e60000000400 */
[----:B-1----:R-:W3:Y:S01]  /*27270*/  LDL.LU R5, [R1+0x84] ;  /* 0x0000840001057983 */ /* 0x002ee20000300800 */
[----:B--2---:R-:W2:Y:S01]  /*27280*/  LDL.LU R8, [R1+0x3020] ;  /* 0x0030200001087983 */ /* 0x004ea20000300800 */
[----:B0-----:R-:W-:-:S05]  /*27290*/  LOP3.LUT R16, R16, 0x3f, RZ, 0xc0, !PT ;  /* 0x0000003f10107812 */ /* 0x001fca00078ec0ff */
[----:B------:R-:W-:-:S05]  /*272a0*/  IMAD.SHL.U32 R11, R16, 0x2, RZ ;  /* 0x00000002100b7824 */ /* 0x000fca00078e00ff */
[----:B------:R-:W-:Y:S01]  /*272b0*/  LOP3.LUT R11, R11, 0x40, RZ, 0x3c, !PT ;  /* 0x000000400b0b7812 */ /* 0x000fe200078e3cff */
[----:B------:R-:W0:Y:S04]  /*272c0*/  S2R R16, SR_TID.X ;  /* 0x0000000000107919 */ /* 0x000e280000002100 */
[----:B--2---:R1:W-:Y:S01]  /*272d0*/  STS.U16 [R11+0x10400], R8 ;  /* 0x010400080b007388 */ /* 0x0043e20000000400 */
[----:B------:R2:W-:Y:S02]  /*272e0*/  STS.U16 [R11+0x10480], R7 ;  /* 0x010480070b007388 */ /* 0x0005e40000000400 */
[----:B------:R0:W-:Y:S02]  /*272f0*/  STS.U16 [R11+0x10c00], R6 ;  /* 0x010c00060b007388 */ /* 0x0001e40000000400 */
[----:B---3--:R-:W-:Y:S01]  /*27300*/  STS.U16 [R11+0x10c80], R4 ;  /* 0x010c80040b007388 */ /* 0x008fe20000000400 */
[----:B------:R3:W-:Y:S04]  /*27310*/  STS.U16 [R11+0x11400], R26 ;  /* 0x0114001a0b007388 */ /* 0x0007e80000000400 */
[----:B-1----:R-:W4:Y:S01]  /*27320*/  LDL.LU R8, [R1+0x301c] ;  /* 0x00301c0001087983 */ /* 0x002f220000300800 */
[----:B--2---:R-:W2:Y:S02]  /*27330*/  LDL.LU R7, [R1+0x3018] ;  /* 0x0030180001077983 */ /* 0x004ea40000300800 */
[----:B0-----:R-:W2:Y:S01]  /*27340*/  LDL.LU R6, [R1+0x3014] ;  /* 0x0030140001067983 */ /* 0x001ea20000300800 */
[----:B---3--:R-:W3:Y:S01]  /*27350*/  LDL.LU R26, [R1+0x48] ;  /* 0x00004800011a7983 */ /* 0x008ee20000300800 */
[----:B------:R-:W-:-:S05]  /*27360*/  LOP3.LUT R16, R16, 0x3f, RZ, 0xc0, !PT ;  /* 0x0000003f10107812 */ /* 0x000fca00078ec0ff */
[C---:B------:R-:W-:Y:S02]  /*27370*/  IMAD.SHL.U32 R4, R16.reuse, 0x2, RZ ;  /* 0x0000000210047824 */ /* 0x040fe400078e00ff */
[----:B------:R-:W-:-:S03]  /*27380*/  IMAD.SHL.U32 R16, R16, 0x2, RZ ;  /* 0x0000000210107824 */ /* 0x000fc600078e00ff */
[----:B------:R-:W-:Y:S02]  /*27390*/  LOP3.LUT R4, R4, 0x50, RZ, 0x3c, !PT ;  /* 0x0000005004047812 */ /* 0x000fe400078e3cff */
[----:B------:R-:W-:Y:S01]  /*273a0*/  LOP3.LUT R16, R16, 0x60, RZ, 0x3c, !PT ;  /* 0x0000006010107812 */ /* 0x000fe200078e3cff */
[----:B---3--:R-:W-:Y:S01]  /*273b0*/  STS.U16 [R11+0x11480], R26 ;  /* 0x0114801a0b007388 */ /* 0x008fe20000000400 */
[----:B--2---:R-:W-:Y:S02]  /*273c0*/  STS.U16 [R11+0x11c80], R6 ;  /* 0x011c80060b007388 */ /* 0x004fe40000000400 */
[----:B------:R-:W-:Y:S02]  /*273d0*/  STS.U16 [R11+0x11c00], R12 ;  /* 0x011c000c0b007388 */ /* 0x000fe40000000400 */
[----:B------:R0:W-:Y:S01]  /*273e0*/  STS.U16 [R4+0x10500], R27 ;  /* 0x0105001b04007388 */ /* 0x0001e20000000400 */
[----:B------:R-:W-:Y:S01]  /*273f0*/  STS.U16 [R4+0x10580], R5 ;  /* 0x0105800504007388 */ /* 0x000fe20000000400 */
[----:B------:R-:W-:Y:S02]  /*27400*/  STS.U16 [R4+0x10d00], R29 ;  /* 0x010d001d04007388 */ /* 0x000fe40000000400 */
[----:B------:R-:W-:Y:S02]  /*27410*/  STS.U16 [R4+0x10d80], R28 ;  /* 0x010d801c04007388 */ /* 0x000fe40000000400 */
[----:B------:R-:W-:Y:S01]  /*27420*/  STS.U16 [R4+0x11500], R18 ;  /* 0x0115001204007388 */ /* 0x000fe20000000400 */
[----:B------:R-:W-:Y:S01]  /*27430*/  STS.U16 [R4+0x11580], R10 ;  /* 0x0115800a04007388 */ /* 0x000fe20000000400 */
[----:B------:R-:W-:Y:S02]  /*27440*/  STS.U16 [R4+0x11d80], R7 ;  /* 0x011d800704007388 */ /* 0x000fe40000000400 */
[----:B------:R-:W-:Y:S02]  /*27450*/  STS.U16 [R4+0x11d00], R13 ;  /* 0x011d000d04007388 */ /* 0x000fe40000000400 */
[----:B----4-:R1:W-:Y:S01]  /*27460*/  STS.U16 [R16+0x10600], R0 ;  /* 0x0106000010007388 */ /* 0x0103e20000000400 */
[----:B0-----:R-:W2:Y:S04]  /*27470*/  LDL.LU R27, [R1+0x3010] ;  /* 0x00301000011b7983 */ /* 0x001ea80000300800 */
[----:B-1----:R-:W3:Y:S04]  /*27480*/  LDL.LU R0, [R1+0x300c] ;  /* 0x00300c0001007983 */ /* 0x002ee80000300800 */
[----:B------:R-:W-:Y:S01]  /*27490*/  STS.U16 [R16+0x10680], R9 ;  /* 0x0106800910007388 */ /* 0x000fe20000000400 */
[----:B------:R-:W-:Y:S02]  /*274a0*/  STS.U16 [R16+0x10e00], R20 ;  /* 0x010e001410007388 */ /* 0x000fe40000000400 */
[----:B------:R-:W-:Y:S02]  /*274b0*/  STS.U16 [R16+0x10e80], R3 ;  /* 0x010e800310007388 */ /* 0x000fe40000000400 */
[----:B------:R-:W-:Y:S01]  /*274c0*/  STS.U16 [R16+0x11600], R19 ;  /* 0x0116001310007388 */ /* 0x000fe20000000400 */
[----:B------:R-:W-:Y:S01]  /*274d0*/  STS.U16 [R16+0x11680], R22 ;  /* 0x0116801610007388 */ /* 0x000fe20000000400 */
[----:B------:R-:W-:Y:S02]  /*274e0*/  STS.U16 [R16+0x11e80], R8 ;  /* 0x011e800810007388 */ /* 0x000fe40000000400 */
[----:B------:R0:W-:Y:S02]  /*274f0*/  STS.U16 [R16+0x11e00], R21 ;  /* 0x011e001510007388 */ /* 0x0001e40000000400 */
[----:B------:R1:W-:Y:S01]  /*27500*/  STS.U16 [R14+0x10700], R2 ;  /* 0x010700020e007388 */ /* 0x0003e20000000400 */
[----:B------:R-:W-:Y:S01]  /*27510*/  STS.U16 [R14+0x10780], R15 ;  /* 0x0107800f0e007388 */ /* 0x000fe20000000400 */
[----:B------:R-:W-:Y:S03]  /*27520*/  STS.U16 [R14+0x10f00], R17 ;  /* 0x010f00110e007388 */ /* 0x000fe60000000400 */
[----:B0-----:R-:W0:Y:S02]  /*27530*/  S2R R16, SR_TID.X ;  /* 0x0000000000107919 */ /* 0x001e240000002100 */
[C---:B0-----:R-:W-:Y:S01]  /*27540*/  IMAD.SHL.U32 R29, R16.reuse, 0x2, RZ ;  /* 0x00000002101d7824 */ /* 0x041fe200078e00ff */
[----:B------:R-:W-:-:S04]  /*27550*/  LOP3.LUT R3, R16, 0x7, RZ, 0xc0, !PT ;  /* 0x0000000710037812 */ /* 0x000fc800078ec0ff */
[----:B-1----:R-:W-:Y:S01]  /*27560*/  LOP3.LUT R2, R29, 0x10, RZ, 0xc0, !PT ;  /* 0x000000101d027812 */ /* 0x002fe200078ec0ff */
[----:B------:R-:W-:-:S03]  /*27570*/  IMAD.SHL.U32 R22, R16, 0x100, RZ ;  /* 0x0000010010167824 */ /* 0x000fc600078e00ff */
[----:B------:R-:W-:Y:S01]  /*27580*/  LOP3.LUT R2, R2, 0x20, R16, 0xf8, !PT ;  /* 0x0000002002027812 */ /* 0x000fe200078ef810 */
[----:B------:R-:W-:Y:S01]  /*27590*/  IMAD.SHL.U32 R16, R16, 0x2, RZ ;  /* 0x0000000210107824 */ /* 0x000fe200078e00ff */
[----:B------:R-:W-:Y:S01]  /*275a0*/  STL [R1+0x2cd0], R29 ;  /* 0x002cd01d01007387 */ /* 0x000fe20000100800 */
[----:B------:R-:W-:Y:S03]  /*275b0*/  STL [R1+0x2cd4], R3 ;  /* 0x002cd40301007387 */ /* 0x000fe60000100800 */
[----:B---3--:R0:W-:Y:S04]  /*275c0*/  STS.U16 [R14+0x10f80], R0 ;  /* 0x010f80000e007388 */ /* 0x0081e80000000400 */
[----:B0-----:R-:W0:Y:S01]  /*275d0*/  S2R R0, SR_TID.X ;  /* 0x0000000000007919 */ /* 0x001e220000002100 */
[----:B------:R-:W-:Y:S02]  /*275e0*/  STS.U16 [R14+0x11700], R23 ;  /* 0x011700170e007388 */ /* 0x000fe40000000400 */
[----:B--2---:R-:W-:Y:S02]  /*275f0*/  STS.U16 [R14+0x11780], R27 ;  /* 0x0117801b0e007388 */ /* 0x004fe40000000400 */
[----:B------:R-:W-:Y:S01]  /*27600*/  STS.U16 [R14+0x11f80], R24 ;  /* 0x011f80180e007388 */ /* 0x000fe20000000400 */
[----:B------:R-:W-:Y:S01]  /*27610*/  STS.U16 [R14+0x11f00], R25 ;  /* 0x011f00190e007388 */ /* 0x000fe20000000400 */
[----:B------:R-:W-:Y:S01]  /*27620*/  BAR.SYNC.DEFER_BLOCKING 0x0 ;  /* 0x0000000000007b1d */ /* 0x000fe20000010000 */
[----:B0-----:R-:W-:-:S05]  /*27630*/  LOP3.LUT R15, R0, 0x7, RZ, 0xc0, !PT ;  /* 0x00000007000f7812 */ /* 0x001fca00078ec0ff */
[----:B------:R-:W-:-:S05]  /*27640*/  IMAD R15, R15, 0x110, RZ ;  /* 0x000001100f0f7824 */ /* 0x000fca00078e02ff */
[----:B------:R-:W-:-:S05]  /*27650*/  LOP3.LUT R16, R15, 0x30, R16, 0x78, !PT ;  /* 0x000000300f107812 */ /* 0x000fca00078e7810 */
[----:B------:R-:W0:Y:S04]  /*27660*/  LDSM.16.M88.4 R4, [R16+0x10000] ;  /* 0x010000001004783b */ /* 0x000e280000000200 */
[----:B------:R-:W1:Y:S04]  /*27670*/  LDSM.16.M88.4 R12, [R16+0x10800] ;  /* 0x01080000100c783b */ /* 0x000e680000000200 */
[----:B------:R-:W2:Y:S02]  /*27680*/  LDSM.16.M88.4 R8, [R16+0x11000] ;  /* 0x011000001008783b */ /* 0x000ea40000000200 */
[----:B------:R-:W3:Y:S04]  /*27690*/  LDSM.16.M88.4 R16, [R16+0x11800] ;  /* 0x011800001010783b */ /* 0x000ee80000000200 */
[----:B------:R-:W-:-:S05]  /*276a0*/  IMAD R0, R3, 0x210, RZ ;  /* 0x0000021003007824 */ /* 0x000fca00078e02ff */
[----:B------:R-:W-:-:S04]  /*276b0*/  LOP3.LUT R0, R0, R2, RZ, 0x3c, !PT ;  /* 0x0000000200007212 */ /* 0x000fc800078e3cff */
[----:B------:R-:W-:-:S05]  /*276c0*/  LOP3.LUT R0, R0, 0x1000, R22, 0xf8, !PT ;  /* 0x0000100000007812 */ /* 0x000fca00078ef816 */
[----:B------:R-:W4:Y:S04]  /*276d0*/  LDSM.16.MT88.4 R24, [R0+0x80] ;  /* 0x000080000018783b */ /* 0x000f280000004200 */
[----:B------:R-:W-:Y:S04]  /*276e0*/  LDSM.16.MT88.4 R20, [R0] ;  /* 0x000000000014783b */ /* 0x000fe80000004200 */
[----:B0-----:R-:W-:Y:S01]  /*276f0*/  STL [R1+0x2e38], R6 ;  /* 0x002e380601007387 */ /* 0x001fe20000100800 */
[----:B------:R-:W-:Y:S02]  /*27700*/  STL [R1+0x2e34], R7 ;  /* 0x002e340701007387 */ /* 0x000fe40000100800 */
[----:B-1----:R-:W-:Y:S02]  /*27710*/  STL [R1+0x2e10], R14 ;  /* 0x002e100e01007387 */ /* 0x002fe40000100800 */
[----:B------:R-:W-:Y:S01]  /*27720*/  STL [R1+0x2e0c], R15 ;  /* 0x002e0c0f01007387 */ /* 0x000fe20000100800 */
[----:B--2---:R-:W-:Y:S01]  /*27730*/  STL [R1+0x2e14], R10 ;  /* 0x002e140a01007387 */ /* 0x004fe20000100800 */
[----:B------:R4:W-:Y:S02]  /*27740*/  STL [R1+0x2e08], R11 ;  /* 0x002e080b01007387 */ /* 0x0009e40000100800 */
[----:B---3--:R-:W-:Y:S02]  /*27750*/  STL.64 [R1+0x2fe8], R18 ;  /* 0x002fe81201007387 */ /* 0x008fe40000100a00 */
[----:B------:R-:W-:Y:S02]  /*27760*/  STL.64 [R1+0x2fe0], R16 ;  /* 0x002fe01001007387 */ /* 0x000fe40000100a00 */
[----:B------:R-:W0:Y:S01]  /*27770*/  LDSM.16.MT88.4 R16, [R0+0x100] ;  /* 0x000100000010783b */ /* 0x000e220000004200 */
[----:B----4-:R-:W-:-:S03]  /*27780*/  IMAD.MOV.U32 R11, RZ, RZ, R25 ;  /* 0x000000ffff0b7224 */ /* 0x010fc600078e0019 */
[----:B------:R1:W-:Y:S01]  /*27790*/  STL [R1], R24 ;  /* 0x0000001801007387 */ /* 0x0003e20000100800 */
[----:B------:R-:W-:Y:S02]  /*277a0*/  IMAD.MOV.U32 R7, RZ, RZ, R26 ;  /* 0x000000ffff077224 */ /* 0x000fe400078e001a */
[----:B------:R-:W-:Y:S01]  /*277b0*/  IMAD.MOV.U32 R6, RZ, RZ, R27 ;  /* 0x000000ffff067224 */ /* 0x000fe200078e001b */
[----:B-1----:R-:W2:Y:S01]  /*277c0*/  LDL.LU.64 R24, [R1+0x420] ;  /* 0x0004200001187983 */ /* 0x002ea20000300a00 */
[----:B------:R-:W2:Y:S02]  /*277d0*/  LDL.LU.64 R26, [R1+0x428] ;  /* 0x00042800011a7983 */ /* 0x000ea40000300a00 */
[----:B------:R-:W-:Y:S02]  /*277e0*/  STL [R1+0x3008], R11 ;  /* 0x0030080b01007387 */ /* 0x000fe40000100800 */
[----:B------:R-:W-:Y:S02]  /*277f0*/  STL.64 [R1+0x3000], R8 ;  /* 0x0030000801007387 */ /* 0x000fe40000100a00 */
[----:B------:R-:W1:Y:S04]  /*27800*/  LDSM.16.MT88.4 R8, [R0+0x180] ;  /* 0x000180000008783b */ /* 0x000e680000004200 */
[----:B0-----:R0:W-:Y:S01]  /*27810*/  STL.64 [R1+0x40], R16 ;  /* 0x0000401001007387 */ /* 0x0011e20000100a00 */
[----:B------:R3:W-:Y:S03]  /*27820*/  STL.64 [R1+0x48], R18 ;  /* 0x0000481201007387 */ /* 0x0007e60000100a00 */
[----:B0-----:R-:W4:Y:S01]  /*27830*/  LDL.LU.64 R16, [R1+0x400] ;  /* 0x0004000001107983 */ /* 0x001f220000300a00 */
[----:B---3--:R-:W3:Y:S03]  /*27840*/  LDL.LU.64 R18, [R1+0x408] ;  /* 0x0004080001127983 */ /* 0x008ee60000300a00 */
[----:B-1----:R-:W-:Y:S01]  /*27850*/  STL.64 [R1+0x30], R8 ;  /* 0x0000300801007387 */ /* 0x002fe20000100a00 */
[----:B------:R-:W-:Y:S03]  /*27860*/  STL.64 [R1+0x38], R10 ;  /* 0x0000380a01007387 */ /* 0x000fe60000100a00 */
[----:B---3--:R-:W-:Y:S01]  /*27870*/  STL.64 [R1+0x2ff8], R18 ;  /* 0x002ff81201007387 */ /* 0x008fe20000100a00 */
[----:B----4-:R0:W-:Y:S03]  /*27880*/  STL.64 [R1+0x2ff0], R16 ;  /* 0x002ff01001007387 */ /* 0x0101e60000100a00 */
[----:B0-----:R-:W3:Y:S01]  /*27890*/  LDL.LU.64 R16, [R1+0x410] ;  /* 0x0004100001107983 */ /* 0x001ee20000300a00 */
[----:B------:R-:W3:Y:S02]  /*278a0*/  LDL.LU.64 R18, [R1+0x418] ;  /* 0x0004180001127983 */ /* 0x000ee40000300a00 */
[----:B------:R0:W-:Y:S02]  /*278b0*/  STL [R1+0x2f98], R0 ;  /* 0x002f980001007387 */ /* 0x0001e40000100800 */
[----:B0-----:R-:W4:Y:S04]  /*278c0*/  LDL R0, [R1+0x1be0] ;  /* 0x001be00001007983 */ /* 0x001f280000100800 */
[----:B----4-:R-:W0:Y:S02]  /*278d0*/  LDSM.16.MT88.4 R8, [R0] ;  /* 0x000000000008783b */ /* 0x010e240000004200 */
[----:B0-----:R-:W-:-:S02]  /*278e0*/  IMAD.MOV.U32 R29, RZ, RZ, R8 ;  /* 0x000000ffff1d7224 */ /* 0x001fc400078e0008 */
[----:B------:R-:W-:Y:S02]  /*278f0*/  IMAD.MOV.U32 R28, RZ, RZ, R9 ;  /* 0x000000ffff1c7224 */ /* 0x000fe400078e0009 */
[----:B------:R-:W-:Y:S02]  /*27900*/  IMAD.MOV.U32 R3, RZ, RZ, R10 ;  /* 0x000000ffff037224 */ /* 0x000fe400078e000a */
[----:B------:R-:W-:Y:S02]  /*27910*/  IMAD.MOV.U32 R2, RZ, RZ, R11 ;  /* 0x000000ffff027224 */ /* 0x000fe400078e000b */
[C---:B--2---:R-:W-:Y:S01]  /*27920*/  HMMA.16816.F32 R8, R20.reuse, R4, R24 ;  /* 0x000000041408723c */ /* 0x044fe20000001818 */
[----:B------:R-:W-:Y:S01]  /*27930*/  STL [R1+0x2fc8], R29 ;  /* 0x002fc81d01007387 */ /* 0x000fe20000100800 */
[----:B------:R-:W-:Y:S02]  /*27940*/  STL.64 [R1+0x2fd8], R6 ;  /* 0x002fd80601007387 */ /* 0x000fe40000100a00 */
[----:B------:R0:W-:Y:S11]  /*27950*/  STL.64 [R1+0x2fd0], R4 ;  /* 0x002fd00401007387 */ /* 0x0001f60000100a00 */
[----:B------:R-:W-:Y:S08]  /*27960*/  @!UPT UIADD3 URZ, URZ, URZ, URZ ;  /* 0x0000003f3f3ff290 */ /* 0x000ff0000fffe03f */
[----:B------:R-:W-:Y:S01]  /*27970*/  STL.64 [R1+0x1b0], R8 ;  /* 0x0001b00801007387 */ /* 0x000fe20000100a00 */
[----:B------:R-:W-:Y:S02]  /*27980*/  STL.64 [R1+0x1b8], R10 ;  /* 0x0001b80a01007387 */ /* 0x000fe40000100a00 */
[----:B------:R-:W1:Y:S01]  /*27990*/  LDSM.16.MT88.4 R8, [R0+0x80] ;  /* 0x000080000008783b */ /* 0x000e620000004200 */
[----:B---3--:R-:W-:Y:S01]  /*279a0*/  HMMA.16816.F32 R16, R20, R12, R16 ;  /* 0x0000000c1410723c */ /* 0x008fe20000001810 */
[----:B0-----:R-:W2:Y:S02]  /*279b0*/  LDL.LU.64 R4, [R1+0x3f0] ;  /* 0x0003f00001047983 */ /* 0x001ea40000300a00 */
[----:B------:R-:W2:Y:S02]  /*279c0*/  LDL.LU.64 R6, [R1+0x3f8] ;  /* 0x0003f80001067983 */ /* 0x000ea40000300a00 */
[----:B------:R-:W3:Y:S02]  /*279d0*/  LDL.LU.64 R24, [R1+0x3b0] ;  /* 0x0003b00001187983 */ /* 0x000ee40000300a00 */
[----:B------:R-:W3:Y:S02]  /*279e0*/  LDL.LU.64 R26, [R1+0x3b8] ;  /* 0x0003b800011a7983 */ /* 0x000ee40000300a00 */
[----:B-1----:R-:W-:-:S02]  /*279f0*/  IMAD.MOV.U32 R14, RZ, RZ, R10 ;  /* 0x000000ffff0e7224 */ /* 0x002fc400078e000a */
[----:B------:R-:W-:Y:S02]  /*27a00*/  IMAD.MOV.U32 R10, RZ, RZ, R11 ;  /* 0x000000ffff0a7224 */ /* 0x000fe400078e000b */
[----:B------:R-:W-:Y:S02]  /*27a10*/  IMAD.MOV.U32 R29, RZ, RZ, R8 ;  /* 0x000000ffff1d7224 */ /* 0x000fe400078e0008 */
[----:B------:R-:W-:Y:S01]  /*27a20*/  IMAD.MOV.U32 R15, RZ, RZ, R9 ;  /* 0x000000ffff0f7224 */ /* 0x000fe200078e0009 */
[----:B------:R-:W4:Y:S01]  /*27a30*/  LDL.LU R11, [R1+0x3008] ;  /* 0x00300800010b7983 */ /* 0x000f220000300800 */
[----:B------:R-:W2:Y:S06]  /*27a40*/  LDL.LU.64 R8, [R1+0x3000] ;  /* 0x0030000001087983 */ /* 0x000eac0000300a00 */
[----:B------:R-:W-:Y:S02]  /*27a50*/  STL.64 [R1+0x1d0], R16 ;  /* 0x0001d01001007387 */ /* 0x000fe40000100a00 */
[----:B------:R0:W-:Y:S02]  /*27a60*/  STL.64 [R1+0x1d8], R18 ;  /* 0x0001d81201007387 */ /* 0x0001e40000100a00 */
[----:B0-----:R-:W2:Y:S01]  /*27a70*/  LDL.LU.64 R18, [R1+0x2ff8] ;  /* 0x002ff80001127983 */ /* 0x001ea20000300a00 */
[----:B------:R-:W2:Y:S02]  /*27a80*/  LDL.LU.64 R16, [R1+0x2ff0] ;  /* 0x002ff00001107983 */ /* 0x000ea40000300a00 */
[C---:B--2---:R-:W-:Y:S11]  /*27a90*/  HMMA.16816.F32 R16, R20.reuse, R8, R16 ;  /* 0x000000081410723c */ /* 0x044ff60000001810 */
[----:B------:R-:W-:Y:S11]  /*27aa0*/  @!UPT UIADD3 URZ, URZ, URZ, URZ ;  /* 0x0000003f3f3ff290 */ /* 0x000ff6000fffe03f */
[----:B------:R-:W-:Y:S01]  /*27ab0*/  @!UPT UIADD3 URZ, URZ, URZ, URZ ;  /* 0x0000003f3f3ff290 */ /* 0x000fe2000fffe03f */
[----:B------:R-:W-:Y:S01]  /*27ac0*/  STL.64 [R1+0x1c0], R16 ;  /* 0x0001c01001007387 */ /* 0x000fe20000100a00 */
[----:B------:R0:W-:Y:S03]  /*27ad0*/  STL.64 [R1+0x1c8], R18 ;  /* 0x0001c81201007387 */ /* 0x0001e60000100a00 */
[----:B0-----:R-:W2:Y:S01]  /*27ae0*/  LDL.LU.64 R18, [R1+0x2fe8] ;  /* 0x002fe80001127983 */ /* 0x001ea20000300a00 */
[----:B------:R-:W2:Y:S02]  /*27af0*/  LDL.LU.64 R16, [R1+0x2fe0] ;  /* 0x002fe00001107983 */ /* 0x000ea40000300a00 */
[----:B--2---:R-:W-:Y:S01]  /*27b00*/  HMMA.16816.F32 R20, R20, R16, R4 ;  /* 0x000000101414723c */ /* 0x004fe20000001804 */
[----:B------:R-:W2:Y:S01]  /*27b10*/  LDL.LU.64 R6, [R1+0x2fd8] ;  /* 0x002fd80001067983 */ /* 0x000ea20000300a00 */
[----:B------:R-:W3:Y:S02]  /*27b20*/  LDL.LU.64 R4, [R1+0x2fd0] ;  /* 0x002fd00001047983 */ /* 0x000ee40000300a00 */
[----:B------:R-:W-:Y:S02]  /*27b30*/  STL.64 [R1+0x2fc0], R18 ;  /* 0x002fc01201007387 */ /* 0x000fe40000100a00 */
[----:B------:R-:W-:Y:S11]  /*27b40*/  STL.64 [R1+0x2fb8], R16 ;  /* 0x002fb81001007387 */ /* 0x000ff60000100a00 */
[----:B------:R-:W-:Y:S06]  /*27b50*/  @!UPT UIADD3 URZ, URZ, URZ, URZ ;  /* 0x0000003f3f3ff290 */ /* 0x000fec000fffe03f */
[----:B------:R0:W-:Y:S01]  /*27b60*/  STL.64 [R1+0x1a0], R20 ;  /* 0x0001a01401007387 */ /* 0x0001e20000100a00 */
[----:B------:R1:W-:Y:S03]  /*27b70*/  STL.64 [R1+0x1a8], R22 ;  /* 0x0001a81601007387 */ /* 0x0003e60000100a00 */
[----:B0-----:R-:W2:Y:S01]  /*27b80*/  LDL.LU.64 R20, [R1+0x40] ;  /* 0x0000400001147983 */ /* 0x001ea20000300a00 */
[----:B-1----:R-:W2:Y:S03]  /*27b90*/  LDL.LU.64 R22, [R1+0x48] ;  /* 0x0000480001167983 */ /* 0x002ea60000300a00 */
[----:B--2---:R-:W-:Y:S01]  /*27ba0*/  STL.64 [R1+0x2fa8], R22 ;  /* 0x002fa81601007387 */ /* 0x004fe20000100a00 */
[----:B------:R0:W-:Y:S03]  /*27bb0*/  STL.64 [R1+0x2fa0], R20 ;  /* 0x002fa01401007387 */ /* 0x0001e60000100a00 */
[----:B0-----:R-:W3:Y:S01]  /*27bc0*/  LDL.LU R20, [R1] ;  /* 0x0000000001147983 */ /* 0x001ee20000300800 */
[----:B----4-:R-:W-:-:S02]  /*27bd0*/  IMAD.MOV.U32 R21, RZ, RZ, R11 ;  /* 0x000000ffff157224 */ /* 0x010fc400078e000b */
[----:B------:R-:W-:Y:S02]  /*27be0*/  IMAD.MOV.U32 R22, RZ, RZ, R7 ;  /* 0x000000ffff167224 */ /* 0x000fe400078e0007 */
[----:B------:R-:W-:-:S07]  /*27bf0*/  IMAD.MOV.U32 R23, RZ, RZ, R6 ;  /* 0x000000ffff177224 */ /* 0x000fce00078e0006 */
[----:B---3--:R-:W-:Y:S01]  /*27c00*/  HMMA.16816.F32 R16, R20, R4, R24 ;  /* 0x000000041410723c */ /* 0x008fe20000001818 */
[----:B------:R-:W0:Y:S11]  /*27c10*/  LDSM.16.MT88.4 R24, [R0+0x100] ;  /* 0x000100000018783b */ /* 0x000e360000004200 */
[----:B------:R-:W-:Y:S11]  /*27c20*/  @!UPT UIADD3 URZ, URZ, URZ, URZ ;  /* 0x0000003f3f3ff290 */ /* 0x000ff6000fffe03f */
[----:B------:R1:W-:Y:S01]  /*27c30*/  STL [R1+0x194], R17 ;  /* 0x0001941101007387 */ /* 0x0003e20000100800 */
[----:B------:R2:W-:Y:S02]  /*27c40*/  STL.64 [R1+0x198], R18 ;  /* 0x0001981201007387 */ /* 0x0005e40000100a00 */
[----:B------:R-:W-:Y:S02]  /*27c50*/  IMAD.MOV.U32 R11, RZ, RZ, R16 ;  /* 0x000000ffff0b7224 */ /* 0x000fe400078e0010 */
[----:B-1----:R-:W3:Y:S01]  /*27c60*/  LDL.LU.64 R16, [R1+0x390] ;  /* 0x0003900001107983 */ /* 0x002ee20000300a00 */
[----:B--2---:R-:W3:Y:S02]  /*27c70*/  LDL.LU.64 R18, [R1+0x398] ;  /* 0x0003980001127983 */ /* 0x004ee40000300a00 */
[----:B------:R1:W-:Y:S02]  /*27c80*/  STL.64 [R1+0x2fb0], R4 ;  /* 0x002fb00401007387 */ /* 0x0003e40000100a00 */
[----:B-1----:R-:W2:Y:S01]  /*27c90*/  LDL.LU.64 R4, [R1+0x340] ;  /* 0x0003400001047983 */ /* 0x002ea20000300a00 */
[----:B------:R-:W2:Y:S02]  /*27ca0*/  LDL.LU.64 R6, [R1+0x348] ;  /* 0x0003480001067983 */ /* 0x000ea40000300a00 */
[----:B------:R-:W-:Y:S02]  /*27cb0*/  STL [R1+0x2e18], R11 ;  /* 0x002e180b01007387 */ /* 0x000fe40000100800 */
[----:B0-----:R0:W-:Y:S01]  /*27cc0*/  STL.64 [R1+0x2ea8], R26 ;  /* 0x002ea81a01007387 */ /* 0x0011e20000100a00 */
[----:B------:R1:W-:Y:S01]  /*27cd0*/  STL.64 [R1+0x2ea0], R24 ;  /* 0x002ea01801007387 */ /* 0x0003e20000100a00 */
[----:B0-----:R-:W-:-:S02]  /*27ce0*/  IMAD.MOV.U32 R26, RZ, RZ, R14 ;  /* 0x000000ffff1a7224 */ /* 0x001fc400078e000e */
[----:B------:R-:W-:Y:S02]  /*27cf0*/  IMAD.MOV.U32 R27, RZ, RZ, R10 ;  /* 0x000000ffff1b7224 */ /* 0x000fe400078e000a */
[----:B-1----:R-:W-:Y:S02]  /*27d00*/  IMAD.MOV.U32 R24, RZ, RZ, R29 ;  /* 0x000000ffff187224 */ /* 0x002fe400078e001d */
[----:B------:R-:W-:Y:S01]  /*27d10*/  IMAD.MOV.U32 R25, RZ, RZ, R15 ;  /* 0x000000ffff197224 */ /* 0x000fe200078e000f */
[----:B------:R-:W4:Y:S01]  /*27d20*/  LDL.LU R29, [R1+0x2fc8] ;  /* 0x002fc800011d7983 */ /* 0x000f220000300800 */
[----:B------:R-:W-:Y:S03]  /*27d30*/  STL.64 [R1+0x2ee0], R26 ;  /* 0x002ee01a01007387 */ /* 0x000fe60000100a00 */
[----:B------:R0:W-:Y:S04]  /*27d40*/  STL.64 [R1+0x2ed8], R24 ;  /* 0x002ed81801007387 */ /* 0x0001e80000100a00 */
[----:B0-----:R-:W2:Y:S01]  /*27d50*/  LDL.LU.64 R24, [R1+0x3a0] ;  /* 0x0003a00001187983 */ /* 0x001ea20000300a00 */
[----:B------:R-:W2:Y:S01]  /*27d60*/  LDL.LU.64 R26, [R1+0x3a8] ;  /* 0x0003a800011a7983 */ /* 0x000ea20000300a00 */
[C---:B---3--:R-:W-:Y:S08]  /*27d70*/  HMMA.16816.F32 R16, R20.reuse, R8, R16 ;  /* 0x000000081410723c */ /* 0x048ff00000001810 */
[----:B--2---:R-:W-:Y:S11]  /*27d80*/  HMMA.16816.F32 R24, R20, R12, R24 ;  /* 0x0000000c1418723c */ /* 0x004ff60000001818 */
[----:B------:R-:W-:Y:S05]  /*27d90*/  @!UPT UIADD3 URZ, URZ, URZ, URZ ;  /* 0x0000003f3f3ff290 */ /* 0x000fea000fffe03f */
[----:B------:R-:W-:-:S08]  /*27da0*/  IMAD.MOV.U32 R11, RZ, RZ, R19 ;  /* 0x000000ffff0b7224 */ /* 0x000fd000078e0013 */
[----:B------:R-:W-:Y:S02]  /*27db0*/  IMAD.MOV.U32 R15, RZ, RZ, R27 ;  /* 0x000000ffff0f7224 */ /* 0x000fe400078e001b */
[----:B------:R-:W-:Y:S02]  /*27dc0*/  IMAD.MOV.U32 R14, RZ, RZ, R26 ;  /* 0x000000ffff0e7224 */ /* 0x000fe400078e001a */
[----:B------:R-:W-:Y:S01]  /*27dd0*/  IMAD.MOV.U32 R10, RZ, RZ, R25 ;  /* 0x000000ffff0a7224 */ /* 0x000fe200078e0019 */
[----:B------:R0:W-:Y:S04]  /*27de0*/  STL [R1+0x180], R24 ;  /* 0x0001801801007387 */ /* 0x0001e80000100800 */
[----:B0-----:R-:W2:Y:S01]  /*27df0*/  LDL.LU.64 R24, [R1+0x300] ;  /* 0x0003000001187983 */ /* 0x001ea20000300a00 */
[----:B------:R-:W2:Y:S02]  /*27e00*/  LDL.LU.64 R26, [R1+0x308] ;  /* 0x00030800011a7983 */ /* 0x000ea40000300a00 */
[----:B------:R-:W-:Y:S02]  /*27e10*/  STL [R1+0x2e24], R15 ;  /* 0x002e240f01007387 */ /* 0x000fe40000100800 */
[----:B------:R-:W-:Y:S01]  /*27e20*/  STL [R1+0x2e20], R14 ;  /* 0x002e200e01007387 */ /* 0x000fe20000100800 */
[----:B------:R-:W-:Y:S01]  /*27e30*/  STL [R1+0x2e1c], R10 ;  /* 0x002e1c0a01007387 */ /* 0x000fe20000100800 */
[----:B------:R-:W-:Y:S02]  /*27e40*/  STL.64 [R1+0x170], R16 ;  /* 0x0001701001007387 */ /* 0x000fe40000100a00 */
[----:B------:R0:W-:Y:S02]  /*27e50*/  STL [R1+0x178], R18 ;  /* 0x0001781201007387 */ /* 0x0001e40000100800 */
[----:B0-----:R-:W3:Y:S01]  /*27e60*/  LDL.LU.64 R18, [R1+0x2fc0] ;  /* 0x002fc00001127983 */ /* 0x001ee20000300a00 */
[----:B------:R-:W2:Y:S02]  /*27e70*/  LDL.LU.64 R16, [R1+0x2fb8] ;  /* 0x002fb80001107983 */ /* 0x000ea40000300a00 */
[----:B------:R-:W-:Y:S01]  /*27e80*/  STL [R1+0x2e30], R11 ;  /* 0x002e300b01007387 */ /* 0x000fe20000100800 */
[----:B--2---:R-:W-:Y:S01]  /*27e90*/  HMMA.16816.F32 R20, R20, R16, R4 ;  /* 0x000000101414723c */ /* 0x004fe20000001804 */
[----:B------:R-:W2:Y:S11]  /*27ea0*/  LDL.LU.64 R4, [R1+0x2fb0] ;  /* 0x002fb00001047983 */ /* 0x000eb60000300a00 */
[----:B------:R-:W-:Y:S11]  /*27eb0*/  @!UPT UIADD3 URZ, URZ, URZ, URZ ;  /* 0x0000003f3f3ff290 */ /* 0x000ff6000fffe03f */
[----:B------:R0:W-:Y:S01]  /*27ec0*/  STL [R1+0xd0], R20 ;  /* 0x0000d01401007387 */ /* 0x0001e20000100800 */
[----:B------:R-:W-:Y:S02]  /*27ed0*/  IMAD.MOV.U32 R14, RZ, RZ, R22 ;  /* 0x000000ffff0e7224 */ /* 0x000fe400078e0016 */
[----:B------:R-:W-:Y:S02]  /*27ee0*/  IMAD.MOV.U32 R10, RZ, RZ, R23 ;  /* 0x000000ffff0a7224 */ /* 0x000fe400078e0017 */
[----:B------:R-:W-:Y:S01]  /*27ef0*/  IMAD.MOV.U32 R15, RZ, RZ, R21 ;  /* 0x000000ffff0f7224 */ /* 0x000fe200078e0015 */
[----:B------:R-:W2:Y:S04]  /*27f00*/  LDL.LU.64 R22, [R1+0x2fa8] ;  /* 0x002fa80001167983 */ /* 0x000ea80000300a00 */
[----:B0-----:R-:W2:Y:S01]  /*27f10*/  LDL.LU.64 R20, [R1+0x2fa0] ;  /* 0x002fa00001147983 */ /* 0x001ea20000300a00 */
[----:B---3--:R-:W-:Y:S02]  /*27f20*/  STL.64 [R1+0x2f88], R18 ;  /* 0x002f881201007387 */ /* 0x008fe40000100a00 */
[----:B------:R2:W-:Y:S02]  /*27f30*/  STL.64 [R1+0x2f80], R16 ;  /* 0x002f801001007387 */ /* 0x0005e40000100a00 */
[----:B------:R-:W-:Y:S01]  /*27f40*/  STL [R1+0x2e3c], R10 ;  /* 0x002e3c0a01007387 */ /* 0x000fe20000100800 */
[----:B------:R0:W-:Y:S01]  /*27f50*/  STL.64 [R1+0x2f90], R8 ;  /* 0x002f900801007387 */ /* 0x0001e20000100a00 */
[----:B--2---:R-:W-:Y:S01]  /*27f60*/  HMMA.16816.F32 R16, R20, R4, R24 ;  /* 0x000000041410723c */ /* 0x004fe20000001818 */
[----:B0-----:R-:W-:-:S02]  /*27f70*/  IMAD.MOV.U32 R9, RZ, RZ, R20 ;  /* 0x000000ffff097224 */ /* 0x001fc400078e0014 */
[----:B------:R-:W-:Y:S02]  /*27f80*/  IMAD.MOV.U32 R8, RZ, RZ, R21 ;  /* 0x000000ffff087224 */ /* 0x000fe400078e0015 */
[----:B------:R-:W-:Y:S02]  /*27f90*/  IMAD.MOV.U32 R6, RZ, RZ, R22 ;  /* 0x000000ffff067224 */ /* 0x000fe400078e0016 */
[----:B------:R-:W-:Y:S02]  /*27fa0*/  IMAD.MOV.U32 R7, RZ, RZ, R23 ;  /* 0x000000ffff077224 */ /* 0x000fe400078e0017 */
[----:B------:R0:W1:Y:S11]  /*27fb0*/  LDSM.16.MT88.4 R20, [R0+0x180] ;  /* 0x000180000014783b */ /* 0x0000760000004200 */
[----:B------:R-:W-:Y:S03]  /*27fc0*/  @!UPT UIADD3 URZ, URZ, URZ, URZ ;  /* 0x0000003f3f3ff290 */ /* 0x000fe6000fffe03f */
[----:B------:R-:W-:Y:S01]  /*27fd0*/  STL.64 [R1+0x160], R16 ;  /* 0x0001601001007387 */ /* 0x000fe20000100a00 */
[----:B------:R-:W-:Y:S02]  /*27fe0*/  STL.64 [R1+0x168], R18 ;  /* 0x0001681201007387 */ /* 0x000fe40000100a00 */
[----:B------:R2:W-:Y:S02]  /*27ff0*/  STL.64 [R1+0x2f68], R4 ;  /* 0x002f680401007387 */ /* 0x0005e40000100a00 */
[----:B0-----:R-:W3:Y:S02]  /*28000*/  LDL.LU R0, [R1+0x2f98] ;  /* 0x002f980001007983 */ /* 0x001ee40000300800 */
[----:B--2---:R-:W-:Y:S02]  /*28010*/  IMAD.MOV.U32 R4, RZ, RZ, R9 ;  /* 0x000000ffff047224 */ /* 0x004fe400078e0009 */
[----:B------:R-:W-:Y:S02]  /*28020*/  IMAD.MOV.U32 R5, RZ, RZ, R8 ;  /* 0x000000ffff057224 */ /* 0x000fe400078e0008 */
[----:B------:R-:W2:Y:S01]  /*28030*/  LDL.LU.64 R8, [R1+0x2f0] ;  /* 0x0002f00001087983 */ /* 0x000ea20000300a00 */
[----:B------:R-:W2:Y:S02]  /*28040*/  LDL.LU.64 R10, [R1+0x2f8] ;  /* 0x0002f800010a7983 */ /* 0x000ea40000300a00 */
[----:B------:R-:W2:Y:S02]  /*28050*/  LDL.LU.64 R24, [R1+0x380] ;  /* 0x0003800001187983 */ /* 0x000ea40000300a00 */
[----:B------:R-:W2:Y:S02]  /*28060*/  LDL.LU.64 R26, [R1+0x388] ;  /* 0x00038800011a7983 */ /* 0x000ea40000300a00 */
[----:B--2---:R-:W-:Y:S01]  /*28070*/  STL.64 [R1+0x2ef0], R26 ;  /* 0x002ef01a01007387 */ /* 0x004fe20000100a00 */
[----:B------:R0:W-:Y:S03]  /*28080*/  STL.64 [R1+0x2ee8], R24 ;  /* 0x002ee81801007387 */ /* 0x0001e60000100a00 */
[----:B0-----:R-:W2:Y:S01]  /*28090*/  LDL.LU.64 R24, [R1+0x3c0] ;  /* 0x0003c00001187983 */ /* 0x001ea20000300a00 */
[----:B------:R-:W2:Y:S03]  /*280a0*/  LDL.LU.64 R26, [R1+0x3c8] ;  /* 0x0003c800011a7983 */ /* 0x000ea60000300a00 */
        /* <DEDUP_REMOVED lines=10> */
[----:B0-----:R-:W2:Y:S01]  /*28150*/  LDL.LU R24, [R1+0x30] ;  /* 0x0000300001187983 */ /* 0x001ea20000300800 */
[----:B------:R-:W2:Y:S02]  /*28160*/  LDL.LU R25, [R1+0x34] ;  /* 0x0000340001197983 */ /* 0x000ea40000300800 */
[----:B------:R-:W2:Y:S02]  /*28170*/  LDL.LU R26, [R1+0x38] ;  /* 0x00003800011a7983 */ /* 0x000ea40000300800 */
[----:B------:R-:W2:Y:S02]  /*28180*/  LDL.LU R27, [R1+0x3c] ;  /* 0x00003c00011b7983 */ /* 0x000ea40000300800 */
[----:B--2---:R-:W-:Y:S01]  /*28190*/  STL.64 [R1+0x2f78], R26 ;  /* 0x002f781a01007387 */ /* 0x004fe20000100a00 */
[----:B------:R0:W-:Y:S02]  /*281a0*/  STL.64 [R1+0x2f70], R24 ;  /* 0x002f701801007387 */ /* 0x0001e40000100a00 */
[----:B-1----:R1:W-:Y:S02]  /*281b0*/  STL.64 [R1+0x2e78], R22 ;  /* 0x002e781601007387 */ /* 0x0023e40000100a00 */
[----:B------:R4:W-:Y:S01]  /*281c0*/  STL.64 [R1+0x2e70], R20 ;  /* 0x002e701401007387 */ /* 0x0009e20000100a00 */
[----:B------:R-:W2:Y:S01]  /*281d0*/  LDL.LU.64 R16, [R1+0x2e0] ;  /* 0x0002e00001107983 */ /* 0x000ea20000300a00 */
[----:B------:R-:W2:Y:S03]  /*281e0*/  LDL.LU.64 R18, [R1+0x2e8] ;  /* 0x0002e80001127983 */ /* 0x000ea60000300a00 */
[----:B0-----:R-:W2:Y:S01]  /*281f0*/  LDL.LU.64 R24, [R1+0x2c0] ;  /* 0x0002c00001187983 */ /* 0x001ea20000300a00 */
[----:B-1----:R-:W-:-:S02]  /*28200*/  IMAD.MOV.U32 R22, RZ, RZ, R3 ;  /* 0x000000ffff167224 */ /* 0x002fc400078e0003 */
[----:B------:R-:W-:Y:S02]  /*28210*/  IMAD.MOV.U32 R23, RZ, RZ, R2 ;  /* 0x000000ffff177224 */ /* 0x000fe400078e0002 */
[----:B----4-:R-:W-:Y:S02]  /*28220*/  IMAD.MOV.U32 R20, RZ, RZ, R29 ;  /* 0x000000ffff147224 */ /* 0x010fe400078e001d */
[----:B------:R-:W-:Y:S01]  /*28230*/  IMAD.MOV.U32 R21, RZ, RZ, R28 ;  /* 0x000000ffff157224 */ /* 0x000fe200078e001c */
[----:B------:R-:W4:Y:S01]  /*28240*/  LDL.LU.64 R26, [R1+0x2c8] ;  /* 0x0002c800011a7983 */ /* 0x000f220000300a00 */
[----:B------:R-:W-:Y:S03]  /*28250*/  STL.64 [R1+0x2f30], R22 ;  /* 0x002f301601007387 */ /* 0x000fe60000100a00 */
[----:B------:R0:W-:Y:S04]  /*28260*/  STL.64 [R1+0x2f28], R20 ;  /* 0x002f281401007387 */ /* 0x0001e80000100a00 */
[----:B0-----:R-:W2:Y:S01]  /*28270*/  LDL.LU.64 R20, [R1+0x200] ;  /* 0x0002000001147983 */ /* 0x001ea20000300a00 */
[----:B------:R-:W2:Y:S03]  /*28280*/  LDL.LU.64 R22, [R1+0x208] ;  /* 0x0002080001167983 */ /* 0x000ea60000300a00 */
[----:B--2---:R-:W-:Y:S01]  /*28290*/  STL.64 [R1+0x2f40], R22 ;  /* 0x002f401601007387 */ /* 0x004fe20000100a00 */
[----:B------:R0:W-:Y:S03]  /*282a0*/  STL.64 [R1+0x2f38], R20 ;  /* 0x002f381401007387 */ /* 0x0001e60000100a00 */
[----:B0-----:R-:W2:Y:S01]  /*282b0*/  LDL.LU.64 R20, [R1+0x210] ;  /* 0x0002100001147983 */ /* 0x001ea20000300a00 */
[----:B------:R-:W2:Y:S01]  /*282c0*/  LDL.LU.64 R22, [R1+0x218] ;  /* 0x0002180001167983 */ /* 0x000ea20000300a00 */
[C---:B------:R-:W-:Y:S02]  /*282d0*/  HMMA.16816.F32 R8, R4.reuse, R12, R8 ;  /* 0x0000000c0408723c */ /* 0x040fe40000001808 */
[----:B--2---:R-:W-:Y:S01]  /*282e0*/  STL.64 [R1+0x2f50], R22 ;  /* 0x002f501601007387 */ /* 0x004fe20000100a00 */
[----:B------:R0:W-:Y:S03]  /*282f0*/  STL.64 [R1+0x2f48], R20 ;  /* 0x002f481401007387 */ /* 0x0001e60000100a00 */
[----:B0-----:R-:W2:Y:S01]  /*28300*/  LDL.LU.64 R20, [R1+0x260] ;  /* 0x0002600001147983 */ /* 0x001ea20000300a00 */
[----:B------:R-:W2:Y:S03]  /*28310*/  LDL.LU.64 R22, [R1+0x268] ;  /* 0x0002680001167983 */ /* 0x000ea60000300a00 */
[----:B--2---:R-:W-:Y:S01]  /*28320*/  STL.64 [R1+0x2f60], R22 ;  /* 0x002f601601007387 */ /* 0x004fe20000100a00 */
[----:B------:R0:W-:Y:S03]  /*28330*/  STL.64 [R1+0x2f58], R20 ;  /* 0x002f581401007387 */ /* 0x0001e60000100a00 */
[----:B0-----:R-:W2:Y:S01]  /*28340*/  LDL.LU.64 R20, [R1+0x280] ;  /* 0x0002800001147983 */ /* 0x001ea20000300a00 */
[----:B------:R-:W2:Y:S08]  /*28350*/  LDL.LU.64 R22, [R1+0x288] ;  /* 0x0002880001167983 */ /* 0x000eb00000300a00 */
[----:B------:R0:W-:Y:S02]  /*28360*/  STL.64 [R1+0x150], R8 ;  /* 0x0001500801007387 */ /* 0x0001e40000100a00 */
[----:B------:R-:W-:Y:S01]  /*28370*/  STL.64 [R1+0x158], R10 ;  /* 0x0001580a01007387 */ /* 0x000fe20000100a00 */
[----:B0-----:R-:W2:Y:S02]  /*28380*/  LDL.LU.64 R8, [R1+0x2f90] ;  /* 0x002f900001087983 */ /* 0x001ea40000300a00 */
[C---:B--2---:R-:W-:Y:S11]  /*28390*/  HMMA.16816.F32 R16, R4.reuse, R8, R16 ;  /* 0x000000080410723c */ /* 0x044ff60000001810 */
[----:B------:R-:W-:Y:S11]  /*283a0*/  @!UPT UIADD3 URZ, URZ, URZ, URZ ;  /* 0x0000003f3f3ff290 */ /* 0x000ff6000fffe03f */
[----:B------:R-:W-:Y:S01]  /*283b0*/  @!UPT UIADD3 URZ, URZ, URZ, URZ ;  /* 0x0000003f3f3ff290 */ /* 0x000fe2000fffe03f */
[----:B------:R-:W-:Y:S01]  /*283c0*/  STL.64 [R1+0x140], R16 ;  /* 0x0001401001007387 */ /* 0x000fe20000100a00 */
[----:B------:R0:W-:Y:S03]  /*283d0*/  STL.64 [R1+0x148], R18 ;  /* 0x0001481201007387 */ /* 0x0001e60000100a00 */
[----:B0-----:R-:W2:Y:S01]  /*283e0*/  LDL.LU.64 R18, [R1+0x2f88] ;  /* 0x002f880001127983 */ /* 0x001ea20000300a00 */
[----:B------:R-:W4:Y:S02]  /*283f0*/  LDL.LU.64 R16, [R1+0x2f80] ;  /* 0x002f800001107983 */ /* 0x000f240000300a00 */
[----:B----4-:R-:W-:Y:S01]  /*28400*/  HMMA.16816.F32 R4, R4, R16, R24 ;  /* 0x000000100404723c */ /* 0x010fe20000001818 */
[----:B------:R-:W4:Y:S01]  /*28410*/  LDL.LU.64 R26, [R1+0x2f78] ;  /* 0x002f7800011a7983 */ /* 0x000f220000300a00 */
[----:B------:R-:W4:Y:S11]  /*28420*/  LDL.LU.64 R24, [R1+0x2f70] ;  /* 0x002f700001187983 */ /* 0x000f360000300a00 */
[----:B------:R-:W-:Y:S10]  /*28430*/  @!UPT UIADD3 URZ, URZ, URZ, URZ ;  /* 0x0000003f3f3ff290 */ /* 0x000ff4000fffe03f */
[----:B------:R0:W-:Y:S01]  /*28440*/  STL.64 [R1+0xb0], R4 ;  /* 0x0000b00401007387 */ /* 0x0001e20000100a00 */
[----:B------:R-:W-:Y:S03]  /*28450*/  STL.64 [R1+0xb8], R6 ;  /* 0x0000b80601007387 */ /* 0x000fe60000100a00 */
[----:B0-----:R-:W4:Y:S02]  /*28460*/  LDL.LU.64 R4, [R1+0x2f68] ;  /* 0x002f680001047983 */ /* 0x001f240000300a00 */
[C---:B----4-:R-:W-:Y:S11]  /*28470*/  HMMA.16816.F32 R20, R24.reuse, R4, R20 ;  /* 0x000000041814723c */ /* 0x050ff60000001814 */
[----:B------:R-:W-:Y:S11]  /*28480*/  @!UPT UIADD3 URZ, URZ, URZ, URZ ;  /* 0x0000003f3f3ff290 */ /* 0x000ff6000fffe03f */
[----:B------:R-:W-:Y:S01]  /*28490*/  @!UPT UIADD3 URZ, URZ, URZ, URZ ;  /* 0x0000003f3f3ff290 */ /* 0x000fe2000fffe03f */
[----:B------:R-:W-:Y:S01]  /*284a0*/  STL.64 [R1+0x130], R20 ;  /* 0x0001301401007387 */ /* 0x000fe20000100a00 */
[----:B------:R0:W-:Y:S03]  /*284b0*/  STL.64 [R1+0x138], R22 ;  /* 0x0001381601007387 */ /* 0x0001e60000100a00 */
[----:B0-----:R-:W4:Y:S01]  /*284c0*/  LDL.LU.64 R22, [R1+0x2f60] ;  /* 0x002f600001167983 */ /* 0x001f220000300a00 */
[----:B------:R-:W4:Y:S02]  /*284d0*/  LDL.LU.64 R20, [R1+0x2f58] ;  /* 0x002f580001147983 */ /* 0x000f240000300a00 */
        /* <DEDUP_REMOVED lines=14> */
[----:B----4-:R-:W-:Y:S01]  /*285c0*/  HMMA.16816.F32 R24, R24, R16, R20 ;  /* 0x000000101818723c */ /* 0x010fe20000001814 */
[----:B------:R-:W4:Y:S01]  /*285d0*/  LDL.LU.64 R22, [R1+0x2f30] ;  /* 0x002f300001167983 */ /* 0x000f220000300a00 */
[----:B------:R-:W4:Y:S11]  /*285e0*/  LDL.LU.64 R20, [R1+0x2f28] ;  /* 0x002f280001147983 */ /* 0x000f360000300a00 */
[----:B------:R-:W-:Y:S10]  /*285f0*/  @!UPT UIADD3 URZ, URZ, URZ, URZ ;  /* 0x0000003f3f3ff290 */ /* 0x000ff4000fffe03f */
        /* <DEDUP_REMOVED lines=18> */
[----:B------:R-:W-:Y:S02]  /*28720*/  STL.64 [R1+0x2ed0], R14 ;  /* 0x002ed00e01007387 */ /* 0x000fe40000100a00 */
[----:B------:R0:W-:Y:S02]  /*28730*/  STL.64 [R1+0x2ec8], R12 ;  /* 0x002ec80c01007387 */ /* 0x0001e40000100a00 */
[----:B0-----:R-:W2:Y:S01]  /*28740*/  LDL.LU.64 R12, [R1+0x330] ;  /* 0x00033000010c7983 */ /* 0x001ea20000300a00 */
[----:B------:R-:W2:Y:S01]  /*28750*/  LDL.LU.64 R14, [R1+0x338] ;  /* 0x00033800010e7983 */ /* 0x000ea20000300a00 */
        /* <DEDUP_REMOVED lines=11> */
[----:B------:R0:W-:Y:S01]  /*28810*/  STL.64 [R1+0x90], R20 ;  /* 0x0000901401007387 */ /* 0x0001e20000100a00 */
[----:B------:R1:W-:Y:S03]  /*28820*/  STL.64 [R1+0x98], R22 ;  /* 0x0000981601007387 */ /* 0x0003e60000100a00 */
[----:B0-----:R-:W3:Y:S01]  /*28830*/  LDL.LU.64 R20, [R1+0x320] ;  /* 0x0003200001147983 */ /* 0x001ee20000300a00 */
[----:B-1----:R-:W3:Y:S02]  /*28840*/  LDL.LU.64 R22, [R1+0x328] ;  /* 0x0003280001167983 */ /* 0x002ee40000300a00 */
[----:B--2---:R-:W-:Y:S02]  /*28850*/  STL.64 [R1+0x2ec0], R18 ;  /* 0x002ec01201007387 */ /* 0x004fe40000100a00 */
[----:B------:R0:W-:Y:S02]  /*28860*/  STL.64 [R1+0x2eb8], R16 ;  /* 0x002eb81001007387 */ /* 0x0001e40000100a00 */
[----:B0-----:R-:W2:Y:S01]  /*28870*/  LDL.LU.64 R16, [R1+0x310] ;  /* 0x0003100001107983 */ /* 0x001ea20000300a00 */
[----:B------:R-:W2:Y:S01]  /*28880*/  LDL.LU.64 R18, [R1+0x318] ;  /* 0x0003180001127983 */ /* 0x000ea20000300a00 */
[----:B----4-:R-:W-:Y:S11]  /*28890*/  HMMA.16816.F32 R12, R24, R4, R12 ;  /* 0x00000004180c723c */ /* 0x010ff6000000180c */
[----:B------:R-:W-:Y:S11]  /*288a0*/  @!UPT UIADD3 URZ, URZ, URZ, URZ ;  /* 0x0000003f3f3ff290 */ /* 0x000ff6000fffe03f */
[----:B------:R-:W-:Y:S01]  /*288b0*/  @!UPT UIADD3 URZ, URZ, URZ, URZ ;  /* 0x0000003f3f3ff290 */ /* 0x000fe2000fffe03f */
[----:B------:R-:W-:Y:S01]  /*288c0*/  STL.64 [R1+0x80], R12 ;  /* 0x0000800c01007387 */ /* 0x000fe20000100a00 */
[----:B------:R-:W-:Y:S02]  /*288d0*/  STL.64 [R1+0x88], R14 ;  /* 0x0000880e01007387 */ /* 0x000fe40000100a00 */
[----:B---3--:R-:W0:Y:S04]  /*288e0*/  LDSM.16.MT88.4 R12, [R0+0x2000] ;  /* 0x00200000000c783b */ /* 0x008e280000004200 */
[----:B0-----:R-:W-:Y:S02]  /*288f0*/  IMAD.MOV.U32 R7, RZ, RZ, R14 ;  /* 0x000000ffff077224 */ /* 0x001fe400078e000e */
[----:B------:R-:W-:Y:S02]  /*28900*/  IMAD.MOV.U32 R11, RZ, RZ, R15 ;  /* 0x000000ffff0b7224 */ /* 0x000fe400078e000f */
[----:B------:R-:W-:-:S02]  /*28910*/  IMAD.MOV.U32 R10, RZ, RZ, R12 ;  /* 0x000000ffff0a7224 */ /* 0x000fc400078e000c */
[----:B------:R-:W-:Y:S01]  /*28920*/  IMAD.MOV.U32 R6, RZ, RZ, R13 ;  /* 0x000000ffff067224 */ /* 0x000fe200078e000d */
[----:B------:R-:W3:Y:S01]  /*28930*/  LDL.LU.64 R14, [R1+0x2ed0] ;  /* 0x002ed000010e7983 */ /* 0x000ee20000300a00 */
[----:B------:R-:W4:Y:S01]  /*28940*/  LDL.LU.64 R12, [R1+0x2ec8] ;  /* 0x002ec800010c7983 */ /* 0x000f220000300a00 */
[C---:B--2---:R-:W-:Y:S02]  /*28950*/  HMMA.16816.F32 R16, R24.reuse, R8, R16 ;  /* 0x000000081810723c */ /* 0x044fe40000001810 */
[----:B------:R-:W-:Y:S01]  /*28960*/  STL [R1+0x2e48], R6 ;  /* 0x002e480601007387 */ /* 0x000fe20000100800 */
[----:B------:R-:W-:Y:S02]  /*28970*/  STL [R1+0x2e44], R7 ;  /* 0x002e440701007387 */ /* 0x000fe40000100800 */
[----:B------:R0:W-:Y:S02]  /*28980*/  STL.64 [R1+0x2eb0], R4 ;  /* 0x002eb00401007387 */ /* 0x0001e40000100a00 */
[----:B0-----:R-:W2:Y:S01]  /*28990*/  LDL.LU.64 R4, [R1+0x2d0] ;  /* 0x0002d00001047983 */ /* 0x001ea20000300a00 */
[----:B------:R-:W2:Y:S02]  /*289a0*/  LDL.LU.64 R6, [R1+0x2d8] ;  /* 0x0002d80001067983 */ /* 0x000ea40000300a00 */
[----:B------:R-:W-:Y:S01]  /*289b0*/  STL [R1+0x2e40], R11 ;  /* 0x002e400b01007387 */ /* 0x000fe20000100800 */
[C---:B----4-:R-:W-:Y:S11]  /*289c0*/  HMMA.16816.F32 R20, R24.reuse, R12, R20 ;  /* 0x0000000c1814723c */ /* 0x050ff60000001814 */
[----:B------:R-:W-:Y:S11]  /*289d0*/  @!UPT UIADD3 URZ, URZ, URZ, URZ ;  /* 0x0000003f3f3ff290 */ /* 0x000ff6000fffe03f */
[----:B------:R-:W-:Y:S02]  /*289e0*/  @!UPT UIADD3 URZ, URZ, URZ, URZ ;  /* 0x0000003f3f3ff290 */ /* 0x000fe4000fffe03f */
[----:B------:R-:W-:Y:S02]  /*289f0*/  IMAD.MOV.U32 R28, RZ, RZ, R23 ;  /* 0x000000ffff1c7224 */ /* 0x000fe400078e0017 */
[----:B------:R-:W-:Y:S02]  /*28a00*/  IMAD.MOV.U32 R29, RZ, RZ, R22 ;  /* 0x000000ffff1d7224 */ /* 0x000fe400078e0016 */
[----:B------:R-:W-:Y:S01]  /*28a10*/  IMAD.MOV.U32 R3, RZ, RZ, R21 ;  /* 0x000000ffff037224 */ /* 0x000fe200078e0015 */
[----:B------:R0:W-:Y:S04]  /*28a20*/  STL [R1+0x70], R20 ;  /* 0x0000701401007387 */ /* 0x0001e80000100800 */
[----:B0-----:R-:W4:Y:S01]  /*28a30*/  LDL.LU.64 R20, [R1+0x2b0] ;  /* 0x0002b00001147983 */ /* 0x001f220000300a00 */
[----:B------:R-:W4:Y:S02]  /*28a40*/  LDL.LU.64 R22, [R1+0x2b8] ;  /* 0x0002b80001167983 */ /* 0x000f240000300a00 */
[----:B------:R-:W-:Y:S02]  /*28a50*/  STL [R1+0x2ce0], R28 ;  /* 0x002ce01c01007387 */ /* 0x000fe40000100800 */
[----:B------:R-:W-:Y:S01]  /*28a60*/  STL [R1+0x2cdc], R29 ;  /* 0x002cdc1d01007387 */ /* 0x000fe20000100800 */
[----:B------:R-:W-:Y:S01]  /*28a70*/  STL [R1+0x2cd8], R3 ;  /* 0x002cd80301007387 */ /* 0x000fe20000100800 */
[----:B------:R-:W-:Y:S02]  /*28a80*/  STL.64 [R1+0x60], R16 ;  /* 0x0000601001007387 */ /* 0x000fe40000100a00 */
[----:B------:R0:W-:Y:S02]  /*28a90*/  STL.64 [R1+0x68], R18 ;  /* 0x0000681201007387 */ /* 0x0001e40000100a00 */
[----:B0-----:R-:W2:Y:S01]  /*28aa0*/  LDL.LU.64 R18, [R1+0x2ec0] ;  /* 0x002ec00001127983 */ /* 0x001ea20000300a00 */
[----:B------:R-:W2:Y:S02]  /*28ab0*/  LDL.LU.64 R16, [R1+0x2eb8] ;  /* 0x002eb80001107983 */ /* 0x000ea40000300a00 */
[----:B--2---:R-:W-:Y:S01]  /*28ac0*/  HMMA.16816.F32 R24, R24, R16, R4 ;  /* 0x000000101818723c */ /* 0x004fe20000001804 */
[----:B------:R-:W4:Y:S11]  /*28ad0*/  LDL.LU.64 R4, [R1+0x2eb0] ;  /* 0x002eb00001047983 */ /* 0x000f360000300a00 */
[----:B------:R-:W-:Y:S11]  /*28ae0*/  @!UPT UIADD3 URZ, URZ, URZ, URZ ;  /* 0x0000003f3f3ff290 */ /* 0x000ff6000fffe03f */
[----:B------:R0:W-:Y:S01]  /*28af0*/  STL [R1+0xc0], R24 ;  /* 0x0000c01801007387 */ /* 0x0001e20000100800 */
[----:B------:R-:W-:Y:S02]  /*28b00*/  IMAD.MOV.U32 R29, RZ, RZ, R26 ;  /* 0x000000ffff1d7224 */ /* 0x000fe400078e001a */
[----:B------:R-:W-:Y:S02]  /*28b10*/  IMAD.MOV.U32 R3, RZ, RZ, R27 ;  /* 0x000000ffff037224 */ /* 0x000fe400078e001b */
[----:B------:R-:W-:Y:S01]  /*28b20*/  IMAD.MOV.U32 R28, RZ, RZ, R25 ;  /* 0x000000ffff1c7224 */ /* 0x000fe200078e0019 */
[----:B------:R-:W4:Y:S04]  /*28b30*/  LDL.LU.64 R26, [R1+0x2ea8] ;  /* 0x002ea800011a7983 */ /* 0x000f280000300a00 */
[----:B0-----:R-:W4:Y:S01]  /*28b40*/  LDL.LU.64 R24, [R1+0x2ea0] ;  /* 0x002ea00001187983 */ /* 0x001f220000300a00 */
[----:B------:R-:W-:Y:S02]  /*28b50*/  STL.64 [R1+0x2e88], R18 ;  /* 0x002e881201007387 */ /* 0x000fe40000100a00 */
[----:B------:R0:W-:Y:S02]  /*28b60*/  STL.64 [R1+0x2e80], R16 ;  /* 0x002e801001007387 */ /* 0x0001e40000100a00 */
[----:B------:R-:W-:Y:S01]  /*28b70*/  STL [R1+0x2cec], R3 ;  /* 0x002cec0301007387 */ /* 0x000fe20000100800 */
[----:B------:R-:W-:Y:S01]  /*28b80*/  STL [R1+0x2ce8], R29 ;  /* 0x002ce81d01007387 */ /* 0x000fe20000100800 */
[----:B------:R-:W-:Y:S03]  /*28b90*/  STL [R1+0x2ce4], R28 ;  /* 0x002ce41c01007387 */ /* 0x000fe60000100800 */
[----:B0-----:R-:W2:Y:S01]  /*28ba0*/  LDL.LU.64 R16, [R1+0x290] ;  /* 0x0002900001107983 */ /* 0x001ea20000300a00 */
[----:B------:R-:W2:Y:S01]  /*28bb0*/  LDL.LU.64 R18, [R1+0x298] ;  /* 0x0002980001127983 */ /* 0x000ea20000300a00 */
[----:B----4-:R-:W-:Y:S11]  /*28bc0*/  HMMA.16816.F32 R20, R24, R4, R20 ;  /* 0x000000041814723c */ /* 0x010ff60000001814 */
[----:B------:R-:W-:Y:S11]  /*28bd0*/  @!UPT UIADD3 URZ, URZ, URZ, URZ ;  /* 0x0000003f3f3ff290 */ /* 0x000ff6000fffe03f */
[----:B------:R-:W-:Y:S01]  /*28be0*/  @!UPT UIADD3 URZ, URZ, URZ, URZ ;  /* 0x0000003f3f3ff290 */ /* 0x000fe2000fffe03f */
[----:B------:R-:W-:Y:S01]  /*28bf0*/  STL.64 [R1+0x1e0], R20 ;  /* 0x0001e01401007387 */ /* 0x000fe20000100a00 */
[----:B------:R-:W-:Y:S02]  /*28c00*/  STL.64 [R1+0x1e8], R22 ;  /* 0x0001e81601007387 */ /* 0x000fe40000100a00 */
[----:B--2---:R-:W-:Y:S02]  /*28c10*/  STL.64 [R1+0x2e98], R18 ;  /* 0x002e981201007387 */ /* 0x004fe40000100a00 */
[----:B------:R0:W-:Y:S01]  /*28c20*/  STL.64 [R1+0x2e90], R16 ;  /* 0x002e901001007387 */ /* 0x0001e20000100a00 */
[----:B------:R-:W1:Y:S04]  /*28c30*/  LDSM.16.MT88.4 R20, [R0+0x2080] ;  /* 0x002080000014783b */ /* 0x000e680000004200 */
[----:B0-----:R-:W2:Y:S01]  /*28c40*/  LDL.LU.64 R16, [R1+0x2a0] ;  /* 0x0002a00001107983 */ /* 0x001ea20000300a00 */
[----:B------:R-:W2:Y:S02]  /*28c50*/  LDL.LU.64 R18, [R1+0x2a8] ;  /* 0x0002a80001127983 */ /* 0x000ea40000300a00 */
[----:B-1----:R-:W-:-:S02]  /*28c60*/  IMAD.MOV.U32 R6, RZ, RZ, R20 ;  /* 0x000000ffff067224 */ /* 0x002fc400078e0014 */
[----:B------:R-:W-:Y:S01]  /*28c70*/  IMAD.MOV.U32 R7, RZ, RZ, R21 ;  /* 0x000000ffff077224 */ /* 0x000fe200078e0015 */
[----:B------:R0:W-:Y:S01]  /*28c80*/  STL [R1+0x4c], R23 ;  /* 0x00004c1701007387 */ /* 0x0001e20000100800 */
[----:B------:R-:W-:Y:S02]  /*28c90*/  IMAD.MOV.U32 R11, RZ, RZ, R22 ;  /* 0x000000ffff0b7224 */ /* 0x000fe400078e0016 */
[----:B------:R-:W4:Y:S01]  /*28ca0*/  LDL.LU.64 R20, [R1+0x270] ;  /* 0x0002700001147983 */ /* 0x000f220000300a00 */
[----:B0-----:R-:W4:Y:S01]  /*28cb0*/  LDL.LU.64 R22, [R1+0x278] ;  /* 0x0002780001167983 */ /* 0x001f220000300a00 */
[C---:B--2---:R-:W-:Y:S11]  /*28cc0*/  HMMA.16816.F32 R16, R24.reuse, R12, R16 ;  /* 0x0000000c1810723c */ /* 0x044ff60000001810 */
[----:B------:R-:W-:Y:S11]  /*28cd0*/  @!UPT UIADD3 URZ, URZ, URZ, URZ ;  /* 0x0000003f3f3ff290 */ /* 0x000ff6000fffe03f */
[----:B------:R-:W-:Y:S01]  /*28ce0*/  @!UPT UIADD3 URZ, URZ, URZ, URZ ;  /* 0x0000003f3f3ff290 */ /* 0x000fe2000fffe03f */
        /* <DEDUP_REMOVED lines=8> */
[----:B0-----:R-:W3:Y:S01]  /*28d70*/  LDL.LU.64 R12, [R1+0x220] ;  /* 0x00022000010c7983 */ /* 0x001ee20000300a00 */
[----:B------:R-:W3:Y:S02]  /*28d80*/  LDL.LU.64 R14, [R1+0x228] ;  /* 0x00022800010e7983 */ /* 0x000ee40000300a00 */
[----:B------:R-:W-:Y:S02]  /*28d90*/  STL [R1+0x2cf8], R28 ;  /* 0x002cf81c01007387 */ /* 0x000fe40000100800 */
[----:B------:R-:W-:Y:S01]  /*28da0*/  STL [R1+0x2cf4], R29 ;  /* 0x002cf41d01007387 */ /* 0x000fe20000100800 */
[----:B------:R-:W-:Y:S01]  /*28db0*/  STL [R1+0x2cf0], R3 ;  /* 0x002cf00301007387 */ /* 0x000fe20000100800 */
[C---:B--2---:R-:W-:Y:S11]  /*28dc0*/  HMMA.16816.F32 R16, R24.reuse, R8, R16 ;  /* 0x000000081810723c */ /* 0x044ff60000001810 */
[----:B------:R-:W-:Y:S11]  /*28dd0*/  @!UPT UIADD3 URZ, URZ, URZ, URZ ;  /* 0x0000003f3f3ff290 */ /* 0x000ff6000fffe03f */
[----:B------:R-:W-:Y:S01]  /*28de0*/  @!UPT UIADD3 URZ, URZ, URZ, URZ ;  /* 0x0000003f3f3ff290 */ /* 0x000fe2000fffe03f */
[----:B------:R-:W-:Y:S01]  /*28df0*/  STL.64 [R1+0x210], R16 ;  /* 0x0002101001007387 */ /* 0x000fe20000100a00 */
[----:B------:R0:W-:Y:S03]  /*28e00*/  STL.64 [R1+0x218], R18 ;  /* 0x0002181201007387 */ /* 0x0001e60000100a00 */
[----:B0-----:R-:W2:Y:S01]  /*28e10*/  LDL.LU.64 R18, [R1+0x2e88] ;  /* 0x002e880001127983 */ /* 0x001ea20000300a00 */
[----:B------:R-:W4:Y:S02]  /*28e20*/  LDL.LU.64 R16, [R1+0x2e80] ;  /* 0x002e800001107983 */ /* 0x000f240000300a00 */
[----:B------:R-:W-:Y:S02]  /*28e30*/  STL.64 [R1+0x2e58], R10 ;  /* 0x002e580a01007387 */ /* 0x000fe40000100a00 */
[----:B------:R0:W-:Y:S02]  /*28e40*/  STL.64 [R1+0x2e50], R8 ;  /* 0x002e500801007387 */ /* 0x0001e40000100a00 */
[----:B0-----:R-:W2:Y:S01]  /*28e50*/  LDL.LU.64 R8, [R1+0x250] ;  /* 0x0002500001087983 */ /* 0x001ea20000300a00 */
[----:B------:R-:W2:Y:S01]  /*28e60*/  LDL.LU.64 R10, [R1+0x258] ;  /* 0x00025800010a7983 */ /* 0x000ea20000300a00 */
[----:B----4-:R-:W-:Y:S02]  /*28e70*/  HMMA.16816.F32 R24, R24, R16, R20 ;  /* 0x000000101818723c */ /* 0x010fe40000001814 */
[----:B------:R-:W3:Y:S01]  /*28e80*/  LDL.LU.64 R22, [R1+0x2e78] ;  /* 0x002e780001167983 */ /* 0x000ee20000300a00 */
[----:B------:R-:W3:Y:S11]  /*28e90*/  LDL.LU.64 R20, [R1+0x2e70] ;  /* 0x002e700001147983 */ /* 0x000ef60000300a00 */
[----:B------:R-:W-:Y:S10]  /*28ea0*/  @!UPT UIADD3 URZ, URZ, URZ, URZ ;  /* 0x0000003f3f3ff290 */ /* 0x000ff4000fffe03f */
        /* <DEDUP_REMOVED lines=9> */
[C---:B---3--:R-:W-:Y:S11]  /*28f40*/  HMMA.16816.F32 R12, R20.reuse, R4, R12 ;  /* 0x00000004140c723c */ /* 0x048ff6000000180c */
[----:B------:R-:W-:Y:S11]  /*28f50*/  @!UPT UIADD3 URZ, URZ, URZ, URZ ;  /* 0x0000003f3f3ff290 */ /* 0x000ff6000fffe03f */
[----:B------:R-:W-:Y:S01]  /*28f60*/  @!UPT UIADD3 URZ, URZ, URZ, URZ ;  /* 0x0000003f3f3ff290 */ /* 0x000fe2000fffe03f */
[----:B------:R-:W-:Y:S01]  /*28f70*/  STL.64 [R1+0x220], R12 ;  /* 0x0002200c01007387 */ /* 0x000fe20000100a00 */
[----:B------:R-:W-:Y:S02]  /*28f80*/  STL [R1+0x228], R14 ;  /* 0x0002280e01007387 */ /* 0x000fe40000100800 */
[----:B------:R-:W-:Y:S02]  /*28f90*/  IMAD.MOV.U32 R2, RZ, RZ, R15 ;  /* 0x000000ffff027224 */ /* 0x000fe400078e000f */
[----:B------:R-:W0:Y:S04]  /*28fa0*/  LDSM.16.MT88.4 R12, [R0+0x2100] ;  /* 0x00210000000c783b */ /* 0x000e280000004200 */
[----:B------:R-:W-:Y:S04]  /*28fb0*/  STL [R1+0x2d54], R2 ;  /* 0x002d540201007387 */ /* 0x000fe80000100800 */
[----:B0-----:R-:W-:Y:S01]  /*28fc0*/  STL.64 [R1+0x30], R12 ;  /* 0x0000300c01007387 */ /* 0x001fe20000100a00 */
[----:B------:R0:W-:Y:S03]  /*28fd0*/  STL.64 [R1+0x38], R14 ;  /* 0x0000380e01007387 */ /* 0x0001e60000100a00 */
[----:B0-----:R-:W3:Y:S01]  /*28fe0*/  LDL.LU.64 R14, [R1+0x2e68] ;  /* 0x002e6800010e7983 */ /* 0x001ee20000300a00 */
        /* <DEDUP_REMOVED lines=8> */
[----:B---3--:R0:W-:Y:S02]  /*29070*/  STL.64 [R1+0x2e28], R14 ;  /* 0x002e280e01007387 */ /* 0x0081e40000100a00 */
[----:B------:R-:W2:Y:S01]  /*29080*/  LDL.LU.64 R12, [R1+0x240] ;  /* 0x00024000010c7983 */ /* 0x000ea20000300a00 */
[----:B0-----:R-:W2:Y:S02]  /*29090*/  LDL.LU.64 R14, [R1+0x248] ;  /* 0x00024800010e7983 */ /* 0x001ea40000300a00 */
[C---:B--2---:R-:W-:Y:S11]  /*290a0*/  HMMA.16816.F32 R12, R20.reuse, R8, R12 ;  /* 0x00000008140c723c */ /* 0x044ff6000000180c */
[----:B------:R-:W-:Y:S11]  /*290b0*/  @!UPT UIADD3 URZ, URZ, URZ, URZ ;  /* 0x0000003f3f3ff290 */ /* 0x000ff6000fffe03f */
[----:B------:R-:W-:Y:S01]  /*290c0*/  @!UPT UIADD3 URZ, URZ, URZ, URZ ;  /* 0x0000003f3f3ff290 */ /* 0x000fe2000fffe03f */
[----:B------:R-:W-:Y:S01]  /*290d0*/  STL.64 [R1+0x270], R12 ;  /* 0x0002700c01007387 */ /* 0x000fe20000100a00 */
[----:B------:R4:W-:Y:S02]  /*290e0*/  STL.64 [R1+0x278], R14 ;  /* 0x0002780e01007387 */ /* 0x0009e40000100a00 */
[----:B----4-:R-:W-:Y:S07]  /*290f0*/  HMMA.16816.F32 R12, R20, R16, R24 ;  /* 0x00000010140c723c */ /* 0x010fee0000001818 */
[----:B------:R-:W-:-:S02]  /*29100*/  IMAD.MOV.U32 R24, RZ, RZ, R6 ;  /* 0x000000ffff187224 */ /* 0x000fc400078e0006 */
[----:B------:R-:W-:Y:S02]  /*29110*/  IMAD.MOV.U32 R25, RZ, RZ, R7 ;  /* 0x000000ffff197224 */ /* 0x000fe400078e0007 */
[----:B------:R-:W-:Y:S11]  /*29120*/  IMAD.MOV.U32 R26, RZ, RZ, R11 ;  /* 0x000000ffff1a7224 */ /* 0x000ff600078e000b */
[----:B------:R-:W-:Y:S01]  /*29130*/  @!UPT UIADD3 URZ, URZ, URZ, URZ ;  /* 0x0000003f3f3ff290 */ /* 0x000fe2000fffe03f */
[----:B------:R-:W-:Y:S01]  /*29140*/  STL.64 [R1+0x260], R12 ;  /* 0x0002600c01007387 */ /* 0x000fe20000100a00 */
[----:B------:R0:W-:Y:S02]  /*29150*/  STL.64 [R1+0x2e00], R18 ;  /* 0x002e001201007387 */ /* 0x0001e40000100a00 */
[----:B------:R-:W-:Y:S02]  /*29160*/  IMAD.MOV.U32 R4, RZ, RZ, R15 ;  /* 0x000000ffff047224 */ /* 0x000fe400078e000f */
[----:B------:R-:W2:Y:S02]  /*29170*/  LDL.LU R16, [R1+0x1b0] ;  /* 0x0001b00001107983 */ /* 0x000ea40000300800 */
[----:B------:R-:W-:Y:S01]  /*29180*/  IMAD.MOV.U32 R5, RZ, RZ, R14 ;  /* 0x000000ffff057224 */ /* 0x000fe200078e000e */
[----:B------:R-:W2:Y:S04]  /*29190*/  LDL.LU R17, [R1+0x1b4] ;  /* 0x0001b40001117983 */ /* 0x000ea80000300800 */
[----:B------:R-:W1:Y:S04]  /*291a0*/  LDSM.16.MT88.4 R12, [R0+0x2180] ;  /* 0x00218000000c783b */ /* 0x000e680000004200 */
[----:B0-----:R-:W2:Y:S01]  /*291b0*/  LDL.LU R18, [R1+0x1b8] ;  /* 0x0001b80001127983 */ /* 0x001ea20000300800 */
[----:B------:R-:W2:Y:S02]  /*291c0*/  LDL.LU R19, [R1+0x1bc] ;  /* 0x0001bc0001137983 */ /* 0x000ea40000300800 */
[----:B------:R-:W3:Y:S02]  /*291d0*/  LDL R23, [R1+0x1be0] ;  /* 0x001be00001177983 */ /* 0x000ee40000100800 */
[----:B------:R-:W-:Y:S01]  /*291e0*/  STL [R1+0x2d5c], R4 ;  /* 0x002d5c0401007387 */ /* 0x000fe20000100800 */
[----:B------:R-:W-:Y:S01]  /*291f0*/  STL [R1+0x2d58], R5 ;  /* 0x002d580501007387 */ /* 0x000fe20000100800 */
[----:B------:R-:W4:Y:S02]  /*29200*/  LDL.LU R6, [R1+0x2e48] ;  /* 0x002e480001067983 */ /* 0x000f240000300800 */
[----:B------:R-:W2:Y:S02]  /*29210*/  LDL.LU R7, [R1+0x2e44] ;  /* 0x002e440001077983 */ /* 0x000ea40000300800 */
[----:B------:R-:W2:Y:S01]  /*29220*/  LDL.LU R11, [R1+0x2e40] ;  /* 0x002e4000010b7983 */ /* 0x000ea20000300800 */
[----:B------:R-:W2:Y:S04]  /*29230*/  LDL.LU R27, [R1+0x4c] ;  /* 0x00004c00011b7983 */ /* 0x000ea80000300800 */
[----:B--2---:R-:W-:Y:S01]  /*29240*/  STL.64 [R1+0x2dd8], R26 ;  /* 0x002dd81a01007387 */ /* 0x004fe20000100a00 */
[----:B------:R0:W-:Y:S02]  /*29250*/  STL.64 [R1+0x2dd0], R24 ;  /* 0x002dd01801007387 */ /* 0x0001e40000100a00 */
[----:B0-----:R-:W-:-:S02]  /*29260*/  IMAD.MOV.U32 R24, RZ, RZ, R10 ;  /* 0x000000ffff187224 */ /* 0x001fc400078e000a */
[----:B----4-:R-:W-:Y:S01]  /*29270*/  IMAD.MOV.U32 R25, RZ, RZ, R6 ;  /* 0x000000ffff197224 */ /* 0x010fe200078e0006 */
[----:B------:R-:W2:Y:S01]  /*29280*/  LDL.LU R10, [R1+0x2e3c] ;  /* 0x002e3c00010a7983 */ /* 0x000ea20000300800 */
[----:B------:R-:W4:Y:S02]  /*29290*/  LDL.LU R6, [R1+0x2e38] ;  /* 0x002e380001067983 */ /* 0x000f240000300800 */
[----:B------:R-:W-:Y:S02]  /*292a0*/  IMAD.MOV.U32 R26, RZ, RZ, R7 ;  /* 0x000000ffff1a7224 */ /* 0x000fe400078e0007 */
[----:B------:R-:W4:Y:S01]  /*292b0*/  LDL.LU R7, [R1+0x2e34] ;  /* 0x002e340001077983 */ /* 0x000f220000300800 */
[----:B-1----:R-:W-:Y:S02]  /*292c0*/  IMAD.MOV.U32 R2, RZ, RZ, R12 ;  /* 0x000000ffff027224 */ /* 0x002fe400078e000c */
[----:B------:R-:W-:Y:S02]  /*292d0*/  IMAD.MOV.U32 R3, RZ, RZ, R13 ;  /* 0x000000ffff037224 */ /* 0x000fe400078e000d */
[----:B------:R-:W-:-:S02]  /*292e0*/  IMAD.MOV.U32 R29, RZ, RZ, R14 ;  /* 0x000000ffff1d7224 */ /* 0x000fc400078e000e */
[----:B------:R-:W-:Y:S02]  /*292f0*/  IMAD.MOV.U32 R28, RZ, RZ, R15 ;  /* 0x000000ffff1c7224 */ /* 0x000fe400078e000f */
[----:B---3--:R-:W0:Y:S01]  /*29300*/  LDSM.16.MT88.4 R12, [R23+0x2000] ;  /* 0x00200000170c783b */ /* 0x008e220000004200 */
[----:B------:R-:W-:Y:S02]  /*29310*/  IMAD.MOV.U32 R27, RZ, RZ, R11 ;  /* 0x000000ffff1b7224 */ /* 0x000fe400078e000b */
[----:B------:R-:W3:Y:S02]  /*29320*/  LDL.LU R11, [R1+0x2e30] ;  /* 0x002e3000010b7983 */ /* 0x000ee40000300800 */
[----:B------:R-:W-:Y:S01]  /*29330*/  STL [R1+0x2d6c], R29 ;  /* 0x002d6c1d01007387 */ /* 0x000fe20000100800 */
[----:B------:R-:W-:Y:S01]  /*29340*/  STL [R1+0x2d68], R3 ;  /* 0x002d680301007387 */ /* 0x000fe20000100800 */
[----:B------:R-:W-:Y:S02]  /*29350*/  STL [R1+0x2d64], R2 ;  /* 0x002d640201007387 */ /* 0x000fe40000100800 */
[----:B------:R-:W-:Y:S02]  /*29360*/  STL [R1+0x2d60], R0 ;  /* 0x002d600001007387 */ /* 0x000fe40000100800 */
[----:B0-----:R-:W-:Y:S01]  /*29370*/  IMAD.MOV.U32 R4, RZ, RZ, R14 ;  /* 0x000000ffff047224 */ /* 0x001fe200078e000e */
[----:B------:R0:W-:Y:S01]  /*29380*/  STL.64 [R1+0x10], R12 ;  /* 0x0000100c01007387 */ /* 0x0001e20000100a00 */
[----:B------:R-:W-:-:S02]  /*29390*/  IMAD.MOV.U32 R5, RZ, RZ, R15 ;  /* 0x000000ffff057224 */ /* 0x000fc400078e000f */
[----:B------:R-:W2:Y:S01]  /*293a0*/  LDL.LU.64 R14, [R1+0x2e28] ;  /* 0x002e2800010e7983 */ /* 0x000ea20000300a00 */
[----:B----4-:R-:W-:Y:S11]  /*293b0*/  HMMA.16816.F32 R16, R24, R6, R16 ;  /* 0x000000061810723c */ /* 0x010ff60000001810 */
[----:B------:R-:W-:Y:S11]  /*293c0*/  @!UPT UIADD3 URZ, URZ, URZ, URZ ;  /* 0x0000003f3f3ff290 */ /* 0x000ff6000fffe03f */
[----:B------:R-:W-:Y:S01]  /*293d0*/  @!UPT UIADD3 URZ, URZ, URZ, URZ ;  /* 0x0000003f3f3ff290 */ /* 0x000fe2000fffe03f */
[----:B------:R-:W-:Y:S01]  /*293e0*/  STL.64 [R1+0x2f0], R16 ;  /* 0x0002f01001007387 */ /* 0x000fe20000100a00 */
[----:B0-----:R-:W-:Y:S02]  /*293f0*/  IMAD.MOV.U32 R13, RZ, RZ, R18 ;  /* 0x000000ffff0d7224 */ /* 0x001fe400078e0012 */
[----:B------:R-:W-:Y:S02]  /*29400*/  IMAD.MOV.U32 R12, RZ, RZ, R19 ;  /* 0x000000ffff0c7224 */ /* 0x000fe400078e0013 */
[----:B------:R-:W0:Y:S01]  /*29410*/  LDSM.16.MT88.4 R16, [R23+0x2080] ;  /* 0x002080001710783b */ /* 0x000e220000004200 */
[----:B------:R-:W-:Y:S02]  /*29420*/  STL.64 [R1+0x2de8], R6 ;  /* 0x002de80601007387 */ /* 0x000fe40000100a00 */
[----:B------:R1:W-:Y:S02]  /*29430*/  STL.64 [R1+0x2de0], R4 ;  /* 0x002de00401007387 */ /* 0x0003e40000100a00 */
[----:B------:R-:W-:Y:S01]  /*29440*/  STL [R1+0x2c04], R12 ;  /* 0x002c040c01007387 */ /* 0x000fe20000100800 */
[----:B------:R-:W-:Y:S01]  /*29450*/  STL [R1+0x2c00], R13 ;  /* 0x002c000d01007387 */ /* 0x000fe20000100800 */
[----:B0-----:R-:W-:-:S02]  /*29460*/  IMAD.MOV.U32 R29, RZ, RZ, R16 ;  /* 0x000000ffff1d7224 */ /* 0x001fc400078e0010 */
[----:B------:R-:W-:Y:S01]  /*29470*/  IMAD.MOV.U32 R3, RZ, RZ, R17 ;  /* 0x000000ffff037224 */ /* 0x000fe200078e0011 */
[----:B------:R-:W4:Y:S01]  /*29480*/  LDL.LU R16, [R1+0x1d0] ;  /* 0x0001d00001107983 */ /* 0x000f220000300800 */
[----:B------:R-:W-:Y:S02]  /*29490*/  IMAD.MOV.U32 R2, RZ, RZ, R18 ;  /* 0x000000ffff027224 */ /* 0x000fe400078e0012 */
[----:B------:R-:W4:Y:S02]  /*294a0*/  LDL.LU R17, [R1+0x1d4] ;  /* 0x0001d40001117983 */ /* 0x000f240000300800 */
[----:B------:R-:W-:Y:S01]  /*294b0*/  IMAD.MOV.U32 R0, RZ, RZ, R19 ;  /* 0x000000ffff007224 */ /* 0x000fe200078e0013 */
[----:B------:R-:W4:Y:S01]  /*294c0*/  LDL.LU R18, [R1+0x1d8] ;  /* 0x0001d80001127983 */ /* 0x000f220000300800 */
[----:B------:R-:W4:Y:S02]  /*294d0*/  LDL.LU R19, [R1+0x1dc] ;  /* 0x0001dc0001137983 */ /* 0x000f240000300800 */
[----:B-1----:R-:W2:Y:S02]  /*294e0*/  LDL.LU R4, [R1+0x1a0] ;  /* 0x0001a00001047983 */ /* 0x002ea40000300800 */
[----:B------:R-:W2:Y:S01]  /*294f0*/  LDL.LU R5, [R1+0x1a4] ;  /* 0x0001a40001057983 */ /* 0x000ea20000300800 */
[----:B------:R-:W2:Y:S01]  /*29500*/  LDL.LU R6, [R1+0x1a8] ;  /* 0x0001a80001067983 */ /* 0x000ea20000300800 */
[----:B------:R-:W2:Y:S03]  /*29510*/  LDL.LU R7, [R1+0x1ac] ;  /* 0x0001ac0001077983 */ /* 0x000ea60000300800 */
[----:B--2---:R-:W-:Y:S01]  /*29520*/  STL.64 [R1+0x2df8], R6 ;  /* 0x002df80601007387 */ /* 0x004fe20000100a00 */
[----:B------:R0:W-:Y:S03]  /*29530*/  STL.64 [R1+0x2df0], R4 ;  /* 0x002df00401007387 */ /* 0x0001e60000100a00 */
[----:B0-----:R-:W2:Y:S01]  /*29540*/  LDL.LU R4, [R1+0x1c0] ;  /* 0x0001c00001047983 */ /* 0x001ea20000300800 */
[----:B------:R-:W2:Y:S02]  /*29550*/  LDL.LU R5, [R1+0x1c4] ;  /* 0x0001c40001057983 */ /* 0x000ea40000300800 */
[----:B------:R-:W2:Y:S02]  /*29560*/  LDL.LU R6, [R1+0x1c8] ;  /* 0x0001c80001067983 */ /* 0x000ea40000300800 */
[----:B------:R-:W2:Y:S01]  /*29570*/  LDL.LU R7, [R1+0x1cc] ;  /* 0x0001cc0001077983 */ /* 0x000ea20000300800 */
[----:B------:R0:W-:Y:S01]  /*29580*/  STL [R1+0x2d98], R23 ;  /* 0x002d981701007387 */ /* 0x0001e20000100800 */
[----:B------:R-:W2:Y:S02]  /*29590*/  LDL.LU R20, [R1+0xd0] ;  /* 0x0000d00001147983 */ /* 0x000ea40000300800 */
[----:B------:R-:W-:-:S02]  /*295a0*/  IMAD.MOV.U32 R22, RZ, RZ, R14 ;  /* 0x000000ffff167224 */ /* 0x000fc400078e000e */
[----:B------:R-:W-:Y:S02]  /*295b0*/  IMAD.MOV.U32 R21, RZ, RZ, R15 ;  /* 0x000000ffff157224 */ /* 0x000fe400078e000f */
[----:B------:R-:W3:Y:S01]  /*295c0*/  LDL.LU R15, [R1+0x2e24] ;  /* 0x002e2400010f7983 */ /* 0x000ee20000300800 */
[----:B------:R-:W3:Y:S02]  /*295d0*/  LDL.LU R14, [R1+0x2e20] ;  /* 0x002e2000010e7983 */ /* 0x000ee40000300800 */
[----:B0-----:R-:W-:Y:S02]  /*295e0*/  IMAD.MOV.U32 R23, RZ, RZ, R10 ;  /* 0x000000ffff177224 */ /* 0x001fe400078e000a */
[----:B------:R-:W3:Y:S03]  /*295f0*/  LDL.LU R10, [R1+0x2e1c] ;  /* 0x002e1c00010a7983 */ /* 0x000ee60000300800 */
[----:B------:R-:W-:Y:S01]  /*29600*/  STL.64 [R1+0x2da8], R22 ;  /* 0x002da81601007387 */ /* 0x000fe20000100a00 */
[----:B--2---:R0:W-:Y:S04]  /*29610*/  STL.64 [R1+0x2da0], R20 ;  /* 0x002da01401007387 */ /* 0x0041e80000100a00 */
[----:B0-----:R-:W2:Y:S01]  /*29620*/  LDL.LU R20, [R1+0x170] ;  /* 0x0001700001147983 */ /* 0x001ea20000300800 */
[----:B------:R-:W2:Y:S02]  /*29630*/  LDL.LU R21, [R1+0x174] ;  /* 0x0001740001157983 */ /* 0x000ea40000300800 */
[----:B------:R-:W2:Y:S02]  /*29640*/  LDL.LU R22, [R1+0x178] ;  /* 0x0001780001167983 */ /* 0x000ea40000300800 */
[----:B---3--:R-:W-:-:S02]  /*29650*/  IMAD.MOV.U32 R23, RZ, RZ, R11 ;  /* 0x000000ffff177224 */ /* 0x008fc400078e000b */
[----:B------:R-:W3:Y:S04]  /*29660*/  LDL.LU R11, [R1+0x2e18] ;  /* 0x002e1800010b7983 */ /* 0x000ee80000300800 */
[----:B--2---:R-:W-:Y:S01]  /*29670*/  STL.64 [R1+0x2db8], R22 ;  /* 0x002db81601007387 */ /* 0x004fe20000100a00 */
[----:B------:R0:W-:Y:S03]  /*29680*/  STL.64 [R1+0x2db0], R20 ;  /* 0x002db01401007387 */ /* 0x0001e60000100a00 */
[----:B0-----:R-:W2:Y:S01]  /*29690*/  LDL.LU R20, [R1+0x180] ;  /* 0x0001800001147983 */ /* 0x001ea20000300800 */
[----:B------:R-:W-:Y:S02]  /*296a0*/  IMAD.MOV.U32 R22, RZ, RZ, R14 ;  /* 0x000000ffff167224 */ /* 0x000fe400078e000e */
[----:B------:R-:W-:-:S02]  /*296b0*/  IMAD.MOV.U32 R23, RZ, RZ, R15 ;  /* 0x000000ffff177224 */ /* 0x000fc400078e000f */
[----:B------:R-:W-:Y:S02]  /*296c0*/  IMAD.MOV.U32 R21, RZ, RZ, R10 ;  /* 0x000000ffff157224 */ /* 0x000fe400078e000a */
[----:B------:R-:W3:Y:S01]  /*296d0*/  LDL.LU R10, [R1+0x2e14] ;  /* 0x002e1400010a7983 */ /* 0x000ee20000300800 */
[----:B------:R-:W4:Y:S02]  /*296e0*/  LDL.LU R14, [R1+0x2e10] ;  /* 0x002e1000010e7983 */ /* 0x000f240000300800 */
[----:B------:R-:W4:Y:S02]  /*296f0*/  LDL.LU R15, [R1+0x2e0c] ;  /* 0x002e0c00010f7983 */ /* 0x000f240000300800 */
[----:B------:R-:W-:Y:S01]  /*29700*/  STL.64 [R1+0x2dc8], R22 ;  /* 0x002dc81601007387 */ /* 0x000fe20000100a00 */
[----:B--2---:R3:W-:Y:S02]  /*29710*/  STL.64 [R1+0x2dc0], R20 ;  /* 0x002dc01401007387 */ /* 0x0047e40000100a00 */
[----:B---3--:R-:W-:-:S02]  /*29720*/  IMAD.MOV.U32 R20, RZ, RZ, R11 ;  /* 0x000000ffff147224 */ /* 0x008fc400078e000b */
[----:B------:R-:W2:Y:S01]  /*29730*/  LDL.LU R11, [R1+0x2e08] ;  /* 0x002e0800010b7983 */ /* 0x000ea20000300800 */
[C---:B----4-:R-:W-:Y:S01]  /*29740*/  HMMA.16816.F32 R16, R24.reuse, R14, R16 ;  /* 0x0000000e1810723c */ /* 0x050fe20000001810 */
[----:B------:R-:W3:Y:S02]  /*29750*/  LDL.LU R21, [R1+0x194] ;  /* 0x0001940001157983 */ /* 0x000ee40000300800 */
[----:B------:R-:W3:Y:S01]  /*29760*/  LDL.LU R22, [R1+0x198] ;  /* 0x0001980001167983 */ /* 0x000ee20000300800 */
[----:B------:R-:W3:Y:S11]  /*29770*/  LDL.LU R23, [R1+0x19c] ;  /* 0x00019c0001177983 */ /* 0x000ef60000300800 */
[----:B------:R-:W-:Y:S08]  /*29780*/  @!UPT UIADD3 URZ, URZ, URZ, URZ ;  /* 0x0000003f3f3ff290 */ /* 0x000ff0000fffe03f */
[----:B------:R0:W-:Y:S01]  /*29790*/  STL.64 [R1+0x348], R18 ;  /* 0x0003481201007387 */ /* 0x0001e20000100a00 */
[----:B------:R-:W-:Y:S02]  /*297a0*/  IMAD.MOV.U32 R8, RZ, RZ, R16 ;  /* 0x000000ffff087224 */ /* 0x000fe400078e0010 */
[----:B------:R-:W-:Y:S01]  /*297b0*/  IMAD.MOV.U32 R9, RZ, RZ, R17 ;  /* 0x000000ffff097224 */ /* 0x000fe200078e0011 */
[----:B0-----:R-:W4:Y:S01]  /*297c0*/  LDL.LU.64 R18, [R1+0x2e00] ;  /* 0x002e000001127983 */ /* 0x001f220000300a00 */
[C---:B--2---:R-:W-:Y:S11]  /*297d0*/  HMMA.16816.F32 R4, R24.reuse, R10, R4 ;  /* 0x0000000a1804723c */ /* 0x044ff60000001804 */
[----:B------:R-:W-:Y:S11]  /*297e0*/  @!UPT UIADD3 URZ, URZ, URZ, URZ ;  /* 0x0000003f3f3ff290 */ /* 0x000ff6000fffe03f */
[----:B------:R-:W-:Y:S01]  /*297f0*/  @!UPT UIADD3 URZ, URZ, URZ, URZ ;  /* 0x0000003f3f3ff290 */ /* 0x000fe2000fffe03f */
[----:B------:R0:W-:Y:S01]  /*29800*/  STL.64 [R1+0x330], R4 ;  /* 0x0003300401007387 */ /* 0x0001e20000100a00 */
[----:B------:R-:W-:Y:S02]  /*29810*/  IMAD.MOV.U32 R17, RZ, RZ, R6 ;  /* 0x000000ffff117224 */ /* 0x000fe400078e0006 */
[----:B------:R-:W-:Y:S02]  /*29820*/  IMAD.MOV.U32 R16, RZ, RZ, R7 ;  /* 0x000000ffff107224 */ /* 0x000fe400078e0007 */
[----:B------:R-:W4:Y:S04]  /*29830*/  LDL.LU.64 R6, [R1+0x2df8] ;  /* 0x002df80001067983 */ /* 0x000f280000300a00 */
[----:B0-----:R-:W4:Y:S01]  /*29840*/  LDL.LU.64 R4, [R1+0x2df0] ;  /* 0x002df00001047983 */ /* 0x001f220000300a00 */
[----:B------:R-:W-:Y:S02]  /*29850*/  STL [R1+0x2bcc], R16 ;  /* 0x002bcc1001007387 */ /* 0x000fe40000100800 */
[----:B------:R-:W-:Y:S01]  /*29860*/  STL [R1+0x2bc8], R17 ;  /* 0x002bc81101007387 */ /* 0x000fe20000100800 */
[----:B----4-:R-:W-:Y:S01]  /*29870*/  HMMA.16816.F32 R24, R24, R18, R4 ;  /* 0x000000121818723c */ /* 0x010fe20000001804 */
[----:B------:R-:W3:Y:S01]  /*29880*/  LDL.LU.64 R6, [R1+0x2de8] ;  /* 0x002de80001067983 */ /* 0x000ee20000300a00 */
[----:B------:R-:W2:Y:S11]  /*29890*/  LDL.LU.64 R4, [R1+0x2de0] ;  /* 0x002de00001047983 */ /* 0x000eb60000300a00 */
[----:B------:R-:W-:Y:S10]  /*298a0*/  @!UPT UIADD3 URZ, URZ, URZ, URZ ;  /* 0x0000003f3f3ff290 */ /* 0x000ff4000fffe03f */
[----:B------:R0:W-:Y:S01]  /*298b0*/  STL.64 [R1+0x2e0], R24 ;  /* 0x0002e01801007387 */ /* 0x0001e20000100a00 */
[----:B------:R-:W-:Y:S02]  /*298c0*/  IMAD.MOV.U32 R12, RZ, RZ, R26 ;  /* 0x000000ffff0c7224 */ /* 0x000fe400078e001a */
[----:B------:R-:W-:Y:S02]  /*298d0*/  IMAD.MOV.U32 R13, RZ, RZ, R27 ;  /* 0x000000ffff0d7224 */ /* 0x000fe400078e001b */
[----:B------:R-:W3:Y:S04]  /*298e0*/  LDL.LU.64 R26, [R1+0x2dd8] ;  /* 0x002dd800011a7983 */ /* 0x000ee80000300a00 */
[----:B0-----:R-:W3:Y:S01]  /*298f0*/  LDL.LU.64 R24, [R1+0x2dd0] ;  /* 0x002dd00001187983 */ /* 0x001ee20000300a00 */
[----:B------:R-:W-:Y:S02]  /*29900*/  STL [R1+0x2c10], R12 ;  /* 0x002c100c01007387 */ /* 0x000fe40000100800 */
[----:B------:R-:W-:Y:S01]  /*29910*/  STL [R1+0x2c0c], R13 ;  /* 0x002c0c0d01007387 */ /* 0x000fe20000100800 */
[C---:B---3--:R-:W-:Y:S11]  /*29920*/  HMMA.16816.F32 R20, R24.reuse, R6, R20 ;  /* 0x000000061814723c */ /* 0x048ff60000001814 */
[----:B------:R-:W-:Y:S11]  /*29930*/  @!UPT UIADD3 URZ, URZ, URZ, URZ ;  /* 0x0000003f3f3ff290 */ /* 0x000ff6000fffe03f */
[----:B------:R-:W-:Y:S01]  /*29940*/  @!UPT UIADD3 URZ, URZ, URZ, URZ ;  /* 0x0000003f3f3ff290 */ /* 0x000fe2000fffe03f */
[----:B------:R0:W-:Y:S01]  /*29950*/  STL.64 [R1+0x2d8], R22 ;  /* 0x0002d81601007387 */ /* 0x0001e20000100a00 */
[----:B------:R-:W-:Y:S02]  /*29960*/  IMAD.MOV.U32 R16, RZ, RZ, R20 ;  /* 0x000000ffff107224 */ /* 0x000fe400078e0014 */
[----:B------:R-:W-:Y:S01]  /*29970*/  IMAD.MOV.U32 R17, RZ, RZ, R21 ;  /* 0x000000ffff117224 */ /* 0x000fe200078e0015 */
[----:B0-----:R-:W3:Y:S01]  /*29980*/  LDL.LU.64 R22, [R1+0x2dc8] ;  /* 0x002dc80001167983 */ /* 0x001ee20000300a00 */
[----:B------:R-:W3:Y:S02]  /*29990*/  LDL.LU.64 R20, [R1+0x2dc0] ;  /* 0x002dc00001147983 */ /* 0x000ee40000300a00 */
[C---:B---3--:R-:W-:Y:S11]  /*299a0*/  HMMA.16816.F32 R20, R24.reuse, R14, R20 ;  /* 0x0000000e1814723c */ /* 0x048ff60000001814 */
[----:B------:R-:W-:Y:S11]  /*299b0*/  @!UPT UIADD3 URZ, URZ, URZ, URZ ;  /* 0x0000003f3f3ff290 */ /* 0x000ff6000fffe03f */
[----:B------:R-:W-:Y:S01]  /*299c0*/  @!UPT UIADD3 URZ, URZ, URZ, URZ ;  /* 0x0000003f3f3ff290 */ /* 0x000fe2000fffe03f */
[----:B------:R-:W-:Y:S01]  /*299d0*/  STL.64 [R1+0x320], R20 ;  /* 0x0003201401007387 */ /* 0x000fe20000100a00 */
[----:B------:R0:W-:Y:S03]  /*299e0*/  STL.64 [R1+0x328], R22 ;  /* 0x0003281601007387 */ /* 0x0001e60000100a00 */
[----:B0-----:R-:W3:Y:S01]  /*299f0*/  LDL.LU.64 R22, [R1+0x2db8] ;  /* 0x002db80001167983 */ /* 0x001ee20000300a00 */
[----:B------:R-:W3:Y:S02]  /*29a00*/  LDL.LU.64 R20, [R1+0x2db0] ;  /* 0x002db00001147983 */ /* 0x000ee40000300a00 */
[----:B------:R0:W-:Y:S02]  /*29a10*/  STL.64 [R1+0x2d90], R14 ;  /* 0x002d900e01007387 */ /* 0x0001e40000100a00 */
[----:B------:R-:W4:Y:S01]  /*29a20*/  LDL.LU R12, [R1+0x160] ;  /* 0x00016000010c7983 */ /* 0x000f220000300800 */
[----:B------:R-:W4:Y:S04]  /*29a30*/  LDL.LU R13, [R1+0x164] ;  /* 0x00016400010d7983 */ /* 0x000f280000300800 */
[----:B0-----:R-:W4:Y:S01]  /*29a40*/  LDL.LU R14, [R1+0x168] ;  /* 0x00016800010e7983 */ /* 0x001f220000300800 */
[----:B------:R-:W4:Y:S01]  /*29a50*/  LDL.LU R15, [R1+0x16c] ;  /* 0x00016c00010f7983 */ /* 0x000f220000300800 */
[C---:B---3--:R-:W-:Y:S11]  /*29a60*/  HMMA.16816.F32 R20, R24.reuse, R10, R20 ;  /* 0x0000000a1814723c */ /* 0x048ff60000001814 */
[----:B------:R-:W-:Y:S11]  /*29a70*/  @!UPT UIADD3 URZ, URZ, URZ, URZ ;  /* 0x0000003f3f3ff290 */ /* 0x000ff6000fffe03f */
[----:B------:R-:W-:Y:S01]  /*29a80*/  @!UPT UIADD3 URZ, URZ, URZ, URZ ;  /* 0x0000003f3f3ff290 */ /* 0x000fe2000fffe03f */
[----:B------:R-:W-:Y:S01]  /*29a90*/  STL.64 [R1+0x310], R20 ;  /* 0x0003101401007387 */ /* 0x000fe20000100a00 */
[----:B------:R0:W-:Y:S03]  /*29aa0*/  STL.64 [R1+0x318], R22 ;  /* 0x0003181601007387 */ /* 0x0001e60000100a00 */
[----:B0-----:R-:W3:Y:S01]  /*29ab0*/  LDL.LU.64 R22, [R1+0x2da8] ;  /* 0x002da80001167983 */ /* 0x001ee20000300a00 */
[----:B------:R-:W3:Y:S02]  /*29ac0*/  LDL.LU.64 R20, [R1+0x2da0] ;  /* 0x002da00001147983 */ /* 0x000ee40000300a00 */
[----:B------:R-:W-:Y:S02]  /*29ad0*/  STL.64 [R1+0x2d88], R10 ;  /* 0x002d880a01007387 */ /* 0x000fe40000100a00 */
[----:B------:R0:W-:Y:S02]  /*29ae0*/  STL.64 [R1+0x2d80], R8 ;  /* 0x002d800801007387 */ /* 0x0001e40000100a00 */
[----:B0-----:R-:W2:Y:S01]  /*29af0*/  LDL.LU R8, [R1+0x150] ;  /* 0x0001500001087983 */ /* 0x001ea20000300800 */
[----:B------:R-:W2:Y:S02]  /*29b00*/  LDL.LU R9, [R1+0x154] ;  /* 0x0001540001097983 */ /* 0x000ea40000300800 */
[----:B------:R-:W2:Y:S02]  /*29b10*/  LDL.LU R10, [R1+0x158] ;  /* 0x00015800010a7983 */ /* 0x000ea40000300800 */
[----:B------:R-:W2:Y:S01]  /*29b20*/  LDL.LU R11, [R1+0x15c] ;  /* 0x00015c00010b7983 */ /* 0x000ea20000300800 */
[----:B---3--:R-:W-:Y:S01]  /*29b30*/  HMMA.16816.F32 R24, R24, R18, R20 ;  /* 0x000000121818723c */ /* 0x008fe20000001814 */
[----:B------:R-:W3:Y:S01]  /*29b40*/  LDL.LU R23, [R1+0x2d98] ;  /* 0x002d980001177983 */ /* 0x000ee20000300800 */
[----:B------:R-:W-:Y:S02]  /*29b50*/  STL.64 [R1+0x2d78], R18 ;  /* 0x002d781201007387 */ /* 0x000fe40000100a00 */
[----:B------:R0:W-:Y:S11]  /*29b60*/  STL.64 [R1+0x2d70], R16 ;  /* 0x002d701001007387 */ /* 0x0001f60000100a00 */
[----:B------:R-:W-:Y:S08]  /*29b70*/  @!UPT UIADD3 URZ, URZ, URZ, URZ ;  /* 0x0000003f3f3ff290 */ /* 0x000ff0000fffe03f */
[----:B------:R-:W-:Y:S01]  /*29b80*/  STL.64 [R1+0x50], R24 ;  /* 0x0000501801007387 */ /* 0x000fe20000100a00 */
[----:B------:R-:W-:Y:S02]  /*29b90*/  STL.64 [R1+0x58], R26 ;  /* 0x0000581a01007387 */ /* 0x000fe40000100a00 */
[----:B0-----:R-:W2:Y:S02]  /*29ba0*/  LDL.LU R16, [R1+0x140] ;  /* 0x0001400001107983 */ /* 0x001ea40000300800 */
[----:B------:R-:W2:Y:S01]  /*29bb0*/  LDL.LU R17, [R1+0x144] ;  /* 0x0001440001117983 */ /* 0x000ea20000300800 */
[----:B------:R-:W2:Y:S01]  /*29bc0*/  LDL.LU R18, [R1+0x148] ;  /* 0x0001480001127983 */ /* 0x000ea20000300800 */
[----:B------:R-:W2:Y:S03]  /*29bd0*/  LDL.LU R19, [R1+0x14c] ;  /* 0x00014c0001137983 */ /* 0x000ea60000300800 */
[----:B---3--:R-:W0:Y:S02]  /*29be0*/  LDSM.16.MT88.4 R24, [R23+0x2100] ;  /* 0x002100001718783b */ /* 0x008e240000004200 */
[----:B------:R-:W1:Y:S02]  /*29bf0*/  LDSM.16.MT88.4 R20, [R23+0x2180] ;  /* 0x002180001714783b */ /* 0x000e640000004200 */
[----:B0-----:R-:W-:Y:S02]  /*29c00*/  STL.64 [R1+0x2c60], R26 ;  /* 0x002c601a01007387 */ /* 0x001fe40000100a00 */
[----:B------:R0:W-:Y:S02]  /*29c10*/  STL.64 [R1+0x2c58], R24 ;  /* 0x002c581801007387 */ /* 0x0001e40000100a00 */
[----:B0-----:R-:W4:Y:S01]  /*29c20*/  LDL.LU R24, [R1+0x30] ;  /* 0x0000300001187983 */ /* 0x001f220000300800 */
[----:B------:R-:W4:Y:S02]  /*29c30*/  LDL.LU R25, [R1+0x34] ;  /* 0x0000340001197983 */ /* 0x000f240000300800 */
[----:B------:R-:W4:Y:S02]  /*29c40*/  LDL.LU R26, [R1+0x38] ;  /* 0x00003800011a7983 */ /* 0x000f240000300800 */
[----:B------:R-:W4:Y:S02]  /*29c50*/  LDL.LU R27, [R1+0x3c] ;  /* 0x00003c00011b7983 */ /* 0x000f240000300800 */
[C---:B----4-:R-:W-:Y:S11]  /*29c60*/  HMMA.16816.F32 R12, R24.reuse, R6, R12 ;  /* 0x00000006180c723c */ /* 0x050ff6000000180c */
[----:B------:R-:W-:Y:S11]  /*29c70*/  @!UPT UIADD3 URZ, URZ, URZ, URZ ;  /* 0x0000003f3f3ff290 */ /* 0x000ff6000fffe03f */
[----:B------:R-:W-:Y:S01]  /*29c80*/  @!UPT UIADD3 URZ, URZ, URZ, URZ ;  /* 0x0000003f3f3ff290 */ /* 0x000fe2000fffe03f */
[----:B------:R-:W-:Y:S01]  /*29c90*/  STL.64 [R1+0x40], R12 ;  /* 0x0000400c01007387 */ /* 0x000fe20000100a00 */
[----:B------:R0:W-:Y:S03]  /*29ca0*/  STL.64 [R1+0x48], R14 ;  /* 0x0000480e01007387 */ /* 0x0001e60000100a00 */
[----:B0-----:R-:W2:Y:S02]  /*29cb0*/  LDL.LU.64 R14, [R1+0x2d90] ;  /* 0x002d9000010e7983 */ /* 0x001ea40000300a00 */
[C---:B--2---:R-:W-:Y:S11]  /*29cc0*/  HMMA.16816.F32 R8, R24.reuse, R14, R8 ;  /* 0x0000000e1808723c */ /* 0x044ff60000001808 */
[----:B------:R-:W-:Y:S11]  /*29cd0*/  @!UPT UIADD3 URZ, URZ, URZ, URZ ;  /* 0x0000003f3f3ff290 */ /* 0x000ff6000fffe03f */
[----:B------:R-:W-:Y:S01]  /*29ce0*/  @!UPT UIADD3 URZ, URZ, URZ, URZ ;  /* 0x0000003f3f3ff290 */ /* 0x000fe2000fffe03f */
[----:B------:R-:W-:Y:S01]  /*29cf0*/  STL.64 [R1+0x300], R8 ;  /* 0x0003000801007387 */ /* 0x000fe20000100a00 */
[----:B------:R0:W-:Y:S03]  /*29d00*/  STL.64 [R1+0x308], R10 ;  /* 0x0003080a01007387 */ /* 0x0001e60000100a00 */
[----:B0-----:R-:W2:Y:S01]  /*29d10*/  LDL.LU.64 R10, [R1+0x2d88] ;  /* 0x002d8800010a7983 */ /* 0x001ea20000300a00 */
[----:B------:R-:W3:Y:S02]  /*29d20*/  LDL.LU.64 R8, [R1+0x2d80] ;  /* 0x002d800001087983 */ /* 0x000ee40000300a00 */
[----:B------:R0:W-:Y:S02]  /*29d30*/  STL.64 [R1+0x2d40], R14 ;  /* 0x002d400e01007387 */ /* 0x0001e40000100a00 */
[----:B------:R-:W4:Y:S01]  /*29d40*/  LDL.LU R12, [R1+0xb0] ;  /* 0x0000b000010c7983 */ /* 0x000f220000300800 */
[----:B------:R-:W4:Y:S04]  /*29d50*/  LDL.LU R13, [R1+0xb4] ;  /* 0x0000b400010d7983 */ /* 0x000f280000300800 */
[----:B0-----:R-:W4:Y:S01]  /*29d60*/  LDL.LU R14, [R1+0xb8] ;  /* 0x0000b800010e7983 */ /* 0x001f220000300800 */
[----:B------:R-:W4:Y:S01]  /*29d70*/  LDL.LU R15, [R1+0xbc] ;  /* 0x0000bc00010f7983 */ /* 0x000f220000300800 */
[C---:B--2---:R-:W-:Y:S11]  /*29d80*/  HMMA.16816.F32 R16, R24.reuse, R10, R16 ;  /* 0x0000000a1810723c */ /* 0x044ff60000001810 */
[----:B------:R-:W-:Y:S11]  /*29d90*/  @!UPT UIADD3 URZ, URZ, URZ, URZ ;  /* 0x0000003f3f3ff290 */ /* 0x000ff6000fffe03f */
[----:B------:R-:W-:Y:S01]  /*29da0*/  @!UPT UIADD3 URZ, URZ, URZ, URZ ;  /* 0x0000003f3f3ff290 */ /* 0x000fe2000fffe03f */
[----:B------:R-:W-:Y:S01]  /*29db0*/  STL.64 [R1+0x170], R16 ;  /* 0x0001701001007387 */ /* 0x000fe20000100a00 */
[----:B------:R0:W-:Y:S03]  /*29dc0*/  STL.64 [R1+0x178], R18 ;  /* 0x0001781201007387 */ /* 0x0001e60000100a00 */
[----:B0-----:R-:W4:Y:S01]  /*29dd0*/  LDL.LU.64 R18, [R1+0x2d78] ;  /* 0x002d780001127983 */ /* 0x001f220000300a00 */
[----:B------:R-:W2:Y:S02]  /*29de0*/  LDL.LU.64 R16, [R1+0x2d70] ;  /* 0x002d700001107983 */ /* 0x000ea40000300a00 */
[----:B------:R-:W-:Y:S02]  /*29df0*/  STL.64 [R1+0x2d38], R10 ;  /* 0x002d380a01007387 */ /* 0x000fe40000100a00 */
[----:B---3--:R4:W-:Y:S02]  /*29e00*/  STL.64 [R1+0x2d30], R8 ;  /* 0x002d300801007387 */ /* 0x0089e40000100a00 */
[----:B----4-:R-:W-:Y:S01]  /*29e10*/  HMMA.16816.F32 R8, R24, R18, R12 ;  /* 0x000000121808723c */ /* 0x010fe2000000180c */
[----:B------:R-:W-:Y:S01]  /*29e20*/  STL.64 [R1+0x2d28], R18 ;  /* 0x002d281201007387 */ /* 0x000fe20000100a00 */
[----:B--2---:R-:W-:Y:S05]  /*29e30*/  STL.64 [R1+0x2d20], R16 ;  /* 0x002d201001007387 */ /* 0x004fea0000100a00 */
[----:B------:R-:W-:-:S02]  /*29e40*/  IMAD.MOV.U32 R24, RZ, RZ, R29 ;  /* 0x000000ffff187224 */ /* 0x000fc400078e001d */
[----:B------:R-:W-:Y:S02]  /*29e50*/  IMAD.MOV.U32 R26, RZ, RZ, R2 ;  /* 0x000000ffff1a7224 */ /* 0x000fe400078e0002 */
[----:B------:R-:W-:Y:S11]  /*29e60*/  IMAD.MOV.U32 R27, RZ, RZ, R0 ;  /* 0x000000ffff1b7224 */ /* 0x000ff600078e0000 */
[----:B------:R-:W-:Y:S01]  /*29e70*/  @!UPT UIADD3 URZ, URZ, URZ, URZ ;  /* 0x0000003f3f3ff290 */ /* 0x000fe2000fffe03f */
[----:B------:R0:W-:Y:S01]  /*29e80*/  STL.64 [R1+0x160], R8 ;  /* 0x0001600801007387 */ /* 0x0001e20000100a00 */
[----:B------:R2:W-:Y:S03]  /*29e90*/  STL.64 [R1+0x168], R10 ;  /* 0x0001680a01007387 */ /* 0x0005e60000100a00 */
[----:B0-----:R-:W3:Y:S01]  /*29ea0*/  LDL.LU R8, [R1+0x120] ;  /* 0x0001200001087983 */ /* 0x001ee20000300800 */
[----:B------:R-:W3:Y:S02]  /*29eb0*/  LDL.LU R9, [R1+0x124] ;  /* 0x0001240001097983 */ /* 0x000ee40000300800 */
[----:B--2---:R-:W3:Y:S02]  /*29ec0*/  LDL.LU R10, [R1+0x128] ;  /* 0x00012800010a7983 */ /* 0x004ee40000300800 */
[----:B------:R-:W3:Y:S01]  /*29ed0*/  LDL.LU R11, [R1+0x12c] ;  /* 0x00012c00010b7983 */ /* 0x000ee20000300800 */
[----:B------:R-:W2:Y:S01]  /*29ee0*/  LDL.LU R12, [R1+0x130] ;  /* 0x00013000010c7983 */ /* 0x000ea20000300800 */
[----:B------:R-:W2:Y:S02]  /*29ef0*/  LDL.LU R13, [R1+0x134] ;  /* 0x00013400010d7983 */ /* 0x000ea40000300800 */
[----:B------:R-:W2:Y:S02]  /*29f00*/  LDL.LU R14, [R1+0x138] ;  /* 0x00013800010e7983 */ /* 0x000ea40000300800 */
[----:B------:R-:W2:Y:S01]  /*29f10*/  LDL.LU R15, [R1+0x13c] ;  /* 0x00013c00010f7983 */ /* 0x000ea20000300800 */
[----:B------:R-:W4:Y:S01]  /*29f20*/  LDL.LU R16, [R1+0x110] ;  /* 0x0001100001107983 */ /* 0x000f220000300800 */
[----:B------:R-:W4:Y:S02]  /*29f30*/  LDL.LU R17, [R1+0x114] ;  /* 0x0001140001117983 */ /* 0x000f240000300800 */
[----:B------:R-:W4:Y:S02]  /*29f40*/  LDL.LU R18, [R1+0x118] ;  /* 0x0001180001127983 */ /* 0x000f240000300800 */
[----:B------:R-:W4:Y:S01]  /*29f50*/  LDL.LU R19, [R1+0x11c] ;  /* 0x00011c0001137983 */ /* 0x000f220000300800 */
[----:B------:R-:W2:Y:S01]  /*29f60*/  LDL.LU R29, [R1+0x2d6c] ;  /* 0x002d6c00011d7983 */ /* 0x000ea20000300800 */
[----:B------:R-:W-:-:S02]  /*29f70*/  IMAD.MOV.U32 R25, RZ, RZ, R3 ;  /* 0x000000ffff197224 */ /* 0x000fc400078e0003 */
[----:B------:R-:W3:Y:S02]  /*29f80*/  LDL.LU R3, [R1+0x2d68] ;  /* 0x002d680001037983 */ /* 0x000ee40000300800 */
[----:B------:R-:W3:Y:S01]  /*29f90*/  LDL.LU R2, [R1+0x2d64] ;  /* 0x002d640001027983 */ /* 0x000ee20000300800 */
[----:B------:R-:W3:Y:S01]  /*29fa0*/  LDL.LU R0, [R1+0x2d60] ;  /* 0x002d600001007983 */ /* 0x000ee20000300800 */
[----:B------:R-:W-:Y:S02]  /*29fb0*/  STL.64 [R1+0x2ca8], R26 ;  /* 0x002ca81a01007387 */ /* 0x000fe40000100a00 */
[----:B------:R0:W-:Y:S02]  /*29fc0*/  STL.64 [R1+0x2ca0], R24 ;  /* 0x002ca01801007387 */ /* 0x0001e40000100a00 */
[----:B0-----:R-:W3:Y:S01]  /*29fd0*/  LDL.LU R24, [R1+0x10] ;  /* 0x0000100001187983 */ /* 0x001ee20000300800 */
[----:B------:R-:W3:Y:S02]  /*29fe0*/  LDL.LU R25, [R1+0x14] ;  /* 0x0000140001197983 */ /* 0x000ee40000300800 */
[----:B------:R-:W-:-:S02]  /*29ff0*/  IMAD.MOV.U32 R26, RZ, RZ, R4 ;  /* 0x000000ffff1a7224 */ /* 0x000fc400078e0004 */
[----:B------:R-:W-:Y:S01]  /*2a000*/  IMAD.MOV.U32 R27, RZ, RZ, R5 ;  /* 0x000000ffff1b7224 */ /* 0x000fe200078e0005 */
[----:B------:R-:W4:Y:S01]  /*2a010*/  LDL.LU R4, [R1+0x2d5c] ;  /* 0x002d5c0001047983 */ /* 0x000f220000300800 */
[----:B------:R-:W4:Y:S03]  /*2a020*/  LDL.LU R5, [R1+0x2d58] ;  /* 0x002d580001057983 */ /* 0x000f260000300800 */
[----:B------:R0:W-:Y:S02]  /*2a030*/  STL.64 [R1+0x2d08], R26 ;  /* 0x002d081a01007387 */ /* 0x0001e40000100a00 */
[----:B0-----:R-:W-:Y:S02]  /*2a040*/  IMAD.MOV.U32 R27, RZ, RZ, R28 ;  /* 0x000000ffff1b7224 */ /* 0x001fe400078e001c */
[----:B--2---:R-:W-:Y:S01]  /*2a050*/  IMAD.MOV.U32 R26, RZ, RZ, R29 ;  /* 0x000000ffff1a7224 */ /* 0x004fe200078e001d */
[----:B---3--:R0:W-:Y:S02]  /*2a060*/  STL.64 [R1+0x2d00], R24 ;  /* 0x002d001801007387 */ /* 0x0081e40000100a00 */
[----:B0-----:R-:W-:-:S02]  /*2a070*/  IMAD.MOV.U32 R24, RZ, RZ, R2 ;  /* 0x000000ffff187224 */ /* 0x001fc400078e0002 */
[----:B------:R-:W-:Y:S01]  /*2a080*/  IMAD.MOV.U32 R25, RZ, RZ, R3 ;  /* 0x000000ffff197224 */ /* 0x000fe200078e0003 */
[----:B------:R-:W2:Y:S01]  /*2a090*/  LDL.LU R2, [R1+0x2d54] ;  /* 0x002d540001027983 */ /* 0x000ea20000300800 */
[----:B------:R-:W3:Y:S02]  /*2a0a0*/  LDL.LU R3, [R1+0x2d50] ;  /* 0x002d500001037983 */ /* 0x000ee40000300800 */
[----:B------:R-:W2:Y:S02]  /*2a0b0*/  LDL.LU R29, [R1+0x2d4c] ;  /* 0x002d4c00011d7983 */ /* 0x000ea40000300800 */
[----:B------:R-:W2:Y:S01]  /*2a0c0*/  LDL.LU R28, [R1+0x2d48] ;  /* 0x002d4800011c7983 */ /* 0x000ea20000300800 */
[----:B-1----:R-:W-:Y:S01]  /*2a0d0*/  STL.64 [R1+0x2c20], R22 ;  /* 0x002c201601007387 */ /* 0x002fe20000100a00 */
[----:B------:R0:W-:Y:S03]  /*2a0e0*/  STL.64 [R1+0x2c18], R20 ;  /* 0x002c181401007387 */ /* 0x0001e60000100a00 */
[----:B0-----:R-:W2:Y:S01]  /*2a0f0*/  LDL.LU R20, [R1+0xf0] ;  /* 0x0000f00001147983 */ /* 0x001ea20000300800 */
[----:B------:R-:W2:Y:S02]  /*2a100*/  LDL.LU R21, [R1+0xf4] ;  /* 0x0000f40001157983 */ /* 0x000ea40000300800 */
[----:B------:R-:W2:Y:S02]  /*2a110*/  LDL.LU R22, [R1+0xf8] ;  /* 0x0000f80001167983 */ /* 0x000ea40000300800 */
[----:B------:R-:W2:Y:S01]  /*2a120*/  LDL.LU R23, [R1+0xfc] ;  /* 0x0000fc0001177983 */ /* 0x000ea20000300800 */
[C---:B------:R-:W-:Y:S01]  /*2a130*/  HMMA.16816.F32 R12, R24.reuse, R6, R12 ;  /* 0x00000006180c723c */ /* 0x040fe2000000180c */
[----:B--2---:R-:W-:Y:S01]  /*2a140*/  STL.64 [R1+0x2d18], R22 ;  /* 0x002d181601007387 */ /* 0x004fe20000100a00 */
[----:B------:R0:W-:Y:S03]  /*2a150*/  STL.64 [R1+0x2d10], R20 ;  /* 0x002d101401007387 */ /* 0x0001e60000100a00 */
[----:B0-----:R-:W2:Y:S01]  /*2a160*/  LDL.LU R20, [R1+0xa0] ;  /* 0x0000a00001147983 */ /* 0x001ea20000300800 */
[----:B------:R-:W2:Y:S02]  /*2a170*/  LDL.LU R21, [R1+0xa4] ;  /* 0x0000a40001157983 */ /* 0x000ea40000300800 */
[----:B------:R-:W2:Y:S02]  /*2a180*/  LDL.LU R22, [R1+0xa8] ;  /* 0x0000a80001167983 */ /* 0x000ea40000300800 */
[----:B------:R-:W2:Y:S11]  /*2a190*/  LDL.LU R23, [R1+0xac] ;  /* 0x0000ac0001177983 */ /* 0x000eb60000300800 */
[----:B------:R-:W-:Y:S02]  /*2a1a0*/  @!UPT UIADD3 URZ, URZ, URZ, URZ ;  /* 0x0000003f3f3ff290 */ /* 0x000fe4000fffe03f */
        /* <DEDUP_REMOVED lines=8> */
[----:B0-----:R-:W4:Y:S01]  /*2a230*/  LDL.LU.64 R10, [R1+0x2d38] ;  /* 0x002d3800010a7983 */ /* 0x001f220000300a00 */
[----:B------:R-:W2:Y:S01]  /*2a240*/  LDL.LU.64 R8, [R1+0x2d30] ;  /* 0x002d300001087983 */ /* 0x000ea20000300a00 */
[C---:B----4-:R-:W-:Y:S11]  /*2a250*/  HMMA.16816.F32 R16, R24.reuse, R10, R16 ;  /* 0x0000000a1810723c */ /* 0x050ff60000001810 */
[----:B------:R-:W-:Y:S11]  /*2a260*/  @!UPT UIADD3 URZ, URZ, URZ, URZ ;  /* 0x0000003f3f3ff290 */ /* 0x000ff6000fffe03f */
[----:B------:R-:W-:Y:S01]  /*2a270*/  @!UPT UIADD3 URZ, URZ, URZ, URZ ;  /* 0x0000003f3f3ff290 */ /* 0x000fe2000fffe03f */
[----:B------:R-:W-:Y:S01]  /*2a280*/  STL.64 [R1+0x1d0], R16 ;  /* 0x0001d01001007387 */ /* 0x000fe20000100a00 */
[----:B------:R0:W-:Y:S03]  /*2a290*/  STL.64 [R1+0x1d8], R18 ;  /* 0x0001d81201007387 */ /* 0x0001e60000100a00 */
[----:B0-----:R-:W4:Y:S01]  /*2a2a0*/  LDL.LU.64 R18, [R1+0x2d28] ;  /* 0x002d280001127983 */ /* 0x001f220000300a00 */
[----:B------:R-:W2:Y:S01]  /*2a2b0*/  LDL.LU.64 R16, [R1+0x2d20] ;  /* 0x002d200001107983 */ /* 0x000ea20000300a00 */
[----:B----4-:R-:W-:Y:S02]  /*2a2c0*/  HMMA.16816.F32 R24, R24, R18, R20 ;  /* 0x000000121818723c */ /* 0x010fe40000001814 */
[----:B------:R-:W4:Y:S01]  /*2a2d0*/  LDL.LU.64 R22, [R1+0x2d18] ;  /* 0x002d180001167983 */ /* 0x000f220000300a00 */
[----:B------:R-:W4:Y:S11]  /*2a2e0*/  LDL.LU.64 R20, [R1+0x2d10] ;  /* 0x002d100001147983 */ /* 0x000f360000300a00 */
[----:B------:R-:W-:Y:S09]  /*2a2f0*/  @!UPT UIADD3 URZ, URZ, URZ, URZ ;  /* 0x0000003f3f3ff290 */ /* 0x000ff2000fffe03f */
[----:B------:R-:W-:Y:S01]  /*2a300*/  STL.64 [R1+0x1c0], R24 ;  /* 0x0001c01801007387 */ /* 0x000fe20000100a00 */
[----:B------:R0:W-:Y:S03]  /*2a310*/  STL.64 [R1+0x1c8], R26 ;  /* 0x0001c81a01007387 */ /* 0x0001e60000100a00 */
[----:B0-----:R-:W3:Y:S01]  /*2a320*/  LDL.LU.64 R26, [R1+0x2d08] ;  /* 0x002d0800011a7983 */ /* 0x001ee20000300a00 */
[----:B------:R-:W3:Y:S02]  /*2a330*/  LDL.LU.64 R24, [R1+0x2d00] ;  /* 0x002d000001187983 */ /* 0x000ee40000300a00 */
[----:B------:R-:W-:Y:S02]  /*2a340*/  STL.64 [R1+0x2cc8], R18 ;  /* 0x002cc81201007387 */ /* 0x000fe40000100a00 */
[----:B--2---:R0:W-:Y:S02]  /*2a350*/  STL.64 [R1+0x2cc0], R16 ;  /* 0x002cc01001007387 */ /* 0x0041e40000100a00 */
[----:B0-----:R-:W3:Y:S01]  /*2a360*/  LDL.LU R16, [R1+0x100] ;  /* 0x0001000001107983 */ /* 0x001ee20000300800 */
[----:B------:R-:W3:Y:S02]  /*2a370*/  LDL.LU R17, [R1+0x104] ;  /* 0x0001040001117983 */ /* 0x000ee40000300800 */
[----:B------:R-:W3:Y:S02]  /*2a380*/  LDL.LU R18, [R1+0x108] ;  /* 0x0001080001127983 */ /* 0x000ee40000300800 */
[----:B------:R-:W3:Y:S01]  /*2a390*/  LDL.LU R19, [R1+0x10c] ;  /* 0x00010c0001137983 */ /* 0x000ee20000300800 */
[----:B------:R-:W-:Y:S01]  /*2a3a0*/  STL.64 [R1+0x2cb8], R6 ;  /* 0x002cb80601007387 */ /* 0x000fe20000100a00 */
[----:B------:R4:W-:Y:S01]  /*2a3b0*/  STL.64 [R1+0x2cb0], R4 ;  /* 0x002cb00401007387 */ /* 0x0009e20000100a00 */
[C---:B---3--:R-:W-:Y:S08]  /*2a3c0*/  HMMA.16816.F32 R16, R24.reuse, R6, R16 ;  /* 0x000000061810723c */ /* 0x048ff00000001810 */
[----:B----4-:R-:W-:Y:S11]  /*2a3d0*/  HMMA.16816.F32 R4, R24, R14, R20 ;  /* 0x0000000e1804723c */ /* 0x010ff60000001814 */
[----:B------:R-:W-:Y:S04]  /*2a3e0*/  @!UPT UIADD3 URZ, URZ, URZ, URZ ;  /* 0x0000003f3f3ff290 */ /* 0x000fe8000fffe03f */
[----:B------:R-:W-:Y:S01]  /*2a3f0*/  STL.64 [R1+0x2c0], R16 ;  /* 0x0002c01001007387 */ /* 0x000fe20000100a00 */
[----:B------:R-:W-:Y:S02]  /*2a400*/  STL.64 [R1+0x2c8], R18 ;  /* 0x0002c81201007387 */ /* 0x000fe40000100a00 */
[----:B------:R-:W-:Y:S02]  /*2a410*/  STL.64 [R1+0x2c98], R14 ;  /* 0x002c980e01007387 */ /* 0x000fe40000100a00 */
[----:B------:R-:W2:Y:S03]  /*2a420*/  LDL.LU R20, [R1+0x200] ;  /* 0x0002000001147983 */ /* 0x000ea60000300800 */
[----:B------:R-:W-:Y:S01]  /*2a430*/  STL.64 [R1+0x2b0], R4 ;  /* 0x0002b00401007387 */ /* 0x000fe20000100a00 */
[----:B------:R-:W-:Y:S02]  /*2a440*/  IMAD.MOV.U32 R22, RZ, RZ, R29 ;  /* 0x000000ffff167224 */ /* 0x000fe400078e001d */
[----:B------:R-:W-:-:S02]  /*2a450*/  IMAD.MOV.U32 R23, RZ, RZ, R3 ;  /* 0x000000ffff177224 */ /* 0x000fc400078e0003 */
[----:B------:R-:W-:Y:S02]  /*2a460*/  STL.64 [R1+0x2b8], R6 ;  /* 0x0002b80601007387 */ /* 0x000fe40000100a00 */
[----:B------:R-:W-:Y:S02]  /*2a470*/  IMAD.MOV.U32 R21, RZ, RZ, R28 ;  /* 0x000000ffff157224 */ /* 0x000fe400078e001c */
[----:B------:R-:W3:Y:S01]  /*2a480*/  LDL.LU R28, [R1+0x2cf8] ;  /* 0x002cf800011c7983 */ /* 0x000ee20000300800 */
[----:B------:R-:W4:Y:S02]  /*2a490*/  LDL.LU R29, [R1+0x2cf4] ;  /* 0x002cf400011d7983 */ /* 0x000f240000300800 */
[----:B------:R-:W3:Y:S02]  /*2a4a0*/  LDL.LU R3, [R1+0x2cf0] ;  /* 0x002cf00001037983 */ /* 0x000ee40000300800 */
[----:B------:R-:W-:Y:S01]  /*2a4b0*/  STL.64 [R1+0x2c30], R22 ;  /* 0x002c301601007387 */ /* 0x000fe20000100a00 */
[----:B--2---:R0:W-:Y:S04]  /*2a4c0*/  STL.64 [R1+0x2c28], R20 ;  /* 0x002c281401007387 */ /* 0x0041e80000100a00 */
[----:B0-----:R-:W2:Y:S01]  /*2a4d0*/  LDL.LU R20, [R1+0x210] ;  /* 0x0002100001147983 */ /* 0x001ea20000300800 */
[----:B------:R-:W2:Y:S02]  /*2a4e0*/  LDL.LU R21, [R1+0x214] ;  /* 0x0002140001157983 */ /* 0x000ea40000300800 */
[----:B------:R-:W2:Y:S02]  /*2a4f0*/  LDL.LU R22, [R1+0x218] ;  /* 0x0002180001167983 */ /* 0x000ea40000300800 */
[----:B------:R-:W2:Y:S01]  /*2a500*/  LDL.LU R23, [R1+0x21c] ;  /* 0x00021c0001177983 */ /* 0x000ea20000300800 */
        /* <DEDUP_REMOVED lines=12> */
[----:B--2---:R-:W-:Y:S01]  /*2a5d0*/  STL.64 [R1+0x2c40], R22 ;  /* 0x002c401601007387 */ /* 0x004fe20000100a00 */
[----:B------:R0:W-:Y:S03]  /*2a5e0*/  STL.64 [R1+0x2c38], R20 ;  /* 0x002c381401007387 */ /* 0x0001e60000100a00 */
[----:B0-----:R-:W2:Y:S01]  /*2a5f0*/  LDL.LU R20, [R1+0x1f0] ;  /* 0x0001f00001147983 */ /* 0x001ea20000300800 */
[----:B----4-:R-:W-:-:S02]  /*2a600*/  IMAD.MOV.U32 R22, RZ, RZ, R29 ;  /* 0x000000ffff167224 */ /* 0x010fc400078e001d */
[----:B---3--:R-:W-:Y:S02]  /*2a610*/  IMAD.MOV.U32 R23, RZ, RZ, R28 ;  /* 0x000000ffff177224 */ /* 0x008fe400078e001c */
        /* <DEDUP_REMOVED lines=9> */
[----:B------:R-:W2:Y:S02]  /*2a6b0*/  LDL.LU R23, [R1+0x1ec] ;  /* 0x0001ec0001177983 */ /* 0x000ea40000300800 */
        /* <DEDUP_REMOVED lines=10> */
[----:B------:R-:W-:Y:S01]  /*2a760*/  HMMA.16816.F32 R16, R24, R10, R16 ;  /* 0x0000000a1810723c */ /* 0x000fe20000001810 */
[----:B--2---:R0:W-:Y:S04]  /*2a770*/  STL.64 [R1+0x2c78], R20 ;  /* 0x002c781401007387 */ /* 0x0041e80000100a00 */
[----:B0-----:R-:W2:Y:S01]  /*2a780*/  LDL.LU R20, [R1+0x60] ;  /* 0x0000600001147983 */ /* 0x001ea20000300800 */
[----:B------:R-:W2:Y:S02]  /*2a790*/  LDL.LU R21, [R1+0x64] ;  /* 0x0000640001157983 */ /* 0x000ea40000300800 */
[----:B------:R-:W2:Y:S02]  /*2a7a0*/  LDL.LU R22, [R1+0x68] ;  /* 0x0000680001167983 */ /* 0x000ea40000300800 */
[----:B------:R-:W2:Y:S02]  /*2a7b0*/  LDL.LU R23, [R1+0x6c] ;  /* 0x00006c0001177983 */ /* 0x000ea40000300800 */
[----:B--2---:R4:W-:Y:S01]  /*2a7c0*/  STL.64 [R1+0x2c90], R22 ;  /* 0x002c901601007387 */ /* 0x0049e20000100a00 */
[----:B------:R0:W-:Y:S02]  /*2a7d0*/  STL.64 [R1+0x2c88], R20 ;  /* 0x002c881401007387 */ /* 0x0001e40000100a00 */
[----:B----4-:R-:W-:Y:S01]  /*2a7e0*/  IMAD.MOV.U32 R22, RZ, RZ, R29 ;  /* 0x000000ffff167224 */ /* 0x010fe200078e001d */
[----:B0-----:R-:W2:Y:S01]  /*2a7f0*/  LDL.LU R20, [R1+0x70] ;  /* 0x0000700001147983 */ /* 0x001ea20000300800 */
[----:B---3--:R-:W-:-:S02]  /*2a800*/  IMAD.MOV.U32 R21, RZ, RZ, R3 ;  /* 0x000000ffff157224 */ /* 0x008fc400078e0003 */
[----:B------:R-:W3:Y:S02]  /*2a810*/  LDL.LU R3, [R1+0x2cd4] ;  /* 0x002cd40001037983 */ /* 0x000ee40000300800 */
[----:B------:R-:W4:Y:S02]  /*2a820*/  LDL.LU R29, [R1+0x2cd0] ;  /* 0x002cd000011d7983 */ /* 0x000f240000300800 */
[----:B------:R-:W-:Y:S01]  /*2a830*/  STL.64 [R1+0x2a0], R16 ;  /* 0x0002a01001007387 */ /* 0x000fe20000100a00 */
[----:B------:R0:W-:Y:S03]  /*2a840*/  STL.64 [R1+0x2a8], R18 ;  /* 0x0002a81201007387 */ /* 0x0001e60000100a00 */
[----:B0-----:R-:W2:Y:S01]  /*2a850*/  LDL.LU.64 R18, [R1+0x2cc8] ;  /* 0x002cc80001127983 */ /* 0x001ea20000300a00 */
[----:B------:R-:W3:Y:S01]  /*2a860*/  LDL.LU.64 R16, [R1+0x2cc0] ;  /* 0x002cc00001107983 */ /* 0x000ee20000300a00 */
[----:B--2---:R-:W-:Y:S02]  /*2a870*/  HMMA.16816.F32 R24, R24, R18, R4 ;  /* 0x000000121818723c */ /* 0x004fe40000001804 */
[----:B------:R-:W2:Y:S01]  /*2a880*/  LDL.LU.64 R6, [R1+0x2cb8] ;  /* 0x002cb80001067983 */ /* 0x000ea20000300a00 */
[----:B------:R-:W2:Y:S11]  /*2a890*/  LDL.LU.64 R4, [R1+0x2cb0] ;  /* 0x002cb00001047983 */ /* 0x000eb60000300a00 */
[----:B------:R-:W-:Y:S09]  /*2a8a0*/  @!UPT UIADD3 URZ, URZ, URZ, URZ ;  /* 0x0000003f3f3ff290 */ /* 0x000ff2000fffe03f */
[----:B------:R-:W-:Y:S01]  /*2a8b0*/  STL.64 [R1+0x240], R24 ;  /* 0x0002401801007387 */ /* 0x000fe20000100a00 */
[----:B------:R0:W-:Y:S03]  /*2a8c0*/  STL.64 [R1+0x248], R26 ;  /* 0x0002481a01007387 */ /* 0x0001e60000100a00 */
[----:B0-----:R-:W2:Y:S01]  /*2a8d0*/  LDL.LU.64 R26, [R1+0x2ca8] ;  /* 0x002ca800011a7983 */ /* 0x001ea20000300a00 */
[----:B------:R-:W2:Y:S02]  /*2a8e0*/  LDL.LU.64 R24, [R1+0x2ca0] ;  /* 0x002ca00001187983 */ /* 0x000ea40000300a00 */
[----:B------:R-:W-:Y:S02]  /*2a8f0*/  IMAD.MOV.U32 R23, RZ, RZ, R28 ;  /* 0x000000ffff177224 */ /* 0x000fe400078e001c */
[----:B---3--:R-:W-:Y:S01]  /*2a900*/  IMAD R28, R3, 0x110, RZ ;  /* 0x00000110031c7824 */ /* 0x008fe200078e02ff */
[C---:B--2---:R-:W-:Y:S11]  /*2a910*/  HMMA.16816.F32 R12, R24.reuse, R6, R12 ;  /* 0x00000006180c723c */ /* 0x044ff6000000180c */
[----:B------:R-:W-:Y:S11]  /*2a920*/  @!UPT UIADD3 URZ, URZ, URZ, URZ ;  /* 0x0000003f3f3ff290 */ /* 0x000ff6000fffe03f */
[----:B------:R-:W-:Y:S01]  /*2a930*/  @!UPT UIADD3 URZ, URZ, URZ, URZ ;  /* 0x0000003f3f3ff290 */ /* 0x000fe2000fffe03f */
[----:B------:R-:W-:Y:S01]  /*2a940*/  STL.64 [R1+0x230], R12 ;  /* 0x0002300c01007387 */ /* 0x000fe20000100a00 */
[----:B------:R0:W-:Y:S02]  /*2a950*/  STL [R1+0x238], R14 ;  /* 0x0002380e01007387 */ /* 0x0001e40000100800 */
[----:B------:R-:W-:Y:S02]  /*2a960*/  IMAD.MOV.U32 R3, RZ, RZ, R15 ;  /* 0x000000ffff037224 */ /* 0x000fe400078e000f */
[----:B0-----:R-:W2:Y:S03]  /*2a970*/  LDL.LU.64 R14, [R1+0x2c98] ;  /* 0x002c9800010e7983 */ /* 0x001ea60000300a00 */
[----:B------:R-:W-:Y:S01]  /*2a980*/  STL [R1+0x2c08], R3 ;  /* 0x002c080301007387 */ /* 0x000fe20000100800 */
[----:B--2---:R-:W-:Y:S11]  /*2a990*/  HMMA.16816.F32 R20, R24, R14, R20 ;  /* 0x0000000e1814723c */ /* 0x004ff60000001814 */
[----:B------:R-:W-:Y:S11]  /*2a9a0*/  @!UPT UIADD3 URZ, URZ, URZ, URZ ;  /* 0x0000003f3f3ff290 */ /* 0x000ff6000fffe03f */
[----:B------:R-:W-:Y:S01]  /*2a9b0*/  @!UPT UIADD3 URZ, URZ, URZ, URZ ;  /* 0x0000003f3f3ff290 */ /* 0x000fe2000fffe03f */
[----:B------:R-:W-:Y:S01]  /*2a9c0*/  STL.64 [R1+0x290], R20 ;  /* 0x0002901401007387 */ /* 0x000fe20000100a00 */
[----:B------:R0:W-:Y:S03]  /*2a9d0*/  STL.64 [R1+0x298], R22 ;  /* 0x0002981601007387 */ /* 0x0001e60000100a00 */
[----:B0-----:R-:W2:Y:S01]  /*2a9e0*/  LDL.LU.64 R22, [R1+0x2c90] ;  /* 0x002c900001167983 */ /* 0x001ea20000300a00 */
[----:B------:R-:W2:Y:S01]  /*2a9f0*/  LDL.LU.64 R20, [R1+0x2c88] ;  /* 0x002c880001147983 */ /* 0x000ea20000300a00 */
[----:B----4-:R-:W-:-:S04]  /*2aa00*/  LOP3.LUT R12, R28, 0x30, R29, 0x78, !PT ;  /* 0x000000301c0c7812 */ /* 0x010fc800078e781d */
[----:B------:R-:W-:Y:S01]  /*2aa10*/  LOP3.LUT R12, R12, 0x40, RZ, 0x3c, !PT ;  /* 0x000000400c0c7812 */ /* 0x000fe200078e3cff */
[C---:B--2---:R-:W-:Y:S11]  /*2aa20*/  HMMA.16816.F32 R20, R24.reuse, R10, R20 ;  /* 0x0000000a1814723c */ /* 0x044ff60000001814 */
[----:B------:R-:W-:Y:S11]  /*2aa30*/  @!UPT UIADD3 URZ, URZ, URZ, URZ ;  /* 0x0000003f3f3ff290 */ /* 0x000ff6000fffe03f */
[----:B------:R-:W-:Y:S01]  /*2aa40*/  @!UPT UIADD3 URZ, URZ, URZ, URZ ;  /* 0x0000003f3f3ff290 */ /* 0x000fe2000fffe03f */
[----:B------:R-:W-:Y:S01]  /*2aa50*/  STL.64 [R1+0x280], R20 ;  /* 0x0002801401007387 */ /* 0x000fe20000100a00 */
[----:B------:R-:W-:Y:S02]  /*2aa60*/  STL.64 [R1+0x288], R22 ;  /* 0x0002881601007387 */ /* 0x000fe40000100a00 */
[----:B------:R-:W0:Y:S02]  /*2aa70*/  LDSM.16.MT88.4 R20, [R0+0x4000] ;  /* 0x004000000014783b */ /* 0x000e240000004200 */
[----:B0-----:R-:W-:Y:S02]  /*2aa80*/  STL.64 [R1+0x10], R20 ;  /* 0x0000101401007387 */ /* 0x001fe40000100a00 */
[----:B------:R-:W-:Y:S02]  /*2aa90*/  STL.64 [R1+0x18], R22 ;  /* 0x0000181601007387 */ /* 0x000fe40000100a00 */
[----:B------:R-:W0:Y:S02]  /*2aaa0*/  LDSM.16.M88.4 R20, [R12+0x10000] ;  /* 0x010000000c14783b */ /* 0x000e240000000200 */
[----:B0-----:R-:W-:Y:S02]  /*2aab0*/  STL.64 [R1+0x70], R20 ;  /* 0x0000701401007387 */ /* 0x001fe40000100a00 */
[----:B------:R0:W-:Y:S02]  /*2aac0*/  STL.64 [R1+0x78], R22 ;  /* 0x0000781601007387 */ /* 0x0001e40000100a00 */
[----:B0-----:R-:W2:Y:S01]  /*2aad0*/  LDL.LU.64 R22, [R1+0x2c80] ;  /* 0x002c800001167983 */ /* 0x001ea20000300a00 */
[----:B------:R-:W2:Y:S02]  /*2aae0*/  LDL.LU.64 R20, [R1+0x2c78] ;  /* 0x002c780001147983 */ /* 0x000ea40000300a00 */
[----:B--2---:R-:W-:Y:S01]  /*2aaf0*/  HMMA.16816.F32 R24, R24, R18, R20 ;  /* 0x000000121818723c */ /* 0x004fe20000001814 */
[----:B------:R-:W2:Y:S01]  /*2ab00*/  LDL.LU.64 R22, [R1+0x2c70] ;  /* 0x002c700001167983 */ /* 0x000ea20000300a00 */
[----:B------:R-:W2:Y:S11]  /*2ab10*/  LDL.LU.64 R20, [R1+0x2c68] ;  /* 0x002c680001147983 */ /* 0x000eb60000300a00 */
[----:B------:R-:W-:Y:S10]  /*2ab20*/  @!UPT UIADD3 URZ, URZ, URZ, URZ ;  /* 0x0000003f3f3ff290 */ /* 0x000ff4000fffe03f */
[----:B------:R-:W-:Y:S01]  /*2ab30*/  STL.64 [R1+0x150], R24 ;  /* 0x0001501801007387 */ /* 0x000fe20000100a00 */
[----:B------:R-:W-:Y:S02]  /*2ab40*/  STL.64 [R1+0x158], R26 ;  /* 0x0001581a01007387 */ /* 0x000fe40000100a00 */
[----:B------:R-:W0:Y:S02]  /*2ab50*/  LDSM.16.M88.4 R24, [R12+0x10800] ;  /* 0x010800000c18783b */ /* 0x000e240000000200 */
[----:B0-----:R-:W-:Y:S02]  /*2ab60*/  STL.64 [R1+0x20], R24 ;  /* 0x0000201801007387 */ /* 0x001fe40000100a00 */
[----:B------:R-:W-:Y:S02]  /*2ab70*/  STL.64 [R1+0x28], R26 ;  /* 0x0000281a01007387 */ /* 0x000fe40000100a00 */
[----:B------:R-:W0:Y:S02]  /*2ab80*/  LDSM.16.M88.4 R24, [R12+0x11000] ;  /* 0x011000000c18783b */ /* 0x000e240000000200 */
[----:B0-----:R-:W-:Y:S02]  /*2ab90*/  STL.64 [R1+0x30], R24 ;  /* 0x0000301801007387 */ /* 0x001fe40000100a00 */
[----:B------:R-:W-:Y:S02]  /*2aba0*/  STL.64 [R1+0x38], R26 ;  /* 0x0000381a01007387 */ /* 0x000fe40000100a00 */
[----:B------:R-:W0:Y:S02]  /*2abb0*/  LDSM.16.M88.4 R24, [R12+0x11800] ;  /* 0x011800000c18783b */ /* 0x000e240000000200 */
[----:B0-----:R-:W-:Y:S02]  /*2abc0*/  STL.64 [R1+0x90], R24 ;  /* 0x0000901801007387 */ /* 0x001fe40000100a00 */
[----:B------:R0:W-:Y:S02]  /*2abd0*/  STL.64 [R1+0x98], R26 ;  /* 0x0000981a01007387 */ /* 0x0001e40000100a00 */
[----:B0-----:R-:W2:Y:S01]  /*2abe0*/  LDL.LU.64 R26, [R1+0x2c60] ;  /* 0x002c6000011a7983 */ /* 0x001ea20000300a00 */
[----:B------:R-:W2:Y:S02]  /*2abf0*/  LDL.LU.64 R24, [R1+0x2c58] ;  /* 0x002c580001187983 */ /* 0x000ea40000300a00 */
[----:B--2---:R-:W-:Y:S11]  /*2ac00*/  HMMA.16816.F32 R20, R24, R6, R20 ;  /* 0x000000061814723c */ /* 0x004ff60000001814 */
[----:B------:R-:W-:Y:S11]  /*2ac10*/  @!UPT UIADD3 URZ, URZ, URZ, URZ ;  /* 0x0000003f3f3ff290 */ /* 0x000ff6000fffe03f */
[----:B------:R-:W-:Y:S01]  /*2ac20*/  @!UPT UIADD3 URZ, URZ, URZ, URZ ;  /* 0x0000003f3f3ff290 */ /* 0x000fe2000fffe03f */
[----:B------:R-:W-:Y:S01]  /*2ac30*/  STL.64 [R1+0x140], R20 ;  /* 0x0001401401007387 */ /* 0x000fe20000100a00 */
[----:B------:R-:W-:Y:S02]  /*2ac40*/  STL.64 [R1+0x148], R22 ;  /* 0x0001481601007387 */ /* 0x000fe40000100a00 */
[----:B------:R-:W0:Y:S04]  /*2ac50*/  LDSM.16.MT88.4 R20, [R0+0x4080] ;  /* 0x004080000014783b */ /* 0x000e280000004200 */
[----:B0-----:R-:W-:Y:S01]  /*2ac60*/  IMAD.MOV.U32 R13, RZ, RZ, R22 ;  /* 0x000000ffff0d7224 */ /* 0x001fe200078e0016 */
[----:B------:R0:W-:Y:S01]  /*2ac70*/  STL [R1], R20 ;  /* 0x0000001401007387 */ /* 0x0001e20000100800 */
[----:B------:R-:W-:Y:S02]  /*2ac80*/  IMAD.MOV.U32 R3, RZ, RZ, R23 ;  /* 0x000000ffff037224 */ /* 0x000fe400078e0017 */
[----:B------:R-:W-:-:S02]  /*2ac90*/  IMAD.MOV.U32 R12, RZ, RZ, R21 ;  /* 0x000000ffff0c7224 */ /* 0x000fc400078e0015 */
[----:B------:R-:W2:Y:S01]  /*2aca0*/  LDL.LU.64 R22, [R1+0x2c50] ;  /* 0x002c500001167983 */ /* 0x000ea20000300a00 */
[----:B0-----:R-:W2:Y:S02]  /*2acb0*/  LDL.LU.64 R20, [R1+0x2c48] ;  /* 0x002c480001147983 */ /* 0x001ea40000300a00 */
[C---:B--2---:R-:W-:Y:S11]  /*2acc0*/  HMMA.16816.F32 R20, R24.reuse, R14, R20 ;  /* 0x0000000e1814723c */ /* 0x044ff60000001814 */
[----:B------:R-:W-:Y:S11]  /*2acd0*/  @!UPT UIADD3 URZ, URZ, URZ, URZ ;  /* 0x0000003f3f3ff290 */ /* 0x000ff6000fffe03f */
[----:B------:R-:W-:Y:S01]  /*2ace0*/  @!UPT UIADD3 URZ, URZ, URZ, URZ ;  /* 0x0000003f3f3ff290 */ /* 0x000fe2000fffe03f */
[----:B------:R0:W-:Y:S01]  /*2acf0*/  STL.64 [R1+0x190], R20 ;  /* 0x0001901401007387 */ /* 0x0001e20000100a00 */
[----:B------:R-:W-:Y:S02]  /*2ad00*/  IMAD.MOV.U32 R29, RZ, RZ, R22 ;  /* 0x000000ffff1d7224 */ /* 0x000fe400078e0016 */
[----:B------:R-:W-:Y:S02]  /*2ad10*/  IMAD.MOV.U32 R28, RZ, RZ, R23 ;  /* 0x000000ffff1c7224 */ /* 0x000fe400078e0017 */
[----:B------:R-:W2:Y:S04]  /*2ad20*/  LDL.LU.64 R22, [R1+0x2c40] ;  /* 0x002c400001167983 */ /* 0x000ea80000300a00 */
[----:B0-----:R-:W2:Y:S01]  /*2ad30*/  LDL.LU.64 R20, [R1+0x2c38] ;  /* 0x002c380001147983 */ /* 0x001ea20000300a00 */
[----:B------:R-:W-:Y:S02]  /*2ad40*/  STL [R1+0x2a7c], R28 ;  /* 0x002a7c1c01007387 */ /* 0x000fe40000100800 */
[----:B------:R-:W-:Y:S01]  /*2ad50*/  STL [R1+0x2a78], R29 ;  /* 0x002a781d01007387 */ /* 0x000fe20000100800 */
[C---:B--2---:R-:W-:Y:S11]  /*2ad60*/  HMMA.16816.F32 R20, R24.reuse, R10, R20 ;  /* 0x0000000a1814723c */ /* 0x044ff60000001814 */
[----:B------:R-:W-:Y:S11]  /*2ad70*/  @!UPT UIADD3 URZ, URZ, URZ, URZ ;  /* 0x0000003f3f3ff290 */ /* 0x000ff6000fffe03f */
[----:B------:R-:W-:Y:S01]  /*2ad80*/  @!UPT UIADD3 URZ, URZ, URZ, URZ ;  /* 0x0000003f3f3ff290 */ /* 0x000fe2000fffe03f */
[----:B------:R-:W-:Y:S01]  /*2ad90*/  STL.64 [R1+0x180], R20 ;  /* 0x0001801401007387 */ /* 0x000fe20000100a00 */
[----:B------:R0:W-:Y:S03]  /*2ada0*/  STL.64 [R1+0x188], R22 ;  /* 0x0001881601007387 */ /* 0x0001e60000100a00 */
[----:B0-----:R-:W2:Y:S01]  /*2adb0*/  LDL.LU.64 R22, [R1+0x2c30] ;  /* 0x002c300001167983 */ /* 0x001ea20000300a00 */
[----:B------:R-:W2:Y:S02]  /*2adc0*/  LDL.LU.64 R20, [R1+0x2c28] ;  /* 0x002c280001147983 */ /* 0x000ea40000300a00 */
[----:B------:R-:W-:Y:S02]  /*2add0*/  STL.64 [R1+0x2bf8], R10 ;  /* 0x002bf80a01007387 */ /* 0x000fe40000100a00 */
[----:B------:R0:W-:Y:S02]  /*2ade0*/  STL.64 [R1+0x2bf0], R8 ;  /* 0x002bf00801007387 */ /* 0x0001e40000100a00 */
[----:B0-----:R-:W3:Y:S01]  /*2adf0*/  LDL.LU R8, [R1+0x220] ;  /* 0x0002200001087983 */ /* 0x001ee20000300800 */
[----:B------:R-:W3:Y:S02]  /*2ae00*/  LDL.LU R9, [R1+0x224] ;  /* 0x0002240001097983 */ /* 0x000ee40000300800 */
[----:B------:R-:W3:Y:S01]  /*2ae10*/  LDL.LU R10, [R1+0x228] ;  /* 0x00022800010a7983 */ /* 0x000ee20000300800 */
[----:B--2---:R-:W-:Y:S01]  /*2ae20*/  HMMA.16816.F32 R24, R24, R18, R20 ;  /* 0x000000121818723c */ /* 0x004fe20000001814 */
[----:B------:R-:W3:Y:S01]  /*2ae30*/  LDL.LU.64 R22, [R1+0x2c20] ;  /* 0x002c200001167983 */ /* 0x000ee20000300a00 */
[----:B------:R-:W3:Y:S11]  /*2ae40*/  LDL.LU.64 R20, [R1+0x2c18] ;  /* 0x002c180001147983 */ /* 0x000ef60000300a00 */
[----:B------:R-:W-:Y:S10]  /*2ae50*/  @!UPT UIADD3 URZ, URZ, URZ, URZ ;  /* 0x0000003f3f3ff290 */ /* 0x000ff4000fffe03f */
[----:B------:R0:W-:Y:S01]  /*2ae60*/  STL.64 [R1+0x130], R24 ;  /* 0x0001301801007387 */ /* 0x0001e20000100a00 */
[----:B------:R-:W-:Y:S02]  /*2ae70*/  STL.64 [R1+0x2be8], R18 ;  /* 0x002be81201007387 */ /* 0x000fe40000100a00 */
[----:B------:R-:W-:Y:S02]  /*2ae80*/  IMAD.MOV.U32 R29, RZ, RZ, R27 ;  /* 0x000000ffff1d7224 */ /* 0x000fe400078e001b */
[----:B------:R-:W-:Y:S01]  /*2ae90*/  STL.64 [R1+0x2be0], R16 ;  /* 0x002be01001007387 */ /* 0x000fe20000100a00 */
[----:B------:R-:W2:Y:S04]  /*2aea0*/  LDL R27, [R1+0x1be0] ;  /* 0x001be000011b7983 */ /* 0x000ea80000100800 */
[----:B0-----:R-:W4:Y:S01]  /*2aeb0*/  LDL.64 R24, [R1+0x70] ;  /* 0x0000700001187983 */ /* 0x001f220000100a00 */
[----:B------:R-:W-:-:S02]  /*2aec0*/  IMAD.MOV.U32 R11, RZ, RZ, R2 ;  /* 0x000000ffff0b7224 */ /* 0x000fc400078e0002 */
[----:B------:R-:W-:Y:S02]  /*2aed0*/  IMAD.MOV.U32 R28, RZ, RZ, R26 ;  /* 0x000000ffff1c7224 */ /* 0x000fe400078e001a */
[----:B------:R-:W-:-:S03]  /*2aee0*/  IMAD.MOV.U32 R26, RZ, RZ, R5 ;  /* 0x000000ffff1a7224 */ /* 0x000fc600078e0005 */
[----:B---3--:R-:W-:Y:S01]  /*2aef0*/  HMMA.16816.F32 R8, R20, R6, R8 ;  /* 0x000000061408723c */ /* 0x008fe20000001808 */
[----:B--2---:R0:W-:Y:S02]  /*2af00*/  STL [R1+0x2bd8], R27 ;  /* 0x002bd81b01007387 */ /* 0x0041e40000100800 */
[----:B0-----:R-:W-:Y:S02]  /*2af10*/  IMAD.MOV.U32 R27, RZ, RZ, R4 ;  /* 0x000000ffff1b7224 */ /* 0x001fe400078e0004 */
[----:B------:R-:W0:Y:S04]  /*2af20*/  LDSM.16.MT88.4 R4, [R0+0x4100] ;  /* 0x004100000004783b */ /* 0x000e280000004200 */
[----:B----4-:R-:W-:Y:S01]  /*2af30*/  STL.64 [R1+0x2bd0], R24 ;  /* 0x002bd01801007387 */ /* 0x010fe20000100a00 */
[----:B------:R-:W-:Y:S02]  /*2af40*/  STL [R1+0x2a84], R28 ;  /* 0x002a841c01007387 */ /* 0x000fe40000100800 */
[----:B------:R-:W-:Y:S11]  /*2af50*/  STL [R1+0x2a80], R29 ;  /* 0x002a801d01007387 */ /* 0x000ff60000100800 */
[----:B------:R1:W-:Y:S01]  /*2af60*/  STL.64 [R1+0x100], R8 ;  /* 0x0001000801007387 */ /* 0x0003e20000100a00 */
[----:B------:R2:W-:Y:S01]  /*2af70*/  STL [R1+0x108], R10 ;  /* 0x0001080a01007387 */ /* 0x0005e20000100800 */
[----:B------:R-:W-:-:S03]  /*2af80*/  IMAD.MOV.U32 R2, RZ, RZ, R11 ;  /* 0x000000ffff027224 */ /* 0x000fc600078e000b */
[----:B-1----:R-:W3:Y:S01]  /*2af90*/  LDL.LU R8, [R1+0x250] ;  /* 0x0002500001087983 */ /* 0x002ee20000300800 */
        /* <DEDUP_REMOVED lines=9> */
[----:B------:R-:W-:Y:S01]  /*2b030*/  STL [R1+0x2a38], R2 ;  /* 0x002a380201007387 */ /* 0x000fe20000100800 */
[----:B0-----:R-:W-:Y:S01]  /*2b040*/  STL.64 [R1+0x2b58], R6 ;  /* 0x002b580601007387 */ /* 0x001fe20000100a00 */
[----:B------:R0:W-:Y:S03]  /*2b050*/  STL.64 [R1+0x2b50], R4 ;  /* 0x002b500401007387 */ /* 0x0001e60000100a00 */
[----:B0-----:R-:W2:Y:S01]  /*2b060*/  LDL.LU R4, [R1] ;  /* 0x0000000001047983 */ /* 0x001ea20000300800 */
[----:B------:R-:W-:-:S02]  /*2b070*/  IMAD.MOV.U32 R5, RZ, RZ, R12 ;  /* 0x000000ffff057224 */ /* 0x000fc400078e000c */
[----:B------:R-:W-:Y:S02]  /*2b080*/  IMAD.MOV.U32 R6, RZ, RZ, R13 ;  /* 0x000000ffff067224 */ /* 0x000fe400078e000d */
[----:B------:R-:W-:Y:S01]  /*2b090*/  IMAD.MOV.U32 R7, RZ, RZ, R3 ;  /* 0x000000ffff077224 */ /* 0x000fe200078e0003 */
[----:B------:R-:W3:Y:S01]  /*2b0a0*/  LDL.LU R12, [R1+0x2c10] ;  /* 0x002c1000010c7983 */ /* 0x000ee20000300800 */
[----:B------:R-:W3:Y:S02]  /*2b0b0*/  LDL.LU R13, [R1+0x2c0c] ;  /* 0x002c0c00010d7983 */ /* 0x000ee40000300800 */
[----:B------:R-:W3:Y:S01]  /*2b0c0*/  LDL.LU R3, [R1+0x2c08] ;  /* 0x002c080001037983 */ /* 0x000ee20000300800 */
[----:B------:R-:W-:Y:S04]  /*2b0d0*/  STL.64 [R1+0x2b90], R6 ;  /* 0x002b900601007387 */ /* 0x000fe80000100a00 */
[----:B--2---:R0:W-:Y:S04]  /*2b0e0*/  STL.64 [R1+0x2b88], R4 ;  /* 0x002b880401007387 */ /* 0x0041e80000100a00 */
[----:B0-----:R-:W2:Y:S01]  /*2b0f0*/  LDL.LU R4, [R1+0x2e0] ;  /* 0x0002e00001047983 */ /* 0x001ea20000300800 */
[----:B------:R-:W2:Y:S02]  /*2b100*/  LDL.LU R5, [R1+0x2e4] ;  /* 0x0002e40001057983 */ /* 0x000ea40000300800 */
[----:B---3--:R-:W-:-:S02]  /*2b110*/  IMAD.MOV.U32 R6, RZ, RZ, R12 ;  /* 0x000000ffff067224 */ /* 0x008fc400078e000c */
[----:B------:R-:W-:Y:S01]  /*2b120*/  IMAD.MOV.U32 R7, RZ, RZ, R13 ;  /* 0x000000ffff077224 */ /* 0x000fe200078e000d */
[----:B------:R-:W3:Y:S01]  /*2b130*/  LDL.LU R12, [R1+0x2c04] ;  /* 0x002c0400010c7983 */ /* 0x000ee20000300800 */
[----:B------:R-:W3:Y:S03]  /*2b140*/  LDL.LU R13, [R1+0x2c00] ;  /* 0x002c0000010d7983 */ /* 0x000ee60000300800 */
[----:B------:R-:W-:Y:S04]  /*2b150*/  STL.64 [R1+0x2ba0], R6 ;  /* 0x002ba00601007387 */ /* 0x000fe80000100a00 */
[----:B--2---:R0:W-:Y:S04]  /*2b160*/  STL.64 [R1+0x2b98], R4 ;  /* 0x002b980401007387 */ /* 0x0041e80000100a00 */
[----:B0-----:R-:W2:Y:S04]  /*2b170*/  LDL.64 R4, [R1+0x30] ;  /* 0x0000300001047983 */ /* 0x001ea80000100a00 */
[----:B--2---:R0:W-:Y:S04]  /*2b180*/  STL.64 [R1+0x2bb8], R4 ;  /* 0x002bb80401007387 */ /* 0x0041e80000100a00 */
[----:B0-----:R-:W2:Y:S01]  /*2b190*/  LDL.64 R4, [R1+0x20] ;  /* 0x0000200001047983 */ /* 0x001ea20000100a00 */
[----:B---3--:R-:W-:-:S02]  /*2b1a0*/  IMAD.MOV.U32 R6, RZ, RZ, R13 ;  /* 0x000000ffff067224 */ /* 0x008fc400078e000d */
[----:B------:R-:W-:Y:S02]  /*2b1b0*/  IMAD.MOV.U32 R7, RZ, RZ, R12 ;  /* 0x000000ffff077224 */ /* 0x000fe400078e000c */
[C---:B------:R-:W-:Y:S01]  /*2b1c0*/  HMMA.16816.F32 R12, R20.reuse, R14, R8 ;  /* 0x0000000e140c723c */ /* 0x040fe20000001808 */
[----:B--2---:R0:W-:Y:S04]  /*2b1d0*/  STL.64 [R1+0x2bc0], R4 ;  /* 0x002bc00401007387 */ /* 0x0041e80000100a00 */
[----:B0-----:R-:W2:Y:S01]  /*2b1e0*/  LDL.LU R4, [R1+0x2f0] ;  /* 0x0002f00001047983 */ /* 0x001ea20000300800 */
[----:B------:R-:W2:Y:S02]  /*2b1f0*/  LDL.LU R5, [R1+0x2f4] ;  /* 0x0002f40001057983 */ /* 0x000ea40000300800 */
[----:B------:R-:W3:Y:S02]  /*2b200*/  LDL.LU.64 R10, [R1+0x2bf8] ;  /* 0x002bf800010a7983 */ /* 0x000ee40000300a00 */
[----:B------:R-:W2:Y:S11]  /*2b210*/  LDL.LU.64 R8, [R1+0x2bf0] ;  /* 0x002bf00001087983 */ /* 0x000eb60000300a00 */
[----:B------:R-:W-:Y:S02]  /*2b220*/  @!UPT UIADD3 URZ, URZ, URZ, URZ ;  /* 0x0000003f3f3ff290 */ /* 0x000fe4000fffe03f */
[----:B------:R0:W-:Y:S01]  /*2b230*/  STL.64 [R1+0x120], R12 ;  /* 0x0001200c01007387 */ /* 0x0001e20000100a00 */
[----:B------:R1:W-:Y:S03]  /*2b240*/  STL.64 [R1+0x128], R14 ;  /* 0x0001280e01007387 */ /* 0x0003e60000100a00 */
[----:B0-----:R-:W2:Y:S01]  /*2b250*/  LDL.LU.64 R12, [R1+0x10] ;  /* 0x00001000010c7983 */ /* 0x001ea20000300a00 */
[----:B-1----:R-:W2:Y:S01]  /*2b260*/  LDL.LU.64 R14, [R1+0x18] ;  /* 0x00001800010e7983 */ /* 0x002ea20000300a00 */
[C---:B---3--:R-:W-:Y:S11]  /*2b270*/  HMMA.16816.F32 R16, R20.reuse, R10, R16 ;  /* 0x0000000a1410723c */ /* 0x048ff60000001810 */
[----:B------:R-:W-:Y:S11]  /*2b280*/  @!UPT UIADD3 URZ, URZ, URZ, URZ ;  /* 0x0000003f3f3ff290 */ /* 0x000ff6000fffe03f */
[----:B------:R-:W-:Y:S01]  /*2b290*/  @!UPT UIADD3 URZ, URZ, URZ, URZ ;  /* 0x0000003f3f3ff290 */ /* 0x000fe2000fffe03f */
[----:B------:R-:W-:Y:S01]  /*2b2a0*/  STL.64 [R1+0x110], R16 ;  /* 0x0001101001007387 */ /* 0x000fe20000100a00 */
[----:B------:R0:W-:Y:S03]  /*2b2b0*/  STL.64 [R1+0x118], R18 ;  /* 0x0001181201007387 */ /* 0x0001e60000100a00 */
[----:B0-----:R-:W4:Y:S01]  /*2b2c0*/  LDL.LU.64 R18, [R1+0x2be8] ;  /* 0x002be80001127983 */ /* 0x001f220000300a00 */
[----:B------:R-:W3:Y:S02]  /*2b2d0*/  LDL.LU.64 R16, [R1+0x2be0] ;  /* 0x002be00001107983 */ /* 0x000ee40000300a00 */
[----:B------:R-:W2:Y:S02]  /*2b2e0*/  LDL.LU R10, [R1+0x348] ;  /* 0x00034800010a7983 */ /* 0x000ea40000300800 */
[----:B------:R-:W2:Y:S01]  /*2b2f0*/  LDL.LU R11, [R1+0x34c] ;  /* 0x00034c00010b7983 */ /* 0x000ea20000300800 */
[----:B----4-:R-:W-:Y:S01]  /*2b300*/  HMMA.16816.F32 R20, R20, R18, R24 ;  /* 0x000000121414723c */ /* 0x010fe20000001818 */
[----:B------:R-:W4:Y:S01]  /*2b310*/  LDL.LU R27, [R1+0x2bd8] ;  /* 0x002bd800011b7983 */ /* 0x000f220000300800 */
[----:B------:R-:W2:Y:S11]  /*2b320*/  LDL.LU.64 R24, [R1+0x2bd0] ;  /* 0x002bd00001187983 */ /* 0x000eb60000300a00 */
[----:B------:R-:W-:Y:S10]  /*2b330*/  @!UPT UIADD3 URZ, URZ, URZ, URZ ;  /* 0x0000003f3f3ff290 */ /* 0x000ff4000fffe03f */
[----:B------:R-:W-:Y:S01]  /*2b340*/  STL.64 [R1+0xc0], R20 ;  /* 0x0000c01401007387 */ /* 0x000fe20000100a00 */
[----:B------:R-:W-:Y:S02]  /*2b350*/  STL.64 [R1+0xc8], R22 ;  /* 0x0000c81601007387 */ /* 0x000fe40000100a00 */
[----:B------:R-:W0:Y:S02]  /*2b360*/  LDSM.16.MT88.4 R20, [R0+0x4180] ;  /* 0x004180000014783b */ /* 0x000e240000004200 */
[----:B0-----:R-:W-:Y:S02]  /*2b370*/  STL.64 [R1+0x2b18], R22 ;  /* 0x002b181601007387 */ /* 0x001fe40000100a00 */
[----:B------:R3:W-:Y:S02]  /*2b380*/  STL.64 [R1+0x2b10], R20 ;  /* 0x002b101401007387 */ /* 0x0007e40000100a00 */
[----:B---3--:R-:W-:Y:S02]  /*2b390*/  IMAD.MOV.U32 R20, RZ, RZ, R16 ;  /* 0x000000ffff147224 */ /* 0x008fe400078e0010 */
[----:B------:R-:W-:Y:S01]  /*2b3a0*/  IMAD.MOV.U32 R21, RZ, RZ, R17 ;  /* 0x000000ffff157224 */ /* 0x000fe200078e0011 */
[----:B------:R-:W3:Y:S01]  /*2b3b0*/  LDL.LU R16, [R1+0x2bcc] ;  /* 0x002bcc0001107983 */ /* 0x000ee20000300800 */
[----:B------:R-:W3:Y:S02]  /*2b3c0*/  LDL.LU R17, [R1+0x2bc8] ;  /* 0x002bc80001117983 */ /* 0x000ee40000300800 */
[----:B------:R-:W3:Y:S02]  /*2b3d0*/  LDL.LU R22, [R1+0x2d8] ;  /* 0x0002d80001167983 */ /* 0x000ee40000300800 */
[----:B------:R-:W3:Y:S01]  /*2b3e0*/  LDL.LU R23, [R1+0x2dc] ;  /* 0x0002dc0001177983 */ /* 0x000ee20000300800 */
[----:B--2---:R-:W-:Y:S01]  /*2b3f0*/  HMMA.16816.F32 R4, R12, R24, R4 ;  /* 0x000000180c04723c */ /* 0x004fe20000001804 */
[----:B---3--:R0:W-:Y:S02]  /*2b400*/  STL.64 [R1+0x2bb0], R22 ;  /* 0x002bb01601007387 */ /* 0x0081e40000100a00 */
[----:B0-----:R-:W-:-:S02]  /*2b410*/  IMAD.MOV.U32 R22, RZ, RZ, R17 ;  /* 0x000000ffff167224 */ /* 0x001fc400078e0011 */
[----:B------:R-:W-:Y:S02]  /*2b420*/  IMAD.MOV.U32 R23, RZ, RZ, R16 ;  /* 0x000000ffff177224 */ /* 0x000fe400078e0010 */
[----:B----4-:R-:W0:Y:S04]  /*2b430*/  LDSM.16.MT88.4 R16, [R27+0x4000] ;  /* 0x004000001b10783b */ /* 0x010e280000004200 */
[----:B------:R1:W-:Y:S04]  /*2b440*/  STL.64 [R1+0x2ba8], R20 ;  /* 0x002ba81401007387 */ /* 0x0003e80000100a00 */
[----:B-1----:R-:W2:Y:S01]  /*2b450*/  LDL.LU R20, [R1+0x330] ;  /* 0x0003300001147983 */ /* 0x002ea20000300800 */
[----:B------:R-:W2:Y:S03]  /*2b460*/  LDL.LU R21, [R1+0x334] ;  /* 0x0003340001157983 */ /* 0x000ea60000300800 */
[----:B0-----:R-:W-:Y:S01]  /*2b470*/  STL.64 [R1+0x2ad8], R18 ;  /* 0x002ad81201007387 */ /* 0x001fe20000100a00 */
[----:B------:R0:W-:Y:S03]  /*2b480*/  STL.64 [R1+0x2ad0], R16 ;  /* 0x002ad01001007387 */ /* 0x0001e60000100a00 */
[----:B0-----:R-:W3:Y:S01]  /*2b490*/  LDL.64 R16, [R1+0x90] ;  /* 0x0000900001107983 */ /* 0x001ee20000100a00 */
[----:B------:R0:W-:Y:S02]  /*2b4a0*/  STL.64 [R1+0xb0], R4 ;  /* 0x0000b00401007387 */ /* 0x0001e40000100a00 */
[----:B------:R1:W-:Y:S01]  /*2b4b0*/  STL.64 [R1+0xb8], R6 ;  /* 0x0000b80601007387 */ /* 0x0003e20000100a00 */
[----:B0-----:R-:W4:Y:S01]  /*2b4c0*/  LDL.LU.64 R4, [R1+0x2bc0] ;  /* 0x002bc00001047983 */ /* 0x001f220000300a00 */
[----:B------:R-:W-:-:S02]  /*2b4d0*/  IMAD.MOV.U32 R18, RZ, RZ, R12 ;  /* 0x000000ffff127224 */ /* 0x000fc400078e000c */
[----:B-1----:R-:W-:Y:S02]  /*2b4e0*/  IMAD.MOV.U32 R7, RZ, RZ, R13 ;  /* 0x000000ffff077224 */ /* 0x002fe400078e000d */
[----:B------:R-:W-:Y:S02]  /*2b4f0*/  IMAD.MOV.U32 R6, RZ, RZ, R14 ;  /* 0x000000ffff067224 */ /* 0x000fe400078e000e */
[----:B------:R-:W-:Y:S02]  /*2b500*/  IMAD.MOV.U32 R2, RZ, RZ, R15 ;  /* 0x000000ffff027224 */ /* 0x000fe400078e000f */
[----:B------:R-:W0:Y:S04]  /*2b510*/  LDSM.16.MT88.4 R12, [R27+0x4080] ;  /* 0x004080001b0c783b */ /* 0x000e280000004200 */
[----:B0-----:R0:W-:Y:S01]  /*2b520*/  STL.64 [R1+0x2a90], R14 ;  /* 0x002a900e01007387 */ /* 0x0011e20000100a00 */
[----:B------:R1:W-:Y:S02]  /*2b530*/  STL.64 [R1+0x2a88], R12 ;  /* 0x002a880c01007387 */ /* 0x0003e40000100a00 */
[----:B0-----:R-:W-:-:S02]  /*2b540*/  IMAD.MOV.U32 R14, RZ, RZ, R6 ;  /* 0x000000ffff0e7224 */ /* 0x001fc400078e0006 */
[----:B-1----:R-:W-:Y:S02]  /*2b550*/  IMAD.MOV.U32 R12, RZ, RZ, R18 ;  /* 0x000000ffff0c7224 */ /* 0x002fe400078e0012 */
[----:B------:R-:W-:Y:S02]  /*2b560*/  IMAD.MOV.U32 R13, RZ, RZ, R7 ;  /* 0x000000ffff0d7224 */ /* 0x000fe400078e0007 */
[----:B------:R-:W-:-:S07]  /*2b570*/  IMAD.MOV.U32 R15, RZ, RZ, R2 ;  /* 0x000000ffff0f7224 */ /* 0x000fce00078e0002 */
[C---:B----4-:R-:W-:Y:S11]  /*2b580*/  HMMA.16816.F32 R8, R12.reuse, R4, R8 ;  /* 0x000000040c08723c */ /* 0x050ff60000001808 */
[----:B------:R-:W-:Y:S11]  /*2b590*/  @!UPT UIADD3 URZ, URZ, URZ, URZ ;  /* 0x0000003f3f3ff290 */ /* 0x000ff6000fffe03f */
[----:B------:R-:W-:Y:S01]  /*2b5a0*/  @!UPT UIADD3 URZ, URZ, URZ, URZ ;  /* 0x0000003f3f3ff290 */ /* 0x000fe2000fffe03f */
[----:B------:R0:W-:Y:S01]  /*2b5b0*/  STL.64 [R1+0xf0], R8 ;  /* 0x0000f00801007387 */ /* 0x0001e20000100a00 */
[----:B------:R1:W-:Y:S02]  /*2b5c0*/  STL.64 [R1+0xf8], R10 ;  /* 0x0000f80a01007387 */ /* 0x0003e40000100a00 */
[----:B0-----:R-:W-:Y:S02]  /*2b5d0*/  IMAD.MOV.U32 R9, RZ, RZ, R4 ;  /* 0x000000ffff097224 */ /* 0x001fe400078e0004 */
[----:B------:R-:W-:Y:S02]  /*2b5e0*/  IMAD.MOV.U32 R8, RZ, RZ, R5 ;  /* 0x000000ffff087224 */ /* 0x000fe400078e0005 */
[----:B------:R-:W2:Y:S02]  /*2b5f0*/  LDL.LU.64 R4, [R1+0x2bb8] ;  /* 0x002bb80001047983 */ /* 0x000ea40000300a00 */
[----:B--2---:R-:W-:Y:S01]  /*2b600*/  HMMA.16816.F32 R20, R12, R4, R20 ;  /* 0x000000040c14723c */ /* 0x004fe20000001814 */
[----:B-1----:R-:W-:-:S02]  /*2b610*/  IMAD.MOV.U32 R11, RZ, RZ, R4 ;  /* 0x000000ffff0b7224 */ /* 0x002fc400078e0004 */
[----:B------:R-:W-:Y:S11]  /*2b620*/  IMAD.MOV.U32 R10, RZ, RZ, R5 ;  /* 0x000000ffff0a7224 */ /* 0x000ff600078e0005 */
[----:B------:R-:W-:Y:S09]  /*2b630*/  @!UPT UIADD3 URZ, URZ, URZ, URZ ;  /* 0x0000003f3f3ff290 */ /* 0x000ff2000fffe03f */
[----:B------:R-:W-:Y:S01]  /*2b640*/  STL.64 [R1+0xe0], R20 ;  /* 0x0000e01401007387 */ /* 0x000fe20000100a00 */
[----:B------:R0:W-:Y:S03]  /*2b650*/  STL.64 [R1+0xe8], R22 ;  /* 0x0000e81601007387 */ /* 0x0001e60000100a00 */
[----:B0-----:R-:W2:Y:S01]  /*2b660*/  LDL.LU.64 R22, [R1+0x2bb0] ;  /* 0x002bb00001167983 */ /* 0x001ea20000300a00 */
[----:B------:R-:W2:Y:S02]  /*2b670*/  LDL.LU.64 R20, [R1+0x2ba8] ;  /* 0x002ba80001147983 */ /* 0x000ea40000300a00 */
[----:B------:R-:W3:Y:S02]  /*2b680*/  LDL.LU.64 R6, [R1+0x2ba0] ;  /* 0x002ba00001067983 */ /* 0x000ee40000300a00 */
[----:B------:R-:W3:Y:S02]  /*2b690*/  LDL.LU.64 R4, [R1+0x2b98] ;  /* 0x002b980001047983 */ /* 0x000ee40000300a00 */
[----:B---3--:R-:W-:Y:S01]  /*2b6a0*/  HMMA.16816.F32 R12, R12, R16, R4 ;  /* 0x000000100c0c723c */ /* 0x008fe20000001804 */
[----:B------:R-:W2:Y:S01]  /*2b6b0*/  LDL.LU.64 R6, [R1+0x2b90] ;  /* 0x002b900001067983 */ /* 0x000ea20000300a00 */
[----:B------:R-:W2:Y:S02]  /*2b6c0*/  LDL.LU.64 R4, [R1+0x2b88] ;  /* 0x002b880001047983 */ /* 0x000ea40000300a00 */
[----:B------:R-:W-:-:S02]  /*2b6d0*/  IMAD.MOV.U32 R26, RZ, RZ, R16 ;  /* 0x000000ffff1a7224 */ /* 0x000fc400078e0010 */
[----:B------:R-:W-:Y:S11]  /*2b6e0*/  IMAD.MOV.U32 R2, RZ, RZ, R17 ;  /* 0x000000ffff027224 */ /* 0x000ff600078e0011 */
[----:B------:R-:W-:Y:S06]  /*2b6f0*/  @!UPT UIADD3 URZ, URZ, URZ, URZ ;  /* 0x0000003f3f3ff290 */ /* 0x000fec000fffe03f */
[----:B------:R0:W-:Y:S01]  /*2b700*/  STL.64 [R1+0xa0], R12 ;  /* 0x0000a00c01007387 */ /* 0x0001e20000100a00 */
[----:B------:R1:W-:Y:S03]  /*2b710*/  STL.64 [R1+0xa8], R14 ;  /* 0x0000a80e01007387 */ /* 0x0003e60000100a00 */
[----:B0-----:R-:W3:Y:S01]  /*2b720*/  LDL.LU R12, [R1+0x240] ;  /* 0x00024000010c7983 */ /* 0x001ee20000300800 */
[----:B--2---:R-:W-:Y:S11]  /*2b730*/  HMMA.16816.F32 R16, R4, R24, R20 ;  /* 0x000000180410723c */ /* 0x004ff60000001814 */
[----:B------:R-:W-:Y:S11]  /*2b740*/  @!UPT UIADD3 URZ, URZ, URZ, URZ ;  /* 0x0000003f3f3ff290 */ /* 0x000ff6000fffe03f */
[----:B------:R-:W-:Y:S01]  /*2b750*/  @!UPT UIADD3 URZ, URZ, URZ, URZ ;  /* 0x0000003f3f3ff290 */ /* 0x000fe2000fffe03f */
[----:B------:R-:W-:Y:S01]  /*2b760*/  STL.64 [R1+0x80], R16 ;  /* 0x0000801001007387 */ /* 0x000fe20000100a00 */
[----:B------:R-:W-:Y:S02]  /*2b770*/  STL.64 [R1+0x88], R18 ;  /* 0x0000881201007387 */ /* 0x000fe40000100a00 */
[----:B------:R-:W3:Y:S02]  /*2b780*/  LDL.LU R13, [R1+0x244] ;  /* 0x00024400010d7983 */ /* 0x000ee40000300800 */
[----:B-1----:R-:W2:Y:S01]  /*2b790*/  LDL.LU R14, [R1+0x248] ;  /* 0x00024800010e7983 */ /* 0x002ea20000300800 */
[----:B------:R-:W2:Y:S04]  /*2b7a0*/  LDL.LU R15, [R1+0x24c] ;  /* 0x00024c00010f7983 */ /* 0x000ea80000300800 */
[----:B--2---:R-:W-:Y:S01]  /*2b7b0*/  STL.64 [R1+0x2aa0], R14 ;  /* 0x002aa00e01007387 */ /* 0x004fe20000100a00 */
[----:B---3--:R0:W-:Y:S02]  /*2b7c0*/  STL.64 [R1+0x2a98], R12 ;  /* 0x002a980c01007387 */ /* 0x0081e40000100a00 */
[----:B0-----:R-:W-:-:S02]  /*2b7d0*/  IMAD.MOV.U32 R12, RZ, RZ, R11 ;  /* 0x000000ffff0c7224 */ /* 0x001fc400078e000b */
[----:B------:R-:W-:-:S05]  /*2b7e0*/  IMAD.MOV.U32 R13, RZ, RZ, R10 ;  /* 0x000000ffff0d7224 */ /* 0x000fca00078e000a */
[----:B------:R-:W-:Y:S01]  /*2b7f0*/  STL.64 [R1+0x2b80], R12 ;  /* 0x002b800c01007387 */ /* 0x000fe20000100a00 */
[----:B------:R-:W2:Y:S02]  /*2b800*/  LDL.LU R16, [R1+0x1c0] ;  /* 0x0001c00001107983 */ /* 0x000ea40000300800 */
[----:B------:R-:W2:Y:S02]  /*2b810*/  LDL.LU R17, [R1+0x1c4] ;  /* 0x0001c40001117983 */ /* 0x000ea40000300800 */
[----:B------:R-:W3:Y:S01]  /*2b820*/  LDL.LU R18, [R1+0x1c8] ;  /* 0x0001c80001127983 */ /* 0x000ee20000300800 */
[----:B------:R-:W3:Y:S04]  /*2b830*/  LDL.LU R19, [R1+0x1cc] ;  /* 0x0001cc0001137983 */ /* 0x000ee80000300800 */
[----:B---3--:R-:W-:Y:S01]  /*2b840*/  STL.64 [R1+0x2ae8], R18 ;  /* 0x002ae81201007387 */ /* 0x008fe20000100a00 */
[----:B--2---:R0:W-:Y:S03]  /*2b850*/  STL.64 [R1+0x2ae0], R16 ;  /* 0x002ae01001007387 */ /* 0x0041e60000100a00 */
[----:B0-----:R-:W2:Y:S01]  /*2b860*/  LDL.LU R16, [R1+0x1d0] ;  /* 0x0001d00001107983 */ /* 0x001ea20000300800 */
[----:B------:R-:W2:Y:S02]  /*2b870*/  LDL.LU R17, [R1+0x1d4] ;  /* 0x0001d40001117983 */ /* 0x000ea40000300800 */
[----:B------:R-:W3:Y:S02]  /*2b880*/  LDL.LU R18, [R1+0x1d8] ;  /* 0x0001d80001127983 */ /* 0x000ee40000300800 */
[----:B------:R-:W3:Y:S01]  /*2b890*/  LDL.LU R19, [R1+0x1dc] ;  /* 0x0001dc0001137983 */ /* 0x000ee20000300800 */
[----:B------:R-:W4:Y:S01]  /*2b8a0*/  LDL.LU R20, [R1+0x160] ;  /* 0x0001600001147983 */ /* 0x000f220000300800 */
[----:B------:R-:W4:Y:S02]  /*2b8b0*/  LDL.LU R21, [R1+0x164] ;  /* 0x0001640001157983 */ /* 0x000f240000300800 */
[----:B------:R-:W2:Y:S02]  /*2b8c0*/  LDL.LU R22, [R1+0x168] ;  /* 0x0001680001167983 */ /* 0x000ea40000300800 */
[----:B------:R-:W2:Y:S02]  /*2b8d0*/  LDL.LU R23, [R1+0x16c] ;  /* 0x00016c0001177983 */ /* 0x000ea40000300800 */
[----:B--2---:R-:W-:Y:S01]  /*2b8e0*/  STL.64 [R1+0x2b28], R22 ;  /* 0x002b281601007387 */ /* 0x004fe20000100a00 */
[----:B----4-:R0:W-:Y:S03]  /*2b8f0*/  STL.64 [R1+0x2b20], R20 ;  /* 0x002b201401007387 */ /* 0x0101e60000100a00 */
[----:B0-----:R-:W2:Y:S01]  /*2b900*/  LDL.LU R20, [R1+0x170] ;  /* 0x0001700001147983 */ /* 0x001ea20000300800 */
[----:B------:R-:W2:Y:S02]  /*2b910*/  LDL.LU R21, [R1+0x174] ;  /* 0x0001740001157983 */ /* 0x000ea40000300800 */
[----:B------:R-:W4:Y:S02]  /*2b920*/  LDL.LU R22, [R1+0x178] ;  /* 0x0001780001167983 */ /* 0x000f240000300800 */
[----:B------:R-:W4:Y:S01]  /*2b930*/  LDL.LU R23, [R1+0x17c] ;  /* 0x00017c0001177983 */ /* 0x000f220000300800 */
[----:B------:R-:W2:Y:S01]  /*2b940*/  LDL.LU R12, [R1+0x320] ;  /* 0x00032000010c7983 */ /* 0x000ea20000300800 */
[----:B------:R-:W3:Y:S02]  /*2b950*/  LDL.LU R13, [R1+0x324] ;  /* 0x00032400010d7983 */ /* 0x000ee40000300800 */
[----:B------:R-:W3:Y:S02]  /*2b960*/  LDL.LU R14, [R1+0x328] ;  /* 0x00032800010e7983 */ /* 0x000ee40000300800 */
[----:B------:R-:W3:Y:S01]  /*2b970*/  LDL.LU R15, [R1+0x32c] ;  /* 0x00032c00010f7983 */ /* 0x000ee20000300800 */
[----:B----4-:R-:W-:Y:S01]  /*2b980*/  STL.64 [R1+0x2b38], R22 ;  /* 0x002b381601007387 */ /* 0x010fe20000100a00 */
[----:B--2---:R0:W-:Y:S03]  /*2b990*/  STL.64 [R1+0x2b30], R20 ;  /* 0x002b301401007387 */ /* 0x0041e60000100a00 */
[----:B0-----:R-:W2:Y:S01]  /*2b9a0*/  LDL.LU R20, [R1+0x300] ;  /* 0x0003000001147983 */ /* 0x001ea20000300800 */
[----:B------:R-:W2:Y:S02]  /*2b9b0*/  LDL.LU R21, [R1+0x304] ;  /* 0x0003040001157983 */ /* 0x000ea40000300800 */
[----:B------:R-:W4:Y:S02]  /*2b9c0*/  LDL.LU R22, [R1+0x308] ;  /* 0x0003080001167983 */ /* 0x000f240000300800 */
[----:B------:R-:W4:Y:S02]  /*2b9d0*/  LDL.LU R23, [R1+0x30c] ;  /* 0x00030c0001177983 */ /* 0x000f240000300800 */
        /* <DEDUP_REMOVED lines=16> */
[----:B------:R-:W2:Y:S02]  /*2bae0*/  LDL.LU R22, [R1+0x318] ;  /* 0x0003180001167983 */ /* 0x000ea40000300800 */
[----:B------:R-:W2:Y:S01]  /*2baf0*/  LDL.LU R23, [R1+0x31c] ;  /* 0x00031c0001177983 */ /* 0x000ea20000300800 */
[----:B---3--:R-:W-:Y:S01]  /*2bb00*/  STL.64 [R1+0x2af8], R18 ;  /* 0x002af81201007387 */ /* 0x008fe20000100a00 */
[----:B------:R0:W-:Y:S02]  /*2bb10*/  STL.64 [R1+0x2af0], R16 ;  /* 0x002af01001007387 */ /* 0x0001e40000100a00 */
[----:B0-----:R-:W-:-:S02]  /*2bb20*/  IMAD.MOV.U32 R16, RZ, RZ, R9 ;  /* 0x000000ffff107224 */ /* 0x001fc400078e0009 */
[----:B------:R-:W-:Y:S02]  /*2bb30*/  IMAD.MOV.U32 R17, RZ, RZ, R8 ;  /* 0x000000ffff117224 */ /* 0x000fe400078e0008 */
[----:B------:R-:W0:Y:S05]  /*2bb40*/  LDSM.16.MT88.4 R8, [R27+0x4100] ;  /* 0x004100001b08783b */ /* 0x000e2a0000004200 */
[C---:B------:R-:W-:Y:S01]  /*2bb50*/  HMMA.16816.F32 R12, R4.reuse, R16, R12 ;  /* 0x00000010040c723c */ /* 0x040fe2000000180c */
[----:B0-----:R-:W-:Y:S01]  /*2bb60*/  STL.64 [R1+0x2a48], R10 ;  /* 0x002a480a01007387 */ /* 0x001fe20000100a00 */
[----:B------:R-:W-:Y:S11]  /*2bb70*/  STL.64 [R1+0x2a40], R8 ;  /* 0x002a400801007387 */ /* 0x000ff60000100a00 */
[----:B------:R-:W-:Y:S10]  /*2bb80*/  @!UPT UIADD3 URZ, URZ, URZ, URZ ;  /* 0x0000003f3f3ff290 */ /* 0x000ff4000fffe03f */
[----:B------:R0:W-:Y:S02]  /*2bb90*/  STL.64 [R1+0x10], R12 ;  /* 0x0000100c01007387 */ /* 0x0001e40000100a00 */
[----:B------:R-:W-:Y:S01]  /*2bba0*/  STL.64 [R1+0x18], R14 ;  /* 0x0000180e01007387 */ /* 0x000fe20000100a00 */
[----:B0-----:R-:W2:Y:S02]  /*2bbb0*/  LDL.LU.64 R12, [R1+0x2b80] ;  /* 0x002b8000010c7983 */ /* 0x001ea40000300a00 */
[----:B--2---:R-:W-:Y:S11]  /*2bbc0*/  HMMA.16816.F32 R20, R4, R12, R20 ;  /* 0x0000000c0414723c */ /* 0x004ff60000001814 */
[----:B------:R-:W-:Y:S11]  /*2bbd0*/  @!UPT UIADD3 URZ, URZ, URZ, URZ ;  /* 0x0000003f3f3ff290 */ /* 0x000ff6000fffe03f */
[----:B------:R-:W-:Y:S01]  /*2bbe0*/  @!UPT UIADD3 URZ, URZ, URZ, URZ ;  /* 0x0000003f3f3ff290 */ /* 0x000fe2000fffe03f */
[----:B------:R-:W-:Y:S01]  /*2bbf0*/  STL.64 [R1+0xd0], R20 ;  /* 0x0000d01401007387 */ /* 0x000fe20000100a00 */
[----:B------:R0:W-:Y:S03]  /*2bc00*/  STL.64 [R1+0xd8], R22 ;  /* 0x0000d81601007387 */ /* 0x0001e60000100a00 */
[----:B0-----:R-:W2:Y:S01]  /*2bc10*/  LDL.LU.64 R22, [R1+0x2b78] ;  /* 0x002b780001167983 */ /* 0x001ea20000300a00 */
[----:B------:R-:W2:Y:S02]  /*2bc20*/  LDL.LU.64 R20, [R1+0x2b70] ;  /* 0x002b700001147983 */ /* 0x000ea40000300a00 */
[----:B------:R-:W-:Y:S02]  /*2bc30*/  IMAD.MOV.U32 R8, RZ, RZ, R26 ;  /* 0x000000ffff087224 */ /* 0x000fe400078e001a */
[----:B------:R-:W-:-:S07]  /*2bc40*/  IMAD.MOV.U32 R9, RZ, RZ, R2 ;  /* 0x000000ffff097224 */ /* 0x000fce00078e0002 */
[----:B--2---:R-:W-:Y:S01]  /*2bc50*/  HMMA.16816.F32 R4, R4, R8, R20 ;  /* 0x000000080404723c */ /* 0x004fe20000001814 */
[----:B------:R-:W2:Y:S01]  /*2bc60*/  LDL.LU.64 R22, [R1+0x2b68] ;  /* 0x002b680001167983 */ /* 0x000ea20000300a00 */
[----:B------:R-:W2:Y:S11]  /*2bc70*/  LDL.LU.64 R20, [R1+0x2b60] ;  /* 0x002b600001147983 */ /* 0x000eb60000300a00 */
[----:B------:R-:W-:Y:S10]  /*2bc80*/  @!UPT UIADD3 URZ, URZ, URZ, URZ ;  /* 0x0000003f3f3ff290 */ /* 0x000ff4000fffe03f */
[----:B------:R-:W-:Y:S01]  /*2bc90*/  STL.64 [R1+0x60], R4 ;  /* 0x0000600401007387 */ /* 0x000fe20000100a00 */
[----:B------:R0:W-:Y:S03]  /*2bca0*/  STL.64 [R1+0x68], R6 ;  /* 0x0000680601007387 */ /* 0x0001e60000100a00 */
        /* <DEDUP_REMOVED lines=8> */
[----:B0-----:R-:W-:Y:S02]  /*2bd30*/  IMAD.MOV.U32 R11, RZ, RZ, R22 ;  /* 0x000000ffff0b7224 */ /* 0x001fe400078e0016 */
[----:B------:R-:W-:Y:S02]  /*2bd40*/  IMAD.MOV.U32 R10, RZ, RZ, R23 ;  /* 0x000000ffff0a7224 */ /* 0x000fe400078e0017 */
[----:B------:R-:W-:-:S02]  /*2bd50*/  IMAD.MOV.U32 R28, RZ, RZ, R20 ;  /* 0x000000ffff1c7224 */ /* 0x000fc400078e0014 */
[----:B------:R-:W-:Y:S01]  /*2bd60*/  IMAD.MOV.U32 R29, RZ, RZ, R21 ;  /* 0x000000ffff1d7224 */ /* 0x000fe200078e0015 */
[----:B------:R-:W2:Y:S01]  /*2bd70*/  LDL.LU.64 R22, [R1+0x2b48] ;  /* 0x002b480001167983 */ /* 0x000ea20000300a00 */
        /* <DEDUP_REMOVED lines=8> */
[----:B------:R0:W-:Y:S02]  /*2be00*/  STL.64 [R1+0x2b08], R16 ;  /* 0x002b081001007387 */ /* 0x0001e40000100a00 */
[----:B0-----:R-:W3:Y:S01]  /*2be10*/  LDL.LU R16, [R1+0x1a0] ;  /* 0x0001a00001107983 */ /* 0x001ee20000300800 */
[----:B------:R-:W3:Y:S02]  /*2be20*/  LDL.LU R17, [R1+0x1a4] ;  /* 0x0001a40001117983 */ /* 0x000ee40000300800 */
[----:B------:R-:W3:Y:S02]  /*2be30*/  LDL.LU R18, [R1+0x1a8] ;  /* 0x0001a80001127983 */ /* 0x000ee40000300800 */
[----:B------:R-:W3:Y:S01]  /*2be40*/  LDL.LU R19, [R1+0x1ac] ;  /* 0x0001ac0001137983 */ /* 0x000ee20000300800 */
        /* <DEDUP_REMOVED lines=8> */
[----:B0-----:R-:W4:Y:S01]  /*2bed0*/  LDL.LU R12, [R1+0x1b0] ;  /* 0x0001b000010c7983 */ /* 0x001f220000300800 */
[----:B------:R-:W4:Y:S02]  /*2bee0*/  LDL.LU R13, [R1+0x1b4] ;  /* 0x0001b400010d7983 */ /* 0x000f240000300800 */
[----:B------:R-:W4:Y:S02]  /*2bef0*/  LDL.LU R14, [R1+0x1b8] ;  /* 0x0001b800010e7983 */ /* 0x000f240000300800 */
[----:B------:R-:W4:Y:S01]  /*2bf00*/  LDL.LU R15, [R1+0x1bc] ;  /* 0x0001bc00010f7983 */ /* 0x000f220000300800 */
[----:B--2---:R-:W-:Y:S01]  /*2bf10*/  HMMA.16816.F32 R4, R4, R8, R20 ;  /* 0x000000080404723c */ /* 0x004fe20000001814 */
[----:B------:R-:W3:Y:S01]  /*2bf20*/  LDL.LU.64 R22, [R1+0x2b18] ;  /* 0x002b180001167983 */ /* 0x000ee20000300a00 */
[----:B------:R-:W3:Y:S11]  /*2bf30*/  LDL.LU.64 R20, [R1+0x2b10] ;  /* 0x002b100001147983 */ /* 0x000ef60000300a00 */
[----:B------:R-:W-:Y:S10]  /*2bf40*/  @!UPT UIADD3 URZ, URZ, URZ, URZ ;  /* 0x0000003f3f3ff290 */ /* 0x000ff4000fffe03f */
[----:B------:R0:W-:Y:S01]  /*2bf50*/  STL.64 [R1+0x160], R4 ;  /* 0x0001600401007387 */ /* 0x0001e20000100a00 */
[----:B------:R1:W-:Y:S03]  /*2bf60*/  STL.64 [R1+0x168], R6 ;  /* 0x0001680601007387 */ /* 0x0003e60000100a00 */
[----:B0-----:R-:W2:Y:S01]  /*2bf70*/  LDL.LU R4, [R1+0x2b0] ;  /* 0x0002b00001047983 */ /* 0x001ea20000300800 */
[----:B------:R-:W2:Y:S02]  /*2bf80*/  LDL.LU R5, [R1+0x2b4] ;  /* 0x0002b40001057983 */ /* 0x000ea40000300800 */
[----:B-1----:R-:W2:Y:S02]  /*2bf90*/  LDL.LU R6, [R1+0x2b8] ;  /* 0x0002b80001067983 */ /* 0x002ea40000300800 */
[----:B------:R-:W2:Y:S01]  /*2bfa0*/  LDL.LU R7, [R1+0x2bc] ;  /* 0x0002bc0001077983 */ /* 0x000ea20000300800 */
[C---:B---3--:R-:W-:Y:S01]  /*2bfb0*/  HMMA.16816.F32 R16, R20.reuse, R24, R16 ;  /* 0x000000181410723c */ /* 0x048fe20000001810 */
[----:B--2---:R-:W-:Y:S01]  /*2bfc0*/  STL.64 [R1+0x2ac8], R6 ;  /* 0x002ac80601007387 */ /* 0x004fe20000100a00 */
[----:B------:R0:W-:Y:S03]  /*2bfd0*/  STL.64 [R1+0x2ac0], R4 ;  /* 0x002ac00401007387 */ /* 0x0001e60000100a00 */
[----:B0-----:R-:W2:Y:S01]  /*2bfe0*/  LDL.LU R4, [R1+0x2c0] ;  /* 0x0002c00001047983 */ /* 0x001ea20000300800 */
[----:B------:R-:W2:Y:S02]  /*2bff0*/  LDL.LU R5, [R1+0x2c4] ;  /* 0x0002c40001057983 */ /* 0x000ea40000300800 */
[----:B------:R-:W2:Y:S02]  /*2c000*/  LDL.LU R6, [R1+0x2c8] ;  /* 0x0002c80001067983 */ /* 0x000ea40000300800 */
[----:B------:R-:W2:Y:S11]  /*2c010*/  LDL.LU R7, [R1+0x2cc] ;  /* 0x0002cc0001077983 */ /* 0x000eb60000300800 */
[----:B------:R-:W-:Y:S02]  /*2c020*/  @!UPT UIADD3 URZ, URZ, URZ, URZ ;  /* 0x0000003f3f3ff290 */ /* 0x000fe4000fffe03f */
[----:B------:R0:W-:Y:S01]  /*2c030*/  STL.64 [R1+0x1a0], R16 ;  /* 0x0001a01001007387 */ /* 0x0001e20000100a00 */
[----:B------:R4:W-:Y:S03]  /*2c040*/  STL.64 [R1+0x1a8], R18 ;  /* 0x0001a81201007387 */ /* 0x0009e60000100a00 */
[----:B0-----:R-:W4:Y:S02]  /*2c050*/  LDL.LU.64 R16, [R1+0x2b08] ;  /* 0x002b080001107983 */ /* 0x001f240000300a00 */
[C---:B----4-:R-:W-:Y:S02]  /*2c060*/  HMMA.16816.F32 R16, R20.reuse, R16, R12 ;  /* 0x000000101410723c */ /* 0x050fe4000000180c */
[----:B------:R-:W3:Y:S11]  /*2c070*/  LDL.LU.64 R12, [R1+0x2b00] ;  /* 0x002b0000010c7983 */ /* 0x000ef60000300a00 */
[----:B------:R-:W-:Y:S10]  /*2c080*/  @!UPT UIADD3 URZ, URZ, URZ, URZ ;  /* 0x0000003f3f3ff290 */ /* 0x000ff4000fffe03f */
[----:B------:R-:W-:Y:S01]  /*2c090*/  STL.64 [R1+0x1b0], R16 ;  /* 0x0001b01001007387 */ /* 0x000fe20000100a00 */
[----:B------:R0:W-:Y:S03]  /*2c0a0*/  STL.64 [R1+0x1b8], R18 ;  /* 0x0001b81201007387 */ /* 0x0001e60000100a00 */
        /* <DEDUP_REMOVED lines=10> */
[----:B0-----:R-:W4:Y:S01]  /*2c150*/  LDL.64 R12, [R1+0x20] ;  /* 0x00002000010c7983 */ /* 0x001f220000100a00 */
[----:B---3--:R-:W-:Y:S03]  /*2c160*/  HMMA.16816.F32 R20, R20, R8, R16 ;  /* 0x000000081414723c */ /* 0x008fe60000001810 */
[----:B------:R-:W2:Y:S01]  /*2c170*/  LDL.LU.64 R18, [R1+0x2ad8] ;  /* 0x002ad80001127983 */ /* 0x000ea20000300a00 */
[----:B------:R-:W2:Y:S02]  /*2c180*/  LDL.LU.64 R16, [R1+0x2ad0] ;  /* 0x002ad00001107983 */ /* 0x000ea40000300a00 */
[----:B------:R-:W-:Y:S02]  /*2c190*/  STL.64 [R1+0x2ab0], R10 ;  /* 0x002ab00a01007387 */ /* 0x000fe40000100a00 */
[----:B------:R0:W-:Y:S11]  /*2c1a0*/  STL.64 [R1+0x2aa8], R8 ;  /* 0x002aa80801007387 */ /* 0x0001f60000100a00 */
[----:B------:R-:W-:Y:S04]  /*2c1b0*/  @!UPT UIADD3 URZ, URZ, URZ, URZ ;  /* 0x0000003f3f3ff290 */ /* 0x000fe8000fffe03f */
[----:B------:R1:W-:Y:S01]  /*2c1c0*/  STL.64 [R1+0x1c0], R20 ;  /* 0x0001c01401007387 */ /* 0x0003e20000100a00 */
[----:B------:R3:W-:Y:S02]  /*2c1d0*/  STL.64 [R1+0x1c8], R22 ;  /* 0x0001c81601007387 */ /* 0x0007e40000100a00 */
[----:B0-----:R-:W4:Y:S02]  /*2c1e0*/  LDL.LU R8, [R1+0x2a0] ;  /* 0x0002a00001087983 */ /* 0x001f240000300800 */
[----:B------:R-:W4:Y:S01]  /*2c1f0*/  LDL.LU R9, [R1+0x2a4] ;  /* 0x0002a40001097983 */ /* 0x000f220000300800 */
[----:B------:R-:W4:Y:S01]  /*2c200*/  LDL.LU R10, [R1+0x2a8] ;  /* 0x0002a800010a7983 */ /* 0x000f220000300800 */
[----:B------:R-:W4:Y:S03]  /*2c210*/  LDL.LU R11, [R1+0x2ac] ;  /* 0x0002ac00010b7983 */ /* 0x000f260000300800 */
[----:B-1----:R-:W4:Y:S01]  /*2c220*/  LDL.LU R20, [R1+0x230] ;  /* 0x0002300001147983 */ /* 0x002f220000300800 */
[----:B------:R-:W4:Y:S02]  /*2c230*/  LDL.LU R21, [R1+0x234] ;  /* 0x0002340001157983 */ /* 0x000f240000300800 */
[----:B---3--:R-:W3:Y:S01]  /*2c240*/  LDL.LU R22, [R1+0x238] ;  /* 0x0002380001167983 */ /* 0x008ee20000300800 */
[C---:B--2---:R-:W-:Y:S11]  /*2c250*/  HMMA.16816.F32 R4, R16.reuse, R24, R4 ;  /* 0x000000181004723c */ /* 0x044ff60000001804 */
        /* <DEDUP_REMOVED lines=9> */
[----:B------:R0:W-:Y:S01]  /*2c2f0*/  STL.64 [R1+0x1f0], R4 ;  /* 0x0001f00401007387 */ /* 0x0001e20000100a00 */
[----:B------:R-:W-:Y:S02]  /*2c300*/  STL.64 [R1+0x1f8], R6 ;  /* 0x0001f80601007387 */ /* 0x000fe40000100a00 */
[----:B0-----:R-:W-:Y:S02]  /*2c310*/  IMAD.MOV.U32 R5, RZ, RZ, R12 ;  /* 0x000000ffff057224 */ /* 0x001fe400078e000c */
[----:B------:R-:W-:Y:S02]  /*2c320*/  IMAD.MOV.U32 R4, RZ, RZ, R13 ;  /* 0x000000ffff047224 */ /* 0x000fe400078e000d */
[----:B------:R-:W2:Y:S02]  /*2c330*/  LDL.LU.64 R12, [R1+0x2ab8] ;  /* 0x002ab800010c7983 */ /* 0x000ea40000300a00 */
[C---:B--2---:R-:W-:Y:S02]  /*2c340*/  HMMA.16816.F32 R12, R16.reuse, R12, R8 ;  /* 0x0000000c100c723c */ /* 0x044fe40000001808 */
[----:B------:R-:W2:Y:S01]  /*2c350*/  LDL.LU.64 R10, [R1+0x2ab0] ;  /* 0x002ab000010a7983 */ /* 0x000ea20000300a00 */
[----:B------:R-:W4:Y:S11]  /*2c360*/  LDL.LU.64 R8, [R1+0x2aa8] ;  /* 0x002aa80001087983 */ /* 0x000f360000300a00 */
[----:B------:R-:W-:Y:S09]  /*2c370*/  @!UPT UIADD3 URZ, URZ, URZ, URZ ;  /* 0x0000003f3f3ff290 */ /* 0x000ff2000fffe03f */
[----:B------:R-:W-:Y:S01]  /*2c380*/  STL.64 [R1+0x250], R12 ;  /* 0x0002500c01007387 */ /* 0x000fe20000100a00 */
[----:B------:R0:W-:Y:S03]  /*2c390*/  STL.64 [R1+0x258], R14 ;  /* 0x0002580e01007387 */ /* 0x0001e60000100a00 */
[----:B0-----:R-:W4:Y:S01]  /*2c3a0*/  LDL.LU.64 R14, [R1+0x2aa0] ;  /* 0x002aa000010e7983 */ /* 0x001f220000300a00 */
[----:B------:R-:W4:Y:S02]  /*2c3b0*/  LDL.LU.64 R12, [R1+0x2a98] ;  /* 0x002a9800010c7983 */ /* 0x000f240000300a00 */
[----:B------:R-:W-:Y:S01]  /*2c3c0*/  IMAD.MOV.U32 R23, RZ, RZ, R3 ;  /* 0x000000ffff177224 */ /* 0x000fe200078e0003 */
[----:B----4-:R-:W-:Y:S01]  /*2c3d0*/  HMMA.16816.F32 R16, R16, R8, R12 ;  /* 0x000000081010723c */ /* 0x010fe2000000180c */
[----:B------:R-:W3:Y:S01]  /*2c3e0*/  LDL.LU.64 R14, [R1+0x2a90] ;  /* 0x002a9000010e7983 */ /* 0x000ee20000300a00 */
[----:B------:R-:W3:Y:S02]  /*2c3f0*/  LDL.LU.64 R12, [R1+0x2a88] ;  /* 0x002a8800010c7983 */ /* 0x000ee40000300a00 */
[----:B------:R-:W-:Y:S11]  /*2c400*/  STL.64 [R1+0x2a60], R8 ;  /* 0x002a600801007387 */ /* 0x000ff60000100a00 */
[----:B------:R-:W-:Y:S08]  /*2c410*/  @!UPT UIADD3 URZ, URZ, URZ, URZ ;  /* 0x0000003f3f3ff290 */ /* 0x000ff0000fffe03f */
[----:B------:R0:W-:Y:S01]  /*2c420*/  STL.64 [R1+0x210], R16 ;  /* 0x0002101001007387 */ /* 0x0001e20000100a00 */
[----:B------:R1:W-:Y:S01]  /*2c430*/  STL.64 [R1+0x218], R18 ;  /* 0x0002181201007387 */ /* 0x0003e20000100a00 */
[----:B---3--:R-:W-:Y:S11]  /*2c440*/  HMMA.16816.F32 R20, R12, R24, R20 ;  /* 0x000000180c14723c */ /* 0x008ff60000001814 */
[----:B------:R-:W-:Y:S11]  /*2c450*/  @!UPT UIADD3 URZ, URZ, URZ, URZ ;  /* 0x0000003f3f3ff290 */ /* 0x000ff6000fffe03f */
[----:B------:R-:W-:Y:S01]  /*2c460*/  @!UPT UIADD3 URZ, URZ, URZ, URZ ;  /* 0x0000003f3f3ff290 */ /* 0x000fe2000fffe03f */
[----:B------:R-:W-:Y:S01]  /*2c470*/  STL.64 [R1+0x200], R20 ;  /* 0x0002001401007387 */ /* 0x000fe20000100a00 */
[----:B------:R-:W-:Y:S02]  /*2c480*/  STL [R1+0x208], R22 ;  /* 0x0002081601007387 */ /* 0x000fe40000100800 */
[----:B0-----:R-:W3:Y:S02]  /*2c490*/  LDL.LU R16, [R1+0x280] ;  /* 0x0002800001107983 */ /* 0x001ee40000300800 */
[----:B------:R-:W3:Y:S01]  /*2c4a0*/  LDL.LU R17, [R1+0x284] ;  /* 0x0002840001117983 */ /* 0x000ee20000300800 */
[----:B-1----:R-:W4:Y:S01]  /*2c4b0*/  LDL.LU R18, [R1+0x288] ;  /* 0x0002880001127983 */ /* 0x002f220000300800 */
[----:B------:R-:W4:Y:S02]  /*2c4c0*/  LDL.LU R19, [R1+0x28c] ;  /* 0x00028c0001137983 */ /* 0x000f240000300800 */
[----:B------:R-:W-:Y:S02]  /*2c4d0*/  IMAD.MOV.U32 R2, RZ, RZ, R25 ;  /* 0x000000ffff027224 */ /* 0x000fe400078e0019 */
[----:B------:R-:W0:Y:S01]  /*2c4e0*/  LDSM.16.MT88.4 R24, [R0+0x6000] ;  /* 0x006000000018783b */ /* 0x000e220000004200 */
[----:B------:R-:W-:-:S03]  /*2c4f0*/  IMAD.MOV.U32 R3, RZ, RZ, R23 ;  /* 0x000000ffff037224 */ /* 0x000fc600078e0017 */
[----:B----4-:R-:W-:Y:S01]  /*2c500*/  STL.64 [R1+0x2a70], R18 ;  /* 0x002a701201007387 */ /* 0x010fe20000100a00 */
[----:B---3--:R1:W-:Y:S03]  /*2c510*/  STL.64 [R1+0x2a68], R16 ;  /* 0x002a681001007387 */ /* 0x0083e60000100a00 */
[----:B-1----:R-:W3:Y:S01]  /*2c520*/  LDL.LU R16, [R1+0x290] ;  /* 0x0002900001107983 */ /* 0x002ee20000300800 */
[----:B------:R-:W3:Y:S02]  /*2c530*/  LDL.LU R17, [R1+0x294] ;  /* 0x0002940001117983 */ /* 0x000ee40000300800 */
[----:B------:R-:W3:Y:S02]  /*2c540*/  LDL.LU R18, [R1+0x298] ;  /* 0x0002980001127983 */ /* 0x000ee40000300800 */
[----:B------:R-:W3:Y:S01]  /*2c550*/  LDL.LU R19, [R1+0x29c] ;  /* 0x00029c0001137983 */ /* 0x000ee20000300800 */
[----:B------:R-:W-:Y:S01]  /*2c560*/  STL [R1+0x28f8], R3 ;  /* 0x0028f80301007387 */ /* 0x000fe20000100800 */
[----:B0-----:R-:W-:Y:S02]  /*2c570*/  STL.64 [R1+0x29d0], R26 ;  /* 0x0029d01a01007387 */ /* 0x001fe40000100a00 */
[----:B------:R0:W-:Y:S02]  /*2c580*/  STL.64 [R1+0x29c8], R24 ;  /* 0x0029c81801007387 */ /* 0x0001e40000100a00 */
[----:B0-----:R-:W-:-:S02]  /*2c590*/  IMAD.MOV.U32 R24, RZ, RZ, R28 ;  /* 0x000000ffff187224 */ /* 0x001fc400078e001c */
[----:B------:R-:W-:Y:S01]  /*2c5a0*/  IMAD.MOV.U32 R25, RZ, RZ, R29 ;  /* 0x000000ffff197224 */ /* 0x000fe200078e001d */
[----:B------:R-:W4:Y:S01]  /*2c5b0*/  LDL.LU R28, [R1+0x2a84] ;  /* 0x002a8400011c7983 */ /* 0x000f220000300800 */
[----:B------:R-:W3:Y:S02]  /*2c5c0*/  LDL.LU R29, [R1+0x2a80] ;  /* 0x002a8000011d7983 */ /* 0x000ee40000300800 */
[----:B--2---:R-:W-:Y:S02]  /*2c5d0*/  IMAD.MOV.U32 R26, RZ, RZ, R11 ;  /* 0x000000ffff1a7224 */ /* 0x004fe400078e000b */
[----:B------:R-:W-:-:S05]  /*2c5e0*/  IMAD.MOV.U32 R27, RZ, RZ, R10 ;  /* 0x000000ffff1b7224 */ /* 0x000fca00078e000a */
[----:B------:R-:W-:Y:S01]  /*2c5f0*/  STL.64 [R1+0x2a08], R26 ;  /* 0x002a081a01007387 */ /* 0x000fe20000100a00 */
[----:B------:R0:W-:Y:S02]  /*2c600*/  STL.64 [R1+0x2a00], R24 ;  /* 0x002a001801007387 */ /* 0x0001e40000100a00 */
[----:B------:R-:W-:Y:S02]  /*2c610*/  IMAD.MOV.U32 R9, RZ, RZ, R4 ;  /* 0x000000ffff097224 */ /* 0x000fe400078e0004 */
[----:B------:R-:W-:Y:S01]  /*2c620*/  IMAD.MOV.U32 R8, RZ, RZ, R5 ;  /* 0x000000ffff087224 */ /* 0x000fe200078e0005 */
[----:B0-----:R-:W2:Y:S01]  /*2c630*/  LDL.LU R24, [R1+0x130] ;  /* 0x0001300001187983 */ /* 0x001ea20000300800 */
[----:B------:R-:W2:Y:S02]  /*2c640*/  LDL.LU R25, [R1+0x134] ;  /* 0x0001340001197983 */ /* 0x000ea40000300800 */
[----:B----4-:R-:W-:Y:S02]  /*2c650*/  IMAD.MOV.U32 R26, RZ, RZ, R28 ;  /* 0x000000ffff1a7224 */ /* 0x010fe400078e001c */
[----:B---3--:R-:W-:Y:S01]  /*2c660*/  IMAD.MOV.U32 R27, RZ, RZ, R29 ;  /* 0x000000ffff1b7224 */ /* 0x008fe200078e001d */
[----:B------:R-:W3:Y:S01]  /*2c670*/  LDL.LU R28, [R1+0x2a7c] ;  /* 0x002a7c00011c7983 */ /* 0x000ee20000300800 */
[----:B------:R-:W4:Y:S02]  /*2c680*/  LDL.LU R29, [R1+0x2a78] ;  /* 0x002a7800011d7983 */ /* 0x000f240000300800 */
[----:B------:R-:W2:Y:S02]  /*2c690*/  LDL.LU R4, [R1+0x140] ;  /* 0x0001400001047983 */ /* 0x000ea40000300800 */
[----:B------:R-:W2:Y:S01]  /*2c6a0*/  LDL.LU R5, [R1+0x144] ;  /* 0x0001440001057983 */ /* 0x000ea20000300800 */
[----:B------:R-:W2:Y:S01]  /*2c6b0*/  LDL.LU R6, [R1+0x148] ;  /* 0x0001480001067983 */ /* 0x000ea20000300800 */
[----:B------:R-:W2:Y:S01]  /*2c6c0*/  LDL.LU R7, [R1+0x14c] ;  /* 0x00014c0001077983 */ /* 0x000ea20000300800 */
[----:B------:R-:W-:Y:S02]  /*2c6d0*/  HMMA.16816.F32 R8, R12, R8, R16 ;  /* 0x000000080c08723c */ /* 0x000fe40000001810 */
[----:B--2---:R-:W-:Y:S01]  /*2c6e0*/  STL.64 [R1+0x2a58], R6 ;  /* 0x002a580601007387 */ /* 0x004fe20000100a00 */
[----:B------:R0:W-:Y:S03]  /*2c6f0*/  STL.64 [R1+0x2a50], R4 ;  /* 0x002a500401007387 */ /* 0x0001e60000100a00 */
[----:B0-----:R-:W2:Y:S01]  /*2c700*/  LDL.LU R4, [R1+0x150] ;  /* 0x0001500001047983 */ /* 0x001ea20000300800 */
[----:B------:R-:W2:Y:S02]  /*2c710*/  LDL.LU R5, [R1+0x154] ;  /* 0x0001540001057983 */ /* 0x000ea40000300800 */
[----:B------:R-:W2:Y:S02]  /*2c720*/  LDL.LU R6, [R1+0x158] ;  /* 0x0001580001067983 */ /* 0x000ea40000300800 */
[----:B------:R-:W2:Y:S01]  /*2c730*/  LDL.LU R7, [R1+0x15c] ;  /* 0x00015c0001077983 */ /* 0x000ea20000300800 */
[----:B------:R-:W2:Y:S01]  /*2c740*/  LDL.LU R20, [R1+0x190] ;  /* 0x0001900001147983 */ /* 0x000ea20000300800 */
[----:B------:R-:W2:Y:S02]  /*2c750*/  LDL.LU R21, [R1+0x194] ;  /* 0x0001940001157983 */ /* 0x000ea40000300800 */
[----:B------:R-:W-:Y:S02]  /*2c760*/  STL.64 [R1+0x2a18], R26 ;  /* 0x002a181a01007387 */ /* 0x000fe40000100a00 */
[----:B------:R0:W-:Y:S02]  /*2c770*/  STL.64 [R1+0x2a10], R24 ;  /* 0x002a101801007387 */ /* 0x0001e40000100a00 */
[----:B0-----:R-:W2:Y:S01]  /*2c780*/  LDL.LU.64 R24, [R1+0x30] ;  /* 0x0000300001187983 */ /* 0x001ea20000300a00 */
[----:B------:R-:W2:Y:S02]  /*2c790*/  LDL.LU.64 R18, [R1+0x2a70] ;  /* 0x002a700001127983 */ /* 0x000ea40000300a00 */
[----:B------:R-:W2:Y:S02]  /*2c7a0*/  LDL.LU.64 R16, [R1+0x2a68] ;  /* 0x002a680001107983 */ /* 0x000ea40000300a00 */
[----:B---3--:R-:W-:-:S02]  /*2c7b0*/  IMAD.MOV.U32 R23, RZ, RZ, R28 ;  /* 0x000000ffff177224 */ /* 0x008fc400078e001c */
[----:B----4-:R-:W-:Y:S02]  /*2c7c0*/  IMAD.MOV.U32 R22, RZ, RZ, R29 ;  /* 0x000000ffff167224 */ /* 0x010fe400078e001d */
[----:B------:R-:W-:Y:S02]  /*2c7d0*/  IMAD.MOV.U32 R28, RZ, RZ, R11 ;  /* 0x000000ffff1c7224 */ /* 0x000fe400078e000b */
[----:B------:R-:W-:Y:S01]  /*2c7e0*/  IMAD.MOV.U32 R29, RZ, RZ, R10 ;  /* 0x000000ffff1d7224 */ /* 0x000fe200078e000a */
[----:B------:R0:W-:Y:S04]  /*2c7f0*/  STL.64 [R1+0x230], R8 ;  /* 0x0002300801007387 */ /* 0x0001e80000100a00 */
[----:B0-----:R-:W3:Y:S01]  /*2c800*/  LDL.LU.64 R8, [R1+0x2a60] ;  /* 0x002a600001087983 */ /* 0x001ee20000300a00 */
[----:B------:R-:W-:Y:S02]  /*2c810*/  STL [R1+0x2900], R28 ;  /* 0x0029001c01007387 */ /* 0x000fe40000100800 */
[----:B------:R-:W-:Y:S01]  /*2c820*/  STL [R1+0x28fc], R29 ;  /* 0x0028fc1d01007387 */ /* 0x000fe20000100800 */
[C---:B--2---:R-:W-:Y:S11]  /*2c830*/  HMMA.16816.F32 R16, R12.reuse, R24, R16 ;  /* 0x000000180c10723c */ /* 0x044ff60000001810 */
[----:B------:R-:W-:Y:S11]  /*2c840*/  @!UPT UIADD3 URZ, URZ, URZ, URZ ;  /* 0x0000003f3f3ff290 */ /* 0x000ff6000fffe03f */
[----:B------:R-:W-:Y:S01]  /*2c850*/  @!UPT UIADD3 URZ, URZ, URZ, URZ ;  /* 0x0000003f3f3ff290 */ /* 0x000fe2000fffe03f */
[----:B------:R-:W-:Y:S01]  /*2c860*/  STL.64 [R1+0x240], R16 ;  /* 0x0002401001007387 */ /* 0x000fe20000100a00 */
[----:B------:R-:W-:Y:S02]  /*2c870*/  STL [R1+0x248], R18 ;  /* 0x0002481201007387 */ /* 0x000fe40000100800 */
[----:B------:R0:W-:Y:S02]  /*2c880*/  STL.64 [R1+0x2a30], R24 ;  /* 0x002a301801007387 */ /* 0x0001e40000100a00 */
[----:B------:R-:W-:Y:S01]  /*2c890*/  IMAD.MOV.U32 R3, RZ, RZ, R19 ;  /* 0x000000ffff037224 */ /* 0x000fe200078e0013 */
[----:B0-----:R-:W2:Y:S01]  /*2c8a0*/  LDL.LU.64 R24, [R1+0x20] ;  /* 0x0000200001187983 */ /* 0x001ea20000300a00 */
[----:B------:R-:W4:Y:S02]  /*2c8b0*/  LDL.LU R16, [R1+0x120] ;  /* 0x0001200001107983 */ /* 0x000f240000300800 */
[----:B------:R-:W4:Y:S02]  /*2c8c0*/  LDL.LU R17, [R1+0x124] ;  /* 0x0001240001117983 */ /* 0x000f240000300800 */
[----:B------:R-:W2:Y:S01]  /*2c8d0*/  LDL.LU R18, [R1+0x128] ;  /* 0x0001280001127983 */ /* 0x000ea20000300800 */
[----:B------:R-:W2:Y:S01]  /*2c8e0*/  LDL.LU R19, [R1+0x12c] ;  /* 0x00012c0001137983 */ /* 0x000ea20000300800 */
[----:B---3--:R-:W-:Y:S03]  /*2c8f0*/  HMMA.16816.F32 R12, R12, R8, R4 ;  /* 0x000000080c0c723c */ /* 0x008fe60000001804 */
[----:B--2---:R-:W-:Y:S01]  /*2c900*/  STL.64 [R1+0x2a28], R18 ;  /* 0x002a281201007387 */ /* 0x004fe20000100a00 */
[----:B----4-:R0:W-:Y:S03]  /*2c910*/  STL.64 [R1+0x2a20], R16 ;  /* 0x002a201001007387 */ /* 0x0101e60000100a00 */
[----:B0-----:R-:W2:Y:S01]  /*2c920*/  LDL.LU R16, [R1+0x180] ;  /* 0x0001800001107983 */ /* 0x001ea20000300800 */
[----:B------:R-:W2:Y:S02]  /*2c930*/  LDL.LU R17, [R1+0x184] ;  /* 0x0001840001117983 */ /* 0x000ea40000300800 */
[----:B------:R-:W2:Y:S02]  /*2c940*/  LDL.LU R18, [R1+0x188] ;  /* 0x0001880001127983 */ /* 0x000ea40000300800 */
[----:B------:R-:W2:Y:S01]  /*2c950*/  LDL.LU R19, [R1+0x18c] ;  /* 0x00018c0001137983 */ /* 0x000ea20000300800 */
[----:B------:R0:W-:Y:S04]  /*2c960*/  STL [R1+0x2970], R3 ;  /* 0x0029700301007387 */ /* 0x0001e80000100800 */
[----:B0-----:R-:W3:Y:S01]  /*2c970*/  LDL R3, [R1+0x1be0] ;  /* 0x001be00001037983 */ /* 0x001ee20000100800 */
[----:B------:R-:W4:Y:S02]  /*2c980*/  LDL.LU.64 R6, [R1+0x2a58] ;  /* 0x002a580001067983 */ /* 0x000f240000300a00 */
[----:B------:R-:W4:Y:S02]  /*2c990*/  LDL.LU.64 R4, [R1+0x2a50] ;  /* 0x002a500001047983 */ /* 0x000f240000300a00 */
[----:B------:R-:W4:Y:S01]  /*2c9a0*/  LDL.LU.64 R10, [R1+0x2a48] ;  /* 0x002a4800010a7983 */ /* 0x000f220000300a00 */
[----:B------:R-:W4:Y:S01]  /*2c9b0*/  LDL.LU.64 R8, [R1+0x2a40] ;  /* 0x002a400001087983 */ /* 0x000f220000300a00 */
[----:B------:R0:W-:Y:S03]  /*2c9c0*/  STL.64 [R1+0x220], R12 ;  /* 0x0002200c01007387 */ /* 0x0001e60000100a00 */
[----:B0-----:R-:W4:Y:S01]  /*2c9d0*/  LDL.LU R12, [R1+0x70] ;  /* 0x00007000010c7983 */ /* 0x001f220000300800 */
[----:B------:R-:W-:-:S02]  /*2c9e0*/  IMAD.MOV.U32 R13, RZ, RZ, R2 ;  /* 0x000000ffff0d7224 */ /* 0x000fc400078e0002 */
[----:B------:R-:W2:Y:S05]  /*2c9f0*/  LDL.LU R2, [R1+0x2a38] ;  /* 0x002a380001027983 */ /* 0x000eaa0000300800 */
[C---:B----4-:R-:W-:Y:S11]  /*2ca00*/  HMMA.16816.F32 R4, R8.reuse, R12, R4 ;  /* 0x0000000c0804723c */ /* 0x050ff60000001804 */
[----:B------:R-:W-:Y:S11]  /*2ca10*/  @!UPT UIADD3 URZ, URZ, URZ, URZ ;  /* 0x0000003f3f3ff290 */ /* 0x000ff6000fffe03f */
[----:B------:R-:W-:Y:S01]  /*2ca20*/  @!UPT UIADD3 URZ, URZ, URZ, URZ ;  /* 0x0000003f3f3ff290 */ /* 0x000fe2000fffe03f */
[----:B------:R-:W-:Y:S01]  /*2ca30*/  STL.64 [R1+0x280], R4 ;  /* 0x0002800401007387 */ /* 0x000fe20000100a00 */
[----:B------:R-:W-:Y:S02]  /*2ca40*/  STL.64 [R1+0x288], R6 ;  /* 0x0002880601007387 */ /* 0x000fe40000100a00 */
[----:B------:R-:W0:Y:S01]  /*2ca50*/  LDSM.16.MT88.4 R4, [R0+0x6080] ;  /* 0x006080000004783b */ /* 0x000e220000004200 */
[C---:B------:R-:W-:Y:S01]  /*2ca60*/  HMMA.16816.F32 R20, R8.reuse, R24, R20 ;  /* 0x000000180814723c */ /* 0x040fe20000001814 */
[----:B0-----:R-:W-:Y:S02]  /*2ca70*/  STL.64 [R1+0x2990], R6 ;  /* 0x0029900601007387 */ /* 0x001fe40000100a00 */
[----:B------:R0:W-:Y:S02]  /*2ca80*/  STL.64 [R1+0x2988], R4 ;  /* 0x0029880401007387 */ /* 0x0001e40000100a00 */
[----:B0-----:R-:W4:Y:S01]  /*2ca90*/  LDL.LU.64 R4, [R1+0x90] ;  /* 0x0000900001047983 */ /* 0x001f220000300a00 */
[----:B------:R-:W2:Y:S11]  /*2caa0*/  LDL.64 R6, [R1+0x98] ;  /* 0x0000980001067983 */ /* 0x000eb60000100a00 */
[----:B------:R-:W-:Y:S06]  /*2cab0*/  @!UPT UIADD3 URZ, URZ, URZ, URZ ;  /* 0x0000003f3f3ff290 */ /* 0x000fec000fffe03f */
[----:B------:R-:W-:Y:S02]  /*2cac0*/  STL.64 [R1+0x2b0], R20 ;  /* 0x0002b01401007387 */ /* 0x000fe40000100a00 */
[----:B------:R0:W-:Y:S02]  /*2cad0*/  STL.64 [R1+0x2b8], R22 ;  /* 0x0002b81601007387 */ /* 0x0001e40000100a00 */
[----:B0-----:R-:W-:Y:S02]  /*2cae0*/  IMAD.MOV.U32 R23, RZ, RZ, R24 ;  /* 0x000000ffff177224 */ /* 0x001fe400078e0018 */
[----:B------:R-:W-:Y:S02]  /*2caf0*/  IMAD.MOV.U32 R22, RZ, RZ, R25 ;  /* 0x000000ffff167224 */ /* 0x000fe400078e0019 */
[----:B------:R-:W2:Y:S02]  /*2cb00*/  LDL.LU.64 R24, [R1+0x2a30] ;  /* 0x002a300001187983 */ /* 0x000ea40000300a00 */
[----:B--2---:R-:W-:Y:S01]  /*2cb10*/  HMMA.16816.F32 R16, R8, R24, R16 ;  /* 0x000000180810723c */ /* 0x004fe20000001810 */
[----:B------:R-:W-:-:S02]  /*2cb20*/  IMAD.MOV.U32 R21, RZ, RZ, R24 ;  /* 0x000000ffff157224 */ /* 0x000fc400078e0018 */
[----:B------:R-:W-:Y:S11]  /*2cb30*/  IMAD.MOV.U32 R20, RZ, RZ, R25 ;  /* 0x000000ffff147224 */ /* 0x000ff600078e0019 */
[----:B------:R-:W-:Y:S09]  /*2cb40*/  @!UPT UIADD3 URZ, URZ, URZ, URZ ;  /* 0x0000003f3f3ff290 */ /* 0x000ff2000fffe03f */
[----:B------:R-:W-:Y:S01]  /*2cb50*/  STL.64 [R1+0x2c0], R16 ;  /* 0x0002c01001007387 */ /* 0x000fe20000100a00 */
[----:B------:R0:W-:Y:S03]  /*2cb60*/  STL.64 [R1+0x2c8], R18 ;  /* 0x0002c81201007387 */ /* 0x0001e60000100a00 */
[----:B0-----:R-:W2:Y:S01]  /*2cb70*/  LDL.LU.64 R18, [R1+0x2a28] ;  /* 0x002a280001127983 */ /* 0x001ea20000300a00 */
[----:B------:R-:W2:Y:S02]  /*2cb80*/  LDL.LU.64 R16, [R1+0x2a20] ;  /* 0x002a200001107983 */ /* 0x000ea40000300a00 */
[----:B------:R-:W4:Y:S02]  /*2cb90*/  LDL.LU.64 R26, [R1+0x2a18] ;  /* 0x002a1800011a7983 */ /* 0x000f240000300a00 */
[----:B------:R-:W4:Y:S02]  /*2cba0*/  LDL.LU.64 R24, [R1+0x2a10] ;  /* 0x002a100001187983 */ /* 0x000f240000300a00 */
[----:B----4-:R-:W-:Y:S01]  /*2cbb0*/  HMMA.16816.F32 R8, R8, R4, R24 ;  /* 0x000000040808723c */ /* 0x010fe20000001818 */
[----:B------:R-:W4:Y:S01]  /*2cbc0*/  LDL.LU.64 R26, [R1+0x2a08] ;  /* 0x002a0800011a7983 */ /* 0x000f220000300a00 */
[----:B------:R-:W4:Y:S11]  /*2cbd0*/  LDL.LU.64 R24, [R1+0x2a00] ;  /* 0x002a000001187983 */ /* 0x000f360000300a00 */
[----:B------:R-:W-:Y:S10]  /*2cbe0*/  @!UPT UIADD3 URZ, URZ, URZ, URZ ;  /* 0x0000003f3f3ff290 */ /* 0x000ff4000fffe03f */
[----:B------:R0:W-:Y:S01]  /*2cbf0*/  STL.64 [R1+0x2a0], R8 ;  /* 0x0002a00801007387 */ /* 0x0001e20000100a00 */
[----:B------:R1:W-:Y:S03]  /*2cc00*/  STL.64 [R1+0x2a8], R10 ;  /* 0x0002a80a01007387 */ /* 0x0003e60000100a00 */
[----:B0-----:R-:W4:Y:S01]  /*2cc10*/  LDL.LU R8, [R1+0x100] ;  /* 0x0001000001087983 */ /* 0x001f220000300800 */
[----:B------:R-:W4:Y:S02]  /*2cc20*/  LDL.LU R9, [R1+0x104] ;  /* 0x0001040001097983 */ /* 0x000f240000300800 */
[----:B-1----:R-:W4:Y:S02]  /*2cc30*/  LDL.LU R10, [R1+0x108] ;  /* 0x00010800010a7983 */ /* 0x002f240000300800 */
[----:B------:R-:W-:Y:S02]  /*2cc40*/  IMAD.MOV.U32 R11, RZ, RZ, R2 ;  /* 0x000000ffff0b7224 */ /* 0x000fe400078e0002 */
[----:B------:R-:W-:-:S02]  /*2cc50*/  IMAD.MOV.U32 R28, RZ, RZ, R14 ;  /* 0x000000ffff1c7224 */ /* 0x000fc400078e000e */
[----:B------:R-:W-:Y:S01]  /*2cc60*/  IMAD.MOV.U32 R29, RZ, RZ, R15 ;  /* 0x000000ffff1d7224 */ /* 0x000fe200078e000f */
[----:B------:R-:W-:Y:S01]  /*2cc70*/  STL.64 [R1+0x29e8], R6 ;  /* 0x0029e80601007387 */ /* 0x000fe20000100a00 */
[----:B------:R-:W-:Y:S01]  /*2cc80*/  STL.64 [R1+0x29e0], R4 ;  /* 0x0029e00401007387 */ /* 0x000fe20000100a00 */
[----:B----4-:R-:W-:Y:S02]  /*2cc90*/  HMMA.16816.F32 R12, R24, R12, R8 ;  /* 0x0000000c180c723c */ /* 0x010fe40000001808 */
[----:B------:R-:W0:Y:S11]  /*2cca0*/  LDSM.16.MT88.4 R8, [R0+0x6100] ;  /* 0x006100000008783b */ /* 0x000e360000004200 */
[----:B------:R-:W-:Y:S10]  /*2ccb0*/  @!UPT UIADD3 URZ, URZ, URZ, URZ ;  /* 0x0000003f3f3ff290 */ /* 0x000ff4000fffe03f */
[----:B------:R-:W-:Y:S01]  /*2ccc0*/  STL.64 [R1+0x270], R12 ;  /* 0x0002700c01007387 */ /* 0x000fe20000100a00 */
[----:B------:R-:W-:Y:S02]  /*2ccd0*/  STL [R1+0x278], R14 ;  /* 0x0002780e01007387 */ /* 0x000fe40000100800 */
[----:B------:R-:W-:Y:S02]  /*2cce0*/  IMAD.MOV.U32 R2, RZ, RZ, R15 ;  /* 0x000000ffff027224 */ /* 0x000fe400078e000f */
[----:B------:R-:W1:Y:S04]  /*2ccf0*/  LDSM.16.MT88.4 R12, [R0+0x6180] ;  /* 0x00618000000c783b */ /* 0x000e680000004200 */
[----:B0-----:R-:W-:Y:S01]  /*2cd00*/  STL.64 [R1+0x2948], R10 ;  /* 0x0029480a01007387 */ /* 0x001fe20000100a00 */
[----:B------:R-:W-:Y:S03]  /*2cd10*/  STL.64 [R1+0x2940], R8 ;  /* 0x0029400801007387 */ /* 0x000fe60000100a00 */
[----:B-1----:R0:W-:Y:S01]  /*2cd20*/  STL.64 [R1+0x2910], R14 ;  /* 0x0029100e01007387 */ /* 0x0021e20000100a00 */
[----:B------:R1:W-:Y:S03]  /*2cd30*/  STL.64 [R1+0x2908], R12 ;  /* 0x0029080c01007387 */ /* 0x0003e60000100a00 */
[----:B0-----:R-:W4:Y:S04]  /*2cd40*/  LDL R14, [R1+0x28] ;  /* 0x00002800010e7983 */ /* 0x001f280000100800 */
[----:B------:R-:W4:Y:S01]  /*2cd50*/  LDL R15, [R1+0x2c] ;  /* 0x00002c00010f7983 */ /* 0x000f220000100800 */
[----:B-1----:R-:W-:-:S02]  /*2cd60*/  IMAD.MOV.U32 R12, RZ, RZ, R23 ;  /* 0x000000ffff0c7224 */ /* 0x002fc400078e0017 */
[----:B------:R-:W-:-:S07]  /*2cd70*/  IMAD.MOV.U32 R13, RZ, RZ, R22 ;  /* 0x000000ffff0d7224 */ /* 0x000fce00078e0016 */
[----:B--2---:R-:W-:Y:S01]  /*2cd80*/  HMMA.16816.F32 R4, R24, R12, R16 ;  /* 0x0000000c1804723c */ /* 0x004fe20000001810 */
[----:B---3--:R-:W0:Y:S04]  /*2cd90*/  LDSM.16.MT88.4 R16, [R3+0x6000] ;  /* 0x006000000310783b */ /* 0x008e280000004200 */
[----:B----4-:R-:W-:Y:S11]  /*2cda0*/  STL.64 [R1+0x29d8], R14 ;  /* 0x0029d80e01007387 */ /* 0x010ff60000100a00 */
[----:B------:R-:W-:Y:S07]  /*2cdb0*/  @!UPT UIADD3 URZ, URZ, URZ, URZ ;  /* 0x0000003f3f3ff290 */ /* 0x000fee000fffe03f */
[----:B------:R-:W-:Y:S02]  /*2cdc0*/  STL.64 [R1+0x260], R4 ;  /* 0x0002600401007387 */ /* 0x000fe40000100a00 */
[----:B------:R-:W-:Y:S02]  /*2cdd0*/  STL.64 [R1+0x268], R6 ;  /* 0x0002680601007387 */ /* 0x000fe40000100a00 */
[----:B0-----:R-:W-:Y:S01]  /*2cde0*/  STL.64 [R1+0x28c8], R18 ;  /* 0x0028c81201007387 */ /* 0x001fe20000100a00 */
[----:B------:R0:W-:Y:S04]  /*2cdf0*/  STL.64 [R1+0x28c0], R16 ;  /* 0x0028c01001007387 */ /* 0x0001e80000100a00 */
        /* <DEDUP_REMOVED lines=25> */
[----:B------:R-:W4:Y:S01]  /*2cf90*/  LDL.LU R11, [R1+0x8c] ;  /* 0x00008c00010b7983 */ /* 0x000f220000300800 */
[----:B------:R-:W2:Y:S01]  /*2cfa0*/  LDL.LU R12, [R1+0xc0] ;  /* 0x0000c000010c7983 */ /* 0x000ea20000300800 */
[----:B------:R-:W2:Y:S02]  /*2cfb0*/  LDL.LU R13, [R1+0xc4] ;  /* 0x0000c400010d7983 */ /* 0x000ea40000300800 */
[----:B------:R-:W2:Y:S02]  /*2cfc0*/  LDL.LU R14, [R1+0xc8] ;  /* 0x0000c800010e7983 */ /* 0x000ea40000300800 */
[----:B------:R-:W2:Y:S02]  /*2cfd0*/  LDL.LU R15, [R1+0xcc] ;  /* 0x0000cc00010f7983 */ /* 0x000ea40000300800 */
[----:B------:R-:W-:-:S02]  /*2cfe0*/  IMAD.MOV.U32 R5, RZ, RZ, R20 ;  /* 0x000000ffff057224 */ /* 0x000fc400078e0014 */
[----:B------:R-:W-:Y:S01]  /*2cff0*/  IMAD.MOV.U32 R4, RZ, RZ, R21 ;  /* 0x000000ffff047224 */ /* 0x000fe200078e0015 */
        /* <DEDUP_REMOVED lines=10> */
[----:B----4-:R-:W-:Y:S01]  /*2d0a0*/  STL.64 [R1+0x29a0], R10 ;  /* 0x0029a00a01007387 */ /* 0x010fe20000100a00 */
[----:B------:R0:W-:Y:S03]  /*2d0b0*/  STL.64 [R1+0x2998], R8 ;  /* 0x0029980801007387 */ /* 0x0001e60000100a00 */
[----:B0-----:R-:W4:Y:S01]  /*2d0c0*/  LDL.LU R8, [R1+0xa0] ;  /* 0x0000a00001087983 */ /* 0x001f220000300800 */
        /* <DEDUP_REMOVED lines=9> */
[C---:B------:R-:W-:Y:S01]  /*2d160*/  HMMA.16816.F32 R4, R24.reuse, R4, R12 ;  /* 0x000000041804723c */ /* 0x040fe2000000180c */
[----:B----4-:R-:W-:Y:S01]  /*2d170*/  STL.64 [R1+0x29c0], R10 ;  /* 0x0029c00a01007387 */ /* 0x010fe20000100a00 */
[----:B--2---:R0:W-:Y:S03]  /*2d180*/  STL.64 [R1+0x29b8], R8 ;  /* 0x0029b80801007387 */ /* 0x0041e60000100a00 */
[----:B0-----:R-:W2:Y:S01]  /*2d190*/  LDL.LU R8, [R1+0xf0] ;  /* 0x0000f00001087983 */ /* 0x001ea20000300800 */
[----:B------:R-:W2:Y:S02]  /*2d1a0*/  LDL.LU R9, [R1+0xf4] ;  /* 0x0000f40001097983 */ /* 0x000ea40000300800 */
[----:B------:R-:W2:Y:S02]  /*2d1b0*/  LDL.LU R10, [R1+0xf8] ;  /* 0x0000f800010a7983 */ /* 0x000ea40000300800 */
[----:B------:R-:W2:Y:S01]  /*2d1c0*/  LDL.LU R11, [R1+0xfc] ;  /* 0x0000fc00010b7983 */ /* 0x000ea20000300800 */
[----:B---3--:R-:W-:Y:S01]  /*2d1d0*/  STL.64 [R1+0x2920], R18 ;  /* 0x0029201201007387 */ /* 0x008fe20000100a00 */
[----:B------:R0:W-:Y:S03]  /*2d1e0*/  STL.64 [R1+0x2918], R16 ;  /* 0x0029181001007387 */ /* 0x0001e60000100a00 */
[----:B0-----:R-:W3:Y:S01]  /*2d1f0*/  LDL.LU R16, [R1+0x40] ;  /* 0x0000400001107983 */ /* 0x001ee20000300800 */
[----:B------:R-:W3:Y:S02]  /*2d200*/  LDL.LU R17, [R1+0x44] ;  /* 0x0000440001117983 */ /* 0x000ee40000300800 */
[----:B------:R-:W4:Y:S02]  /*2d210*/  LDL.LU R18, [R1+0x48] ;  /* 0x0000480001127983 */ /* 0x000f240000300800 */
[----:B------:R-:W4:Y:S02]  /*2d220*/  LDL.LU R19, [R1+0x4c] ;  /* 0x00004c0001137983 */ /* 0x000f240000300800 */
[----:B----4-:R0:W-:Y:S01]  /*2d230*/  STL.64 [R1+0x2930], R18 ;  /* 0x0029301201007387 */ /* 0x0101e20000100a00 */
[----:B---3--:R-:W-:Y:S03]  /*2d240*/  STL.64 [R1+0x2928], R16 ;  /* 0x0029281001007387 */ /* 0x008fe60000100a00 */
[----:B0-----:R-:W3:Y:S04]  /*2d250*/  LDL R18, [R1+0x78] ;  /* 0x0000780001127983 */ /* 0x001ee80000100800 */
[----:B------:R-:W3:Y:S01]  /*2d260*/  LDL R19, [R1+0x7c] ;  /* 0x00007c0001137983 */ /* 0x000ee20000100800 */
[----:B------:R-:W4:Y:S02]  /*2d270*/  LDL.LU.64 R14, [R1+0x29f8] ;  /* 0x0029f800010e7983 */ /* 0x000f240000300a00 */
[----:B------:R-:W4:Y:S02]  /*2d280*/  LDL.LU.64 R12, [R1+0x29f0] ;  /* 0x0029f000010c7983 */ /* 0x000f240000300a00 */
[----:B------:R-:W-:Y:S01]  /*2d290*/  STL.64 [R1+0x330], R4 ;  /* 0x0003300401007387 */ /* 0x000fe20000100a00 */
[----:B------:R0:W-:Y:S04]  /*2d2a0*/  STL.64 [R1+0x338], R6 ;  /* 0x0003380601007387 */ /* 0x0001e80000100a00 */
[----:B0-----:R-:W2:Y:S01]  /*2d2b0*/  LDL.LU.64 R6, [R1+0x29e8] ;  /* 0x0029e80001067983 */ /* 0x001ea20000300a00 */
[----:B------:R-:W4:Y:S02]  /*2d2c0*/  LDL.LU.64 R4, [R1+0x29e0] ;  /* 0x0029e00001047983 */ /* 0x000f240000300a00 */
[----:B----4-:R-:W-:Y:S01]  /*2d2d0*/  HMMA.16816.F32 R24, R24, R4, R12 ;  /* 0x000000041818723c */ /* 0x010fe2000000180c */
[----:B------:R-:W2:Y:S11]  /*2d2e0*/  LDL.LU.64 R14, [R1+0x29d8] ;  /* 0x0029d800010e7983 */ /* 0x000eb60000300a00 */
[----:B------:R-:W-:Y:S11]  /*2d2f0*/  @!UPT UIADD3 URZ, URZ, URZ, URZ ;  /* 0x0000003f3f3ff290 */ /* 0x000ff6000fffe03f */
[----:B------:R-:W-:Y:S01]  /*2d300*/  STL.64 [R1+0x320], R24 ;  /* 0x0003201801007387 */ /* 0x000fe20000100a00 */
[----:B------:R0:W-:Y:S03]  /*2d310*/  STL.64 [R1+0x328], R26 ;  /* 0x0003281a01007387 */ /* 0x0001e60000100a00 */
[----:B0-----:R-:W3:Y:S01]  /*2d320*/  LDL.LU.64 R26, [R1+0x29d0] ;  /* 0x0029d000011a7983 */ /* 0x001ee20000300a00 */
[----:B------:R-:W3:Y:S02]  /*2d330*/  LDL.LU.64 R24, [R1+0x29c8] ;  /* 0x0029c80001187983 */ /* 0x000ee40000300a00 */
[C---:B---3--:R-:W-:Y:S08]  /*2d340*/  HMMA.16816.F32 R20, R24.reuse, R18, R20 ;  /* 0x000000121814723c */ /* 0x048ff00000001814 */
[C---:B--2---:R-:W-:Y:S11]  /*2d350*/  HMMA.16816.F32 R8, R24.reuse, R14, R8 ;  /* 0x0000000e1808723c */ /* 0x044ff60000001808 */
[----:B------:R-:W-:Y:S04]  /*2d360*/  @!UPT UIADD3 URZ, URZ, URZ, URZ ;  /* 0x0000003f3f3ff290 */ /* 0x000fe8000fffe03f */
[----:B------:R-:W-:Y:S01]  /*2d370*/  STL.64 [R1+0x310], R20 ;  /* 0x0003101401007387 */ /* 0x000fe20000100a00 */
[----:B------:R-:W-:Y:S02]  /*2d380*/  STL.64 [R1+0x318], R22 ;  /* 0x0003181601007387 */ /* 0x000fe40000100a00 */
[----:B------:R-:W0:Y:S02]  /*2d390*/  LDSM.16.MT88.4 R20, [R3+0x6080] ;  /* 0x006080000314783b */ /* 0x000e240000004200 */
[----:B0-----:R0:W-:Y:S02]  /*2d3a0*/  STL.64 [R1+0x2880], R22 ;  /* 0x0028801601007387 */ /* 0x0011e40000100a00 */
[----:B------:R-:W-:Y:S02]  /*2d3b0*/  STL.64 [R1+0x2878], R20 ;  /* 0x0028781401007387 */ /* 0x000fe40000100a00 */
[----:B0-----:R-:W2:Y:S04]  /*2d3c0*/  LDL R22, [R1+0x38] ;  /* 0x0000380001167983 */ /* 0x001ea80000100800 */
[----:B------:R-:W2:Y:S01]  /*2d3d0*/  LDL R23, [R1+0x3c] ;  /* 0x00003c0001177983 */ /* 0x000ea20000100800 */
        /* <DEDUP_REMOVED lines=11> */
[----:B------:R-:W-:Y:S02]  /*2d490*/  IMAD.MOV.U32 R13, RZ, RZ, R6 ;  /* 0x000000ffff0d7224 */ /* 0x000fe400078e0006 */
[----:B------:R-:W-:Y:S01]  /*2d4a0*/  IMAD.MOV.U32 R12, RZ, RZ, R7 ;  /* 0x000000ffff0c7224 */ /* 0x000fe200078e0007 */
[----:B--2---:R-:W-:Y:S01]  /*2d4b0*/  HMMA.16816.F32 R24, R24, R6, R8 ;  /* 0x000000061818723c */ /* 0x004fe20000001808 */
[----:B------:R-:W2:Y:S01]  /*2d4c0*/  LDL.LU.64 R10, [R1+0x29a0] ;  /* 0x0029a000010a7983 */ /* 0x000ea20000300a00 */
[----:B------:R-:W2:Y:S11]  /*2d4d0*/  LDL.LU.64 R8, [R1+0x2998] ;  /* 0x0029980001087983 */ /* 0x000eb60000300a00 */
[----:B------:R-:W-:Y:S10]  /*2d4e0*/  @!UPT UIADD3 URZ, URZ, URZ, URZ ;  /* 0x0000003f3f3ff290 */ /* 0x000ff4000fffe03f */
[----:B------:R-:W-:Y:S01]  /*2d4f0*/  STL.64 [R1+0x290], R24 ;  /* 0x0002901801007387 */ /* 0x000fe20000100a00 */
[----:B------:R-:W-:Y:S02]  /*2d500*/  STL.64 [R1+0x298], R26 ;  /* 0x0002981a01007387 */ /* 0x000fe40000100a00 */
[----:B------:R-:W2:Y:S02]  /*2d510*/  LDL.LU.64 R6, [R1+0x2990] ;  /* 0x0029900001067983 */ /* 0x000ea40000300a00 */
        /* <DEDUP_REMOVED lines=9> */
[----:B------:R0:W-:Y:S01]  /*2d5b0*/  STL.64 [R1+0x2938], R14 ;  /* 0x0029380e01007387 */ /* 0x0001e20000100a00 */
[----:B------:R-:W3:Y:S01]  /*2d5c0*/  LDL.LU R12, [R1+0x50] ;  /* 0x00005000010c7983 */ /* 0x000ee20000300800 */
[----:B------:R-:W-:Y:S01]  /*2d5d0*/  IMAD.MOV.U32 R26, RZ, RZ, R13 ;  /* 0x000000ffff1a7224 */ /* 0x000fe200078e000d */
[C---:B--2---:R-:W-:Y:S11]  /*2d5e0*/  HMMA.16816.F32 R8, R4.reuse, R14, R8 ;  /* 0x0000000e0408723c */ /* 0x044ff60000001808 */
[----:B------:R-:W-:Y:S11]  /*2d5f0*/  @!UPT UIADD3 URZ, URZ, URZ, URZ ;  /* 0x0000003f3f3ff290 */ /* 0x000ff6000fffe03f */
[----:B------:R-:W-:Y:S01]  /*2d600*/  @!UPT UIADD3 URZ, URZ, URZ, URZ ;  /* 0x0000003f3f3ff290 */ /* 0x000fe2000fffe03f */
[----:B------:R-:W-:Y:S01]  /*2d610*/  STL.64 [R1+0x180], R8 ;  /* 0x0001800801007387 */ /* 0x000fe20000100a00 */
[----:B------:R-:W-:Y:S02]  /*2d620*/  STL.64 [R1+0x188], R10 ;  /* 0x0001880a01007387 */ /* 0x000fe40000100a00 */
[----:B------:R1:W2:Y:S04]  /*2d630*/  LDSM.16.MT88.4 R8, [R3+0x6100] ;  /* 0x006100000308783b */ /* 0x0002a80000004200 */
[----:B------:R-:W3:Y:S01]  /*2d640*/  LDL.LU R13, [R1+0x54] ;  /* 0x00005400010d7983 */ /* 0x000ee20000300800 */
[----:B0-----:R-:W3:Y:S01]  /*2d650*/  LDL.LU R14, [R1+0x58] ;  /* 0x00005800010e7983 */ /* 0x001ee20000300800 */
[----:B------:R-:W3:Y:S03]  /*2d660*/  LDL.LU R15, [R1+0x5c] ;  /* 0x00005c00010f7983 */ /* 0x000ee60000300800 */
[----:B-1----:R-:W4:Y:S04]  /*2d670*/  LDL.LU R3, [R1+0x2970] ;  /* 0x0029700001037983 */ /* 0x002f280000300800 */
[----:B--2---:R-:W-:Y:S01]  /*2d680*/  STL.64 [R1+0x10], R8 ;  /* 0x0000100801007387 */ /* 0x004fe20000100a00 */
[----:B------:R0:W-:Y:S03]  /*2d690*/  STL.64 [R1+0x18], R10 ;  /* 0x0000180a01007387 */ /* 0x0001e60000100a00 */
        /* <DEDUP_REMOVED lines=20> */
[----:B------:R-:W3:Y:S11]  /*2d7e0*/  LDL.LU.64 R14, [R1+0x2938] ;  /* 0x00293800010e7983 */ /* 0x000ef60000300a00 */
[----:B------:R-:W-:Y:S11]  /*2d7f0*/  @!UPT UIADD3 URZ, URZ, URZ, URZ ;  /* 0x0000003f3f3ff290 */ /* 0x000ff6000fffe03f */
[----:B------:R-:W-:Y:S01]  /*2d800*/  STL.64 [R1+0xf0], R16 ;  /* 0x0000f01001007387 */ /* 0x000fe20000100a00 */
[----:B------:R0:W-:Y:S03]  /*2d810*/  STL.64 [R1+0xf8], R18 ;  /* 0x0000f81201007387 */ /* 0x0001e60000100a00 */
[----:B0-----:R-:W3:Y:S01]  /*2d820*/  LDL.LU.64 R18, [R1+0x2930] ;  /* 0x0029300001127983 */ /* 0x001ee20000300a00 */
[----:B------:R-:W3:Y:S01]  /*2d830*/  LDL.LU.64 R16, [R1+0x2928] ;  /* 0x0029280001107983 */ /* 0x000ee20000300a00 */
[C---:B--2---:R-:W-:Y:S08]  /*2d840*/  HMMA.16816.F32 R20, R8.reuse, R22, R4 ;  /* 0x000000160814723c */ /* 0x044ff00000001804 */
[C---:B---3--:R-:W-:Y:S01]  /*2d850*/  HMMA.16816.F32 R12, R8.reuse, R14, R16 ;  /* 0x0000000e080c723c */ /* 0x048fe20000001810 */
[----:B------:R-:W2:Y:S01]  /*2d860*/  LDL.LU.64 R18, [R1+0x2920] ;  /* 0x0029200001127983 */ /* 0x000ea20000300a00 */
[----:B------:R-:W2:Y:S11]  /*2d870*/  LDL.LU.64 R16, [R1+0x2918] ;  /* 0x0029180001107983 */ /* 0x000eb60000300a00 */
[----:B------:R-:W-:Y:S10]  /*2d880*/  @!UPT UIADD3 URZ, URZ, URZ, URZ ;  /* 0x0000003f3f3ff290 */ /* 0x000ff4000fffe03f */
[----:B------:R-:W-:Y:S01]  /*2d890*/  STL.64 [R1+0xe0], R12 ;  /* 0x0000e00c01007387 */ /* 0x000fe20000100a00 */
[----:B------:R0:W-:Y:S03]  /*2d8a0*/  STL.64 [R1+0xe8], R14 ;  /* 0x0000e80e01007387 */ /* 0x0001e60000100a00 */
[----:B0-----:R-:W3:Y:S01]  /*2d8b0*/  LDL.LU.64 R14, [R1+0x2910] ;  /* 0x00291000010e7983 */ /* 0x001ee20000300a00 */
[----:B------:R-:W3:Y:S02]  /*2d8c0*/  LDL.LU.64 R12, [R1+0x2908] ;  /* 0x00290800010c7983 */ /* 0x000ee40000300a00 */
[----:B------:R0:W-:Y:S02]  /*2d8d0*/  STL.64 [R1+0x28d0], R26 ;  /* 0x0028d01a01007387 */ /* 0x0001e40000100a00 */
[----:B------:R-:W-:Y:S01]  /*2d8e0*/  STL.64 [R1+0xd0], R20 ;  /* 0x0000d01401007387 */ /* 0x000fe20000100a00 */
[----:B------:R-:W-:Y:S01]  /*2d8f0*/  STL.64 [R1+0xd8], R22 ;  /* 0x0000d81601007387 */ /* 0x000fe20000100a00 */
[----:B--2---:R-:W-:Y:S03]  /*2d900*/  HMMA.16816.F32 R4, R8, R26, R16 ;  /* 0x0000001a0804723c */ /* 0x004fe60000001810 */
[----:B------:R-:W2:Y:S04]  /*2d910*/  LDL.LU R8, [R1+0x220] ;  /* 0x0002200001087983 */ /* 0x000ea80000300800 */
[----:B------:R-:W-:-:S02]  /*2d920*/  IMAD.MOV.U32 R10, RZ, RZ, R28 ;  /* 0x000000ffff0a7224 */ /* 0x000fc400078e001c */
[----:B------:R-:W-:Y:S11]  /*2d930*/  IMAD.MOV.U32 R11, RZ, RZ, R29 ;  /* 0x000000ffff0b7224 */ /* 0x000ff600078e001d */
[----:B------:R-:W-:Y:S03]  /*2d940*/  @!UPT UIADD3 URZ, URZ, URZ, URZ ;  /* 0x0000003f3f3ff290 */ /* 0x000fe6000fffe03f */
[----:B------:R-:W-:Y:S01]  /*2d950*/  STL.64 [R1+0xc0], R4 ;  /* 0x0000c00401007387 */ /* 0x000fe20000100a00 */
[----:B------:R-:W-:Y:S02]  /*2d960*/  STL.64 [R1+0xc8], R6 ;  /* 0x0000c80601007387 */ /* 0x000fe40000100a00 */
        /* <DEDUP_REMOVED lines=9> */
[----:B0-----:R-:W2:Y:S01]  /*2da00*/  LDL.LU R26, [R1+0x1b8] ;  /* 0x0001b800011a7983 */ /* 0x001ea20000300800 */
[----:B------:R-:W2:Y:S04]  /*2da10*/  LDL.LU R27, [R1+0x1bc] ;  /* 0x0001bc00011b7983 */ /* 0x000ea80000300800 */
[----:B--2---:R-:W-:Y:S01]  /*2da20*/  STL.64 [R1+0x28f0], R26 ;  /* 0x0028f01a01007387 */ /* 0x004fe20000100a00 */
[----:B------:R0:W-:Y:S03]  /*2da30*/  STL.64 [R1+0x28e8], R24 ;  /* 0x0028e81801007387 */ /* 0x0001e60000100a00 */
[----:B0-----:R-:W3:Y:S01]  /*2da40*/  LDL.LU R24, [R1+0x1a0] ;  /* 0x0001a00001187983 */ /* 0x001ee20000300800 */
[----:B------:R-:W3:Y:S02]  /*2da50*/  LDL.LU R25, [R1+0x1a4] ;  /* 0x0001a40001197983 */ /* 0x000ee40000300800 */
[----:B------:R-:W3:Y:S02]  /*2da60*/  LDL.LU R26, [R1+0x1a8] ;  /* 0x0001a800011a7983 */ /* 0x000ee40000300800 */
[----:B------:R-:W3:Y:S01]  /*2da70*/  LDL.LU R27, [R1+0x1ac] ;  /* 0x0001ac00011b7983 */ /* 0x000ee20000300800 */
[----:B------:R0:W-:Y:S01]  /*2da80*/  STL.64 [R1+0x28e0], R18 ;  /* 0x0028e01201007387 */ /* 0x0001e20000100a00 */
[----:B------:R-:W-:Y:S03]  /*2da90*/  STL.64 [R1+0x28d8], R16 ;  /* 0x0028d81001007387 */ /* 0x000fe60000100a00 */
[----:B0-----:R-:W2:Y:S01]  /*2daa0*/  LDL.64 R18, [R1+0x28] ;  /* 0x0000280001127983 */ /* 0x001ea20000100a00 */
[----:B------:R-:W-:Y:S02]  /*2dab0*/  STL.64 [R1+0x2840], R10 ;  /* 0x0028400a01007387 */ /* 0x000fe40000100a00 */
[----:B------:R0:W-:Y:S02]  /*2dac0*/  STL.64 [R1+0x2838], R8 ;  /* 0x0028380801007387 */ /* 0x0001e40000100a00 */
[----:B0-----:R-:W2:Y:S01]  /*2dad0*/  LDL.LU R8, [R1+0x240] ;  /* 0x0002400001087983 */ /* 0x001ea20000300800 */
[----:B------:R-:W2:Y:S02]  /*2dae0*/  LDL.LU R9, [R1+0x244] ;  /* 0x0002440001097983 */ /* 0x000ea40000300800 */
[----:B------:R-:W2:Y:S02]  /*2daf0*/  LDL.LU R10, [R1+0x248] ;  /* 0x00024800010a7983 */ /* 0x000ea40000300800 */
[----:B----4-:R-:W-:-:S02]  /*2db00*/  IMAD.MOV.U32 R11, RZ, RZ, R3 ;  /* 0x000000ffff0b7224 */ /* 0x010fc400078e0003 */
[----:B------:R-:W4:Y:S01]  /*2db10*/  LDL.LU R3, [R1+0x28f8] ;  /* 0x0028f80001037983 */ /* 0x000f220000300800 */
[----:B------:R-:W2:Y:S02]  /*2db20*/  LDL.LU R20, [R1+0x210] ;  /* 0x0002100001147983 */ /* 0x000ea40000300800 */
[----:B------:R-:W2:Y:S02]  /*2db30*/  LDL.LU R21, [R1+0x214] ;  /* 0x0002140001157983 */ /* 0x000ea40000300800 */
[----:B------:R-:W2:Y:S01]  /*2db40*/  LDL.LU R22, [R1+0x218] ;  /* 0x0002180001167983 */ /* 0x000ea20000300800 */
[----:B------:R-:W2:Y:S01]  /*2db50*/  LDL.LU R23, [R1+0x21c] ;  /* 0x00021c0001177983 */ /* 0x000ea20000300800 */
[----:B------:R-:W3:Y:S02]  /*2db60*/  LDL.LU R4, [R1+0x1e0] ;  /* 0x0001e00001047983 */ /* 0x000ee40000300800 */
[----:B------:R-:W3:Y:S02]  /*2db70*/  LDL.LU R5, [R1+0x1e4] ;  /* 0x0001e40001057983 */ /* 0x000ee40000300800 */
[----:B------:R-:W3:Y:S01]  /*2db80*/  LDL.LU R6, [R1+0x1e8] ;  /* 0x0001e80001067983 */ /* 0x000ee20000300800 */
[----:B------:R-:W3:Y:S04]  /*2db90*/  LDL.LU R7, [R1+0x1ec] ;  /* 0x0001ec0001077983 */ /* 0x000ee80000300800 */
[----:B--2---:R0:W-:Y:S01]  /*2dba0*/  STL.64 [R1+0x2890], R22 ;  /* 0x0028901601007387 */ /* 0x0041e20000100a00 */
[----:B------:R-:W-:Y:S03]  /*2dbb0*/  STL.64 [R1+0x2888], R20 ;  /* 0x0028881401007387 */ /* 0x000fe60000100a00 */
[----:B0-----:R-:W2:Y:S01]  /*2dbc0*/  LDL.64 R22, [R1+0x38] ;  /* 0x0000380001167983 */ /* 0x001ea20000100a00 */
[----:B------:R-:W-:Y:S02]  /*2dbd0*/  STL.64 [R1+0x2850], R10 ;  /* 0x0028500a01007387 */ /* 0x000fe40000100a00 */
[----:B------:R0:W-:Y:S02]  /*2dbe0*/  STL.64 [R1+0x2848], R8 ;  /* 0x0028480801007387 */ /* 0x0001e40000100a00 */
[----:B0-----:R-:W2:Y:S01]  /*2dbf0*/  LDL.LU R8, [R1+0x230] ;  /* 0x0002300001087983 */ /* 0x001ea20000300800 */
[----:B------:R-:W2:Y:S02]  /*2dc00*/  LDL.LU R9, [R1+0x234] ;  /* 0x0002340001097983 */ /* 0x000ea40000300800 */
[----:B------:R-:W-:-:S02]  /*2dc10*/  IMAD.MOV.U32 R10, RZ, RZ, R29 ;  /* 0x000000ffff0a7224 */ /* 0x000fc400078e001d */
[----:B------:R-:W-:-:S05]  /*2dc20*/  IMAD.MOV.U32 R11, RZ, RZ, R28 ;  /* 0x000000ffff0b7224 */ /* 0x000fca00078e001c */
[----:B------:R0:W-:Y:S04]  /*2dc30*/  STL.64 [R1+0x2868], R10 ;  /* 0x0028680a01007387 */ /* 0x0001e80000100a00 */
[----:B--2---:R-:W-:Y:S01]  /*2dc40*/  STL.64 [R1+0x2860], R8 ;  /* 0x0028600801007387 */ /* 0x004fe20000100a00 */
[----:B0-----:R-:W3:Y:S02]  /*2dc50*/  LDL.LU.64 R10, [R1+0x78] ;  /* 0x00007800010a7983 */ /* 0x001ee40000300a00 */
[C---:B---3--:R-:W-:Y:S11]  /*2dc60*/  HMMA.16816.F32 R24, R12.reuse, R10, R24 ;  /* 0x0000000a0c18723c */ /* 0x048ff60000001818 */
        /* <DEDUP_REMOVED lines=8> */
[C---:B--2---:R-:W-:Y:S01]  /*2dcf0*/  HMMA.16816.F32 R24, R12.reuse, R18, R24 ;  /* 0x000000120c18723c */ /* 0x044fe20000001818 */
[----:B------:R-:W2:Y:S01]  /*2dd00*/  LDL.LU.64 R18, [R1+0x28e0] ;  /* 0x0028e00001127983 */ /* 0x000ea20000300a00 */
[----:B------:R-:W2:Y:S11]  /*2dd10*/  LDL.LU.64 R16, [R1+0x28d8] ;  /* 0x0028d80001107983 */ /* 0x000eb60000300a00 */
[----:B------:R-:W-:Y:S11]  /*2dd20*/  @!UPT UIADD3 URZ, URZ, URZ, URZ ;  /* 0x0000003f3f3ff290 */ /* 0x000ff6000fffe03f */
[----:B------:R-:W-:Y:S02]  /*2dd30*/  IMAD.MOV.U32 R28, RZ, RZ, R27 ;  /* 0x000000ffff1c7224 */ /* 0x000fe400078e001b */
[----:B------:R-:W-:Y:S01]  /*2dd40*/  IMAD.MOV.U32 R29, RZ, RZ, R26 ;  /* 0x000000ffff1d7224 */ /* 0x000fe200078e001a */
[----:B------:R-:W-:Y:S01]  /*2dd50*/  STL.64 [R1+0xa0], R24 ;  /* 0x0000a01801007387 */ /* 0x000fe20000100a00 */
[----:B------:R-:W3:Y:S02]  /*2dd60*/  LDL.LU.64 R26, [R1+0x28d0] ;  /* 0x0028d000011a7983 */ /* 0x000ee40000300a00 */
[----:B------:R-:W-:Y:S01]  /*2dd70*/  STL [R1+0x27f8], R28 ;  /* 0x0027f81c01007387 */ /* 0x000fe20000100800 */
[----:B------:R0:W-:Y:S04]  /*2dd80*/  STL [R1+0x27d8], R29 ;  /* 0x0027d81d01007387 */ /* 0x0001e80000100800 */
[----:B0-----:R-:W3:Y:S01]  /*2dd90*/  LDL R29, [R1+0x1be0] ;  /* 0x001be000011d7983 */ /* 0x001ee20000100800 */
[----:B--2---:R-:W-:Y:S11]  /*2dda0*/  HMMA.16816.F32 R16, R12, R22, R16 ;  /* 0x000000160c10723c */ /* 0x004ff60000001810 */
[----:B------:R-:W-:Y:S11]  /*2ddb0*/  @!UPT UIADD3 URZ, URZ, URZ, URZ ;  /* 0x0000003f3f3ff290 */ /* 0x000ff6000fffe03f */
[----:B------:R-:W-:Y:S01]  /*2ddc0*/  @!UPT UIADD3 URZ, URZ, URZ, URZ ;  /* 0x0000003f3f3ff290 */ /* 0x000fe2000fffe03f */
[----:B------:R-:W-:Y:S01]  /*2ddd0*/  STL.64 [R1+0x130], R16 ;  /* 0x0001301001007387 */ /* 0x000fe20000100a00 */
[----:B------:R0:W-:Y:S03]  /*2dde0*/  STL.64 [R1+0x138], R18 ;  /* 0x0001381201007387 */ /* 0x0001e60000100a00 */
[----:B0-----:R-:W2:Y:S01]  /*2ddf0*/  LDL.LU.64 R18, [R1+0x28c8] ;  /* 0x0028c80001127983 */ /* 0x001ea20000300a00 */
[----:B------:R-:W2:Y:S02]  /*2de00*/  LDL.LU.64 R16, [R1+0x28c0] ;  /* 0x0028c00001107983 */ /* 0x000ea40000300a00 */
[----:B------:R0:W-:Y:S02]  /*2de10*/  STL.64 [R1+0x28a0], R22 ;  /* 0x0028a01601007387 */ /* 0x0001e40000100a00 */
[----:B0-----:R-:W-:Y:S02]  /*2de20*/  IMAD.MOV.U32 R22, RZ, RZ, R9 ;  /* 0x000000ffff167224 */ /* 0x001fe400078e0009 */
[----:B------:R-:W-:-:S05]  /*2de30*/  IMAD.MOV.U32 R23, RZ, RZ, R8 ;  /* 0x000000ffff177224 */ /* 0x000fca00078e0008 */
[----:B------:R0:W-:Y:S01]  /*2de40*/  STL.64 [R1+0x28b8], R22 ;  /* 0x0028b81601007387 */ /* 0x0001e20000100a00 */
[----:B------:R-:W2:Y:S02]  /*2de50*/  LDL.LU R20, [R1+0x1c0] ;  /* 0x0001c00001147983 */ /* 0x000ea40000300800 */
[----:B------:R-:W2:Y:S01]  /*2de60*/  LDL.LU R21, [R1+0x1c4] ;  /* 0x0001c40001157983 */ /* 0x000ea20000300800 */
[----:B0-----:R-:W2:Y:S01]  /*2de70*/  LDL.LU R22, [R1+0x1c8] ;  /* 0x0001c80001167983 */ /* 0x001ea20000300800 */
[----:B------:R-:W2:Y:S02]  /*2de80*/  LDL.LU R23, [R1+0x1cc] ;  /* 0x0001cc0001177983 */ /* 0x000ea40000300800 */
[----:B---3--:R0:W-:Y:S02]  /*2de90*/  STL.64 [R1+0x2898], R26 ;  /* 0x0028981a01007387 */ /* 0x0081e40000100a00 */
[----:B------:R-:W3:Y:S01]  /*2dea0*/  LDL.LU R24, [R1+0x250] ;  /* 0x0002500001187983 */ /* 0x000ee20000300800 */
[----:B--2---:R-:W-:Y:S01]  /*2deb0*/  HMMA.16816.F32 R12, R12, R26, R20 ;  /* 0x0000001a0c0c723c */ /* 0x004fe20000001814 */
[----:B------:R-:W1:Y:S11]  /*2dec0*/  LDSM.16.MT88.4 R20, [R29+0x6180] ;  /* 0x006180001d14783b */ /* 0x000e760000004200 */
[----:B------:R-:W-:Y:S11]  /*2ded0*/  @!UPT UIADD3 URZ, URZ, URZ, URZ ;  /* 0x0000003f3f3ff290 */ /* 0x000ff6000fffe03f */
[----:B------:R-:W-:Y:S01]  /*2dee0*/  STL.64 [R1+0x120], R12 ;  /* 0x0001200c01007387 */ /* 0x000fe20000100a00 */
[----:B------:R-:W-:Y:S02]  /*2def0*/  STL.64 [R1+0x128], R14 ;  /* 0x0001280e01007387 */ /* 0x000fe40000100a00 */
[----:B------:R-:W3:Y:S02]  /*2df00*/  LDL.LU R25, [R1+0x254] ;  /* 0x0002540001197983 */ /* 0x000ee40000300800 */
[----:B0-----:R-:W2:Y:S01]  /*2df10*/  LDL.LU R26, [R1+0x258] ;  /* 0x00025800011a7983 */ /* 0x001ea20000300800 */
[----:B------:R-:W2:Y:S01]  /*2df20*/  LDL.LU R27, [R1+0x25c] ;  /* 0x00025c00011b7983 */ /* 0x000ea20000300800 */
[----:B------:R-:W-:Y:S03]  /*2df30*/  HMMA.16816.F32 R4, R16, R10, R4 ;  /* 0x0000000a1004723c */ /* 0x000fe60000001804 */
[----:B--2---:R-:W-:Y:S01]  /*2df40*/  STL.64 [R1+0x28b0], R26 ;  /* 0x0028b01a01007387 */ /* 0x004fe20000100a00 */
[----:B---3--:R0:W-:Y:S03]  /*2df50*/  STL.64 [R1+0x28a8], R24 ;  /* 0x0028a81801007387 */ /* 0x0081e60000100a00 */
[----:B0-----:R-:W2:Y:S01]  /*2df60*/  LDL.LU R24, [R1+0x1f0] ;  /* 0x0001f00001187983 */ /* 0x001ea20000300800 */
[----:B------:R-:W2:Y:S02]  /*2df70*/  LDL.LU R25, [R1+0x1f4] ;  /* 0x0001f40001197983 */ /* 0x000ea40000300800 */
[----:B------:R-:W2:Y:S02]  /*2df80*/  LDL.LU R26, [R1+0x1f8] ;  /* 0x0001f800011a7983 */ /* 0x000ea40000300800 */
[----:B------:R-:W2:Y:S11]  /*2df90*/  LDL.LU R27, [R1+0x1fc] ;  /* 0x0001fc00011b7983 */ /* 0x000eb60000300800 */
[----:B------:R1:W-:Y:S01]  /*2dfa0*/  STL.64 [R1+0x140], R4 ;  /* 0x0001400401007387 */ /* 0x0003e20000100a00 */
[----:B------:R-:W-:Y:S02]  /*2dfb0*/  STL.64 [R1+0x148], R6 ;  /* 0x0001480601007387 */ /* 0x000fe40000100a00 */
[----:B-1----:R-:W-:-:S02]  /*2dfc0*/  IMAD.MOV.U32 R5, RZ, RZ, R22 ;  /* 0x000000ffff057224 */ /* 0x002fc400078e0016 */
[----:B------:R-:W-:Y:S02]  /*2dfd0*/  IMAD.MOV.U32 R4, RZ, RZ, R23 ;  /* 0x000000ffff047224 */ /* 0x000fe400078e0017 */
[----:B------:R-:W2:Y:S01]  /*2dfe0*/  LDL.LU.64 R22, [R1+0x28b8] ;  /* 0x0028b80001167983 */ /* 0x000ea20000300a00 */
[----:B------:R-:W-:Y:S02]  /*2dff0*/  IMAD.MOV.U32 R15, RZ, RZ, R20 ;  /* 0x000000ffff0f7224 */ /* 0x000fe400078e0014 */
[----:B------:R-:W-:-:S05]  /*2e000*/  IMAD.MOV.U32 R14, RZ, RZ, R21 ;  /* 0x000000ffff0e7224 */ /* 0x000fca00078e0015 */
[----:B------:R0:W-:Y:S01]  /*2e010*/  STL.64 [R1+0x2870], R14 ;  /* 0x0028700e01007387 */ /* 0x0001e20000100a00 */
[----:B------:R-:W3:Y:S02]  /*2e020*/  LDL.LU R12, [R1+0x200] ;  /* 0x00020000010c7983 */ /* 0x000ee40000300800 */
[----:B------:R-:W3:Y:S01]  /*2e030*/  LDL.LU R13, [R1+0x204] ;  /* 0x00020400010d7983 */ /* 0x000ee20000300800 */
[----:B0-----:R-:W3:Y:S01]  /*2e040*/  LDL.LU R14, [R1+0x208] ;  /* 0x00020800010e7983 */ /* 0x001ee20000300800 */
[C---:B--2---:R-:W-:Y:S03]  /*2e050*/  HMMA.16816.F32 R20, R16.reuse, R22, R24 ;  /* 0x000000161014723c */ /* 0x044fe60000001818 */
[----:B------:R-:W2:Y:S01]  /*2e060*/  LDL.LU.64 R26, [R1+0x28b0] ;  /* 0x0028b000011a7983 */ /* 0x000ea20000300a00 */
[----:B------:R-:W2:Y:S11]  /*2e070*/  LDL.LU.64 R24, [R1+0x28a8] ;  /* 0x0028a80001187983 */ /* 0x000eb60000300a00 */
[----:B------:R-:W-:Y:S08]  /*2e080*/  @!UPT UIADD3 URZ, URZ, URZ, URZ ;  /* 0x0000003f3f3ff290 */ /* 0x000ff0000fffe03f */
[----:B------:R-:W-:Y:S01]  /*2e090*/  STL.64 [R1+0x150], R20 ;  /* 0x0001501401007387 */ /* 0x000fe20000100a00 */
[----:B------:R0:W-:Y:S03]  /*2e0a0*/  STL.64 [R1+0x158], R22 ;  /* 0x0001581601007387 */ /* 0x0001e60000100a00 */
[----:B0-----:R-:W2:Y:S01]  /*2e0b0*/  LDL.LU.64 R22, [R1+0x28a0] ;  /* 0x0028a00001167983 */ /* 0x001ea20000300a00 */
[----:B----4-:R-:W-:Y:S01]  /*2e0c0*/  IMAD.MOV.U32 R15, RZ, RZ, R3 ;  /* 0x000000ffff0f7224 */ /* 0x010fe200078e0003 */
[C---:B--2---:R-:W-:Y:S01]  /*2e0d0*/  HMMA.16816.F32 R24, R16.reuse, R22, R24 ;  /* 0x000000161018723c */ /* 0x044fe20000001818 */
[----:B------:R-:W-:Y:S02]  /*2e0e0*/  IMAD.MOV.U32 R6, RZ, RZ, R22 ;  /* 0x000000ffff067224 */ /* 0x000fe400078e0016 */
[----:B------:R-:W-:Y:S11]  /*2e0f0*/  IMAD.MOV.U32 R3, RZ, RZ, R23 ;  /* 0x000000ffff037224 */ /* 0x000ff600078e0017 */
[----:B------:R-:W-:Y:S09]  /*2e100*/  @!UPT UIADD3 URZ, URZ, URZ, URZ ;  /* 0x0000003f3f3ff290 */ /* 0x000ff2000fffe03f */
[----:B------:R-:W-:Y:S01]  /*2e110*/  STL.64 [R1+0x170], R24 ;  /* 0x0001701801007387 */ /* 0x000fe20000100a00 */
[----:B------:R0:W-:Y:S03]  /*2e120*/  STL.64 [R1+0x178], R26 ;  /* 0x0001781a01007387 */ /* 0x0001e60000100a00 */
[----:B0-----:R-:W2:Y:S01]  /*2e130*/  LDL.LU.64 R26, [R1+0x2898] ;  /* 0x00289800011a7983 */ /* 0x001ea20000300a00 */
[----:B------:R-:W2:Y:S02]  /*2e140*/  LDL.LU.64 R22, [R1+0x2890] ;  /* 0x0028900001167983 */ /* 0x000ea40000300a00 */
[----:B------:R-:W2:Y:S02]  /*2e150*/  LDL.LU.64 R20, [R1+0x2888] ;  /* 0x0028880001147983 */ /* 0x000ea40000300a00 */
[----:B--2---:R-:W-:Y:S01]  /*2e160*/  HMMA.16816.F32 R16, R16, R26, R20 ;  /* 0x0000001a1010723c */ /* 0x004fe20000001814 */
[----:B------:R-:W3:Y:S01]  /*2e170*/  LDL.LU.64 R22, [R1+0x2880] ;  /* 0x0028800001167983 */ /* 0x000ee20000300a00 */
[----:B------:R-:W3:Y:S02]  /*2e180*/  LDL.LU.64 R20, [R1+0x2878] ;  /* 0x0028780001147983 */ /* 0x000ee40000300a00 */
[----:B------:R0:W-:Y:S02]  /*2e190*/  STL.64 [R1+0x2858], R26 ;  /* 0x0028581a01007387 */ /* 0x0001e40000100a00 */
[----:B0-----:R-:W2:Y:S11]  /*2e1a0*/  LDL.LU.64 R26, [R1+0x28] ;  /* 0x00002800011a7983 */ /* 0x001eb60000300a00 */
[----:B------:R-:W-:Y:S06]  /*2e1b0*/  @!UPT UIADD3 URZ, URZ, URZ, URZ ;  /* 0x0000003f3f3ff290 */ /* 0x000fec000fffe03f */
[----:B------:R-:W-:Y:S01]  /*2e1c0*/  STL.64 [R1+0x160], R16 ;  /* 0x0001601001007387 */ /* 0x000fe20000100a00 */
[----:B------:R-:W-:Y:S01]  /*2e1d0*/  STL.64 [R1+0x168], R18 ;  /* 0x0001681201007387 */ /* 0x000fe20000100a00 */
[----:B---3--:R-:W-:Y:S11]  /*2e1e0*/  HMMA.16816.F32 R12, R20, R10, R12 ;  /* 0x0000000a140c723c */ /* 0x008ff6000000180c */
[----:B------:R-:W-:Y:S11]  /*2e1f0*/  @!UPT UIADD3 URZ, URZ, URZ, URZ ;  /* 0x0000003f3f3ff290 */ /* 0x000ff6000fffe03f */
[----:B------:R-:W-:Y:S01]  /*2e200*/  @!UPT UIADD3 URZ, URZ, URZ, URZ ;  /* 0x0000003f3f3ff290 */ /* 0x000fe2000fffe03f */
[----:B------:R0:W-:Y:S01]  /*2e210*/  STL.64 [R1+0x1a0], R12 ;  /* 0x0001a00c01007387 */ /* 0x0001e20000100a00 */
[----:B------:R1:W-:Y:S02]  /*2e220*/  STL.64 [R1+0x1a8], R14 ;  /* 0x0001a80e01007387 */ /* 0x0003e40000100a00 */
[----:B0-----:R-:W-:Y:S01]  /*2e230*/  IMAD.MOV.U32 R13, RZ, RZ, R10 ;  /* 0x000000ffff0d7224 */ /* 0x001fe200078e000a */
[----:B-1----:R-:W3:Y:S01]  /*2e240*/  LDL.LU.64 R14, [R1+0x2870] ;  /* 0x00287000010e7983 */ /* 0x002ee20000300a00 */
[----:B------:R-:W-:Y:S02]  /*2e250*/  IMAD.MOV.U32 R12, RZ, RZ, R11 ;  /* 0x000000ffff0c7224 */ /* 0x000fe400078e000b */
[----:B------:R-:W4:Y:S02]  /*2e260*/  LDL.LU.64 R10, [R1+0x2868] ;  /* 0x00286800010a7983 */ /* 0x000f240000300a00 */
[----:B------:R-:W4:Y:S02]  /*2e270*/  LDL.LU.64 R8, [R1+0x2860] ;  /* 0x0028600001087983 */ /* 0x000f240000300a00 */
[----:B------:R-:W-:-:S02]  /*2e280*/  IMAD.MOV.U32 R18, RZ, RZ, R6 ;  /* 0x000000ffff127224 */ /* 0x000fc400078e0006 */
[----:B--2---:R-:W-:Y:S02]  /*2e290*/  IMAD.MOV.U32 R7, RZ, RZ, R26 ;  /* 0x000000ffff077224 */ /* 0x004fe400078e001a */
[----:B------:R-:W-:Y:S02]  /*2e2a0*/  IMAD.MOV.U32 R6, RZ, RZ, R27 ;  /* 0x000000ffff067224 */ /* 0x000fe400078e001b */
[----:B------:R-:W-:Y:S01]  /*2e2b0*/  IMAD.MOV.U32 R19, RZ, RZ, R3 ;  /* 0x000000ffff137224 */ /* 0x000fe200078e0003 */
[C---:B----4-:R-:W-:Y:S01]  /*2e2c0*/  HMMA.16816.F32 R8, R20.reuse, R26, R8 ;  /* 0x0000001a1408723c */ /* 0x050fe20000001808 */
[----:B------:R-:W2:Y:S11]  /*2e2d0*/  LDL.LU.64 R26, [R1+0x2858] ;  /* 0x00285800011a7983 */ /* 0x000eb60000300a00 */
[----:B------:R-:W-:Y:S11]  /*2e2e0*/  @!UPT UIADD3 URZ, URZ, URZ, URZ ;  /* 0x0000003f3f3ff290 */ /* 0x000ff6000fffe03f */
[----:B------:R-:W-:Y:S01]  /*2e2f0*/  STL.64 [R1+0x1c0], R8 ;  /* 0x0001c00801007387 */ /* 0x000fe20000100a00 */
[----:B------:R0:W-:Y:S02]  /*2e300*/  STL [R1+0x1c8], R10 ;  /* 0x0001c80a01007387 */ /* 0x0001e40000100800 */
[----:B------:R-:W-:Y:S02]  /*2e310*/  IMAD.MOV.U32 R3, RZ, RZ, R11 ;  /* 0x000000ffff037224 */ /* 0x000fe400078e000b */
[----:B0-----:R-:W4:Y:S01]  /*2e320*/  LDL.LU.64 R10, [R1+0x2850] ;  /* 0x00285000010a7983 */ /* 0x001f220000300a00 */
[----:B------:R-:W4:Y:S02]  /*2e330*/  LDL.LU.64 R8, [R1+0x2848] ;  /* 0x0028480001087983 */ /* 0x000f240000300a00 */
[----:B------:R-:W-:Y:S01]  /*2e340*/  STL [R1+0x26d8], R3 ;  /* 0x0026d80301007387 */ /* 0x000fe20000100800 */
[C---:B----4-:R-:W-:Y:S01]  /*2e350*/  HMMA.16816.F32 R16, R20.reuse, R18, R8 ;  /* 0x000000121410723c */ /* 0x050fe20000001808 */
[----:B------:R-:W2:Y:S01]  /*2e360*/  LDL.LU.64 R10, [R1+0x2840] ;  /* 0x00284000010a7983 */ /* 0x000ea20000300a00 */
[----:B------:R-:W2:Y:S11]  /*2e370*/  LDL.LU.64 R8, [R1+0x2838] ;  /* 0x0028380001087983 */ /* 0x000eb60000300a00 */
[----:B------:R-:W-:Y:S10]  /*2e380*/  @!UPT UIADD3 URZ, URZ, URZ, URZ ;  /* 0x0000003f3f3ff290 */ /* 0x000ff4000fffe03f */
[----:B------:R-:W-:Y:S01]  /*2e390*/  STL.64 [R1+0x1f0], R16 ;  /* 0x0001f01001007387 */ /* 0x000fe20000100a00 */
[----:B------:R-:W-:Y:S01]  /*2e3a0*/  STL.64 [R1+0x1f8], R18 ;  /* 0x0001f81201007387 */ /* 0x000fe20000100a00 */
[----:B--2---:R-:W-:Y:S02]  /*2e3b0*/  HMMA.16816.F32 R8, R20, R26, R8 ;  /* 0x0000001a1408723c */ /* 0x004fe40000001808 */
[----:B------:R-:W0:Y:S05]  /*2e3c0*/  LDSM.16.MT88.4 R24, [R0+0x8000] ;  /* 0x008000000018783b */ /* 0x000e2a0000004200 */
[----:B------:R-:W-:Y:S02]  /*2e3d0*/  IMAD.MOV.U32 R22, RZ, RZ, R7 ;  /* 0x000000ffff167224 */ /* 0x000fe400078e0007 */
[----:B------:R-:W1:Y:S01]  /*2e3e0*/  S2R R7, SR_TID.X ;  /* 0x0000000000077919 */ /* 0x000e620000002100 */
[----:B------:R-:W-:-:S02]  /*2e3f0*/  IMAD.MOV.U32 R23, RZ, RZ, R6 ;  /* 0x000000ffff177224 */ /* 0x000fc400078e0006 */
[----:B------:R-:W2:Y:S01]  /*2e400*/  S2R R6, SR_TID.X ;  /* 0x0000000000067919 */ /* 0x000ea20000002100 */
[----:B-1----:R-:W-:Y:S01]  /*2e410*/  LOP3.LUT R7, R7, 0x7, RZ, 0xc0, !PT ;  /* 0x0000000707077812 */ /* 0x002fe200078ec0ff */
[----:B--2---:R-:W-:-:S04]  /*2e420*/  IMAD.SHL.U32 R6, R6, 0x2, RZ ;  /* 0x0000000206067824 */ /* 0x004fc800078e00ff */
[----:B------:R-:W-:-:S05]  /*2e430*/  IMAD R7, R7, 0x110, RZ ;  /* 0x0000011007077824 */ /* 0x000fca00078e02ff */
[----:B------:R-:W-:-:S05]  /*2e440*/  LOP3.LUT R7, R7, 0x30, R6, 0x78, !PT ;  /* 0x0000003007077812 */ /* 0x000fca00078e7806 */
[----:B------:R-:W1:Y:S04]  /*2e450*/  LDSM.16.M88.4 R16, [R7+0x10080] ;  /* 0x010080000710783b */ /* 0x000e680000000200 */
[----:B------:R2:W-:Y:S01]  /*2e460*/  STL.64 [R1+0x1e0], R8 ;  /* 0x0001e00801007387 */ /* 0x0005e20000100a00 */
[----:B------:R4:W-:Y:S03]  /*2e470*/  STL.64 [R1+0x1e8], R10 ;  /* 0x0001e80a01007387 */ /* 0x0009e60000100a00 */
[----:B--2---:R-:W2:Y:S01]  /*2e480*/  LDL.LU R8, [R1+0x280] ;  /* 0x0002800001087983 */ /* 0x004ea20000300800 */
[----:B------:R-:W2:Y:S02]  /*2e490*/  LDL.LU R9, [R1+0x284] ;  /* 0x0002840001097983 */ /* 0x000ea40000300800 */
[----:B----4-:R-:W2:Y:S02]  /*2e4a0*/  LDL.LU R10, [R1+0x288] ;  /* 0x00028800010a7983 */ /* 0x010ea40000300800 */
[----:B------:R-:W2:Y:S01]  /*2e4b0*/  LDL.LU R11, [R1+0x28c] ;  /* 0x00028c00010b7983 */ /* 0x000ea20000300800 */
[----:B0-----:R0:W-:Y:S01]  /*2e4c0*/  STL.64 [R1+0x27a8], R26 ;  /* 0x0027a81a01007387 */ /* 0x0011e20000100a00 */
[----:B------:R3:W-:Y:S02]  /*2e4d0*/  STL.64 [R1+0x27a0], R24 ;  /* 0x0027a01801007387 */ /* 0x0007e40000100a00 */
[----:B0-----:R-:W-:-:S02]  /*2e4e0*/  IMAD.MOV.U32 R26, RZ, RZ, R5 ;  /* 0x000000ffff1a7224 */ /* 0x001fc400078e0005 */
[----:B------:R-:W-:Y:S02]  /*2e4f0*/  IMAD.MOV.U32 R27, RZ, RZ, R4 ;  /* 0x000000ffff1b7224 */ /* 0x000fe400078e0004 */
[----:B---3--:R-:W-:Y:S02]  /*2e500*/  IMAD.MOV.U32 R24, RZ, RZ, R15 ;  /* 0x000000ffff187224 */ /* 0x008fe400078e000f */
[----:B------:R-:W-:Y:S01]  /*2e510*/  IMAD.MOV.U32 R25, RZ, RZ, R14 ;  /* 0x000000ffff197224 */ /* 0x000fe200078e000e */
[----:B------:R-:W-:Y:S04]  /*2e520*/  STL.64 [R1+0x2810], R26 ;  /* 0x0028101a01007387 */ /* 0x000fe80000100a00 */
[----:B------:R-:W-:Y:S02]  /*2e530*/  STL.64 [R1+0x2808], R24 ;  /* 0x0028081801007387 */ /* 0x000fe40000100a00 */
[----:B------:R-:W0:Y:S04]  /*2e540*/  LDSM.16.M88.4 R24, [R7+0x10880] ;  /* 0x010880000718783b */ /* 0x000e280000000200 */
[----:B-1----:R-:W-:Y:S01]  /*2e550*/  IMAD.MOV.U32 R21, RZ, RZ, R16 ;  /* 0x000000ffff157224 */ /* 0x002fe200078e0010 */
[----:B------:R-:W-:Y:S01]  /*2e560*/  STL.64 [R1+0x80], R16 ;  /* 0x0000801001007387 */ /* 0x000fe20000100a00 */
[----:B------:R-:W-:Y:S02]  /*2e570*/  STL.64 [R1+0x88], R18 ;  /* 0x0000881201007387 */ /* 0x000fe40000100a00 */
[----:B------:R-:W-:-:S02]  /*2e580*/  IMAD.MOV.U32 R20, RZ, RZ, R17 ;  /* 0x000000ffff147224 */ /* 0x000fc400078e0011 */
[----:B------:R-:W1:Y:S02]  /*2e590*/  LDSM.16.M88.4 R16, [R7+0x11080] ;  /* 0x011080000710783b */ /* 0x000e640000000200 */
[----:B------:R-:W3:Y:S02]  /*2e5a0*/  LDSM.16.M88.4 R4, [R7+0x11880] ;  /* 0x011880000704783b */ /* 0x000ee40000000200 */
[----:B------:R-:W-:Y:S02]  /*2e5b0*/  STL [R1+0x2800], R20 ;  /* 0x0028001401007387 */ /* 0x000fe40000100800 */
[----:B------:R-:W-:Y:S02]  /*2e5c0*/  STL [R1+0x27fc], R21 ;  /* 0x0027fc1501007387 */ /* 0x000fe40000100800 */
[----:B0-----:R0:W-:Y:S01]  /*2e5d0*/  STL.64 [R1+0x60], R24 ;  /* 0x0000601801007387 */ /* 0x0011e20000100a00 */
[----:B------:R4:W-:Y:S03]  /*2e5e0*/  STL.64 [R1+0x68], R26 ;  /* 0x0000681a01007387 */ /* 0x0009e60000100a00 */
[----:B0-----:R-:W2:Y:S01]  /*2e5f0*/  LDL.LU R24, [R1+0x2a0] ;  /* 0x0002a00001187983 */ /* 0x001ea20000300800 */
[----:B-1----:R0:W-:Y:S02]  /*2e600*/  STL.64 [R1+0x50], R16 ;  /* 0x0000501001007387 */ /* 0x0021e40000100a00 */
[----:B------:R1:W-:Y:S02]  /*2e610*/  STL.64 [R1+0x58], R18 ;  /* 0x0000581201007387 */ /* 0x0003e40000100a00 */
[----:B---3--:R-:W-:Y:S01]  /*2e620*/  STL.64 [R1+0x40], R4 ;  /* 0x0000400401007387 */ /* 0x008fe20000100a00 */
[----:B------:R-:W-:Y:S01]  /*2e630*/  STL.64 [R1+0x48], R6 ;  /* 0x0000480601007387 */ /* 0x000fe20000100a00 */
[----:B------:R-:W2:Y:S02]  /*2e640*/  LDL.LU R25, [R1+0x2a4] ;  /* 0x0002a40001197983 */ /* 0x000ea40000300800 */
[----:B----4-:R-:W3:Y:S02]  /*2e650*/  LDL.LU R26, [R1+0x2a8] ;  /* 0x0002a800011a7983 */ /* 0x010ee40000300800 */
[----:B------:R-:W3:Y:S01]  /*2e660*/  LDL.LU R27, [R1+0x2ac] ;  /* 0x0002ac00011b7983 */ /* 0x000ee20000300800 */
[----:B------:R-:W4:Y:S04]  /*2e670*/  LDSM.16.MT88.4 R4, [R0+0x8080] ;  /* 0x008080000004783b */ /* 0x000f280000004200 */
[----:B0-----:R-:W4:Y:S01]  /*2e680*/  LDL.LU R16, [R1+0x2b0] ;  /* 0x0002b00001107983 */ /* 0x001f220000300800 */
[----:B------:R-:W4:Y:S02]  /*2e690*/  LDL.LU R17, [R1+0x2b4] ;  /* 0x0002b40001117983 */ /* 0x000f240000300800 */
[----:B-1----:R-:W4:Y:S02]  /*2e6a0*/  LDL.LU R18, [R1+0x2b8] ;  /* 0x0002b80001127983 */ /* 0x002f240000300800 */
[----:B------:R-:W4:Y:S01]  /*2e6b0*/  LDL.LU R19, [R1+0x2bc] ;  /* 0x0002bc0001137983 */ /* 0x000f220000300800 */
[----:B---3--:R0:W-:Y:S01]  /*2e6c0*/  STL.64 [R1+0x2820], R26 ;  /* 0x0028201a01007387 */ /* 0x0081e20000100a00 */
[----:B--2---:R1:W-:Y:S03]  /*2e6d0*/  STL.64 [R1+0x2818], R24 ;  /* 0x0028181801007387 */ /* 0x0043e60000100a00 */
[----:B0-----:R-:W2:Y:S04]  /*2e6e0*/  LDL.LU.64 R26, [R1+0x38] ;  /* 0x00003800011a7983 */ /* 0x001ea80000300a00 */
[----:B--2---:R0:W-:Y:S01]  /*2e6f0*/  STL.64 [R1+0x2830], R26 ;  /* 0x0028301a01007387 */ /* 0x0041e20000100a00 */
[----:B-1----:R-:W2:Y:S03]  /*2e700*/  LDL.LU.64 R24, [R1+0x10] ;  /* 0x0000100001187983 */ /* 0x002ea60000300a00 */
[----:B0-----:R-:W2:Y:S01]  /*2e710*/  LDL.LU.64 R26, [R1+0x18] ;  /* 0x00001800011a7983 */ /* 0x001ea20000300a00 */
[----:B----4-:R0:W-:Y:S02]  /*2e720*/  STL.64 [R1+0x2768], R6 ;  /* 0x0027680601007387 */ /* 0x0101e40000100a00 */
[----:B0-----:R-:W-:-:S02]  /*2e730*/  IMAD.MOV.U32 R6, RZ, RZ, R13 ;  /* 0x000000ffff067224 */ /* 0x001fc400078e000d */
[----:B------:R-:W-:Y:S01]  /*2e740*/  IMAD.MOV.U32 R7, RZ, RZ, R12 ;  /* 0x000000ffff077224 */ /* 0x000fe200078e000c */
[----:B------:R0:W-:Y:S04]  /*2e750*/  STL.64 [R1+0x2760], R4 ;  /* 0x0027600401007387 */ /* 0x0001e80000100a00 */
[----:B------:R-:W-:Y:S04]  /*2e760*/  LDSM.16.MT88.4 R12, [R0+0x8180] ;  /* 0x00818000000c783b */ /* 0x000fe80000004200 */
[----:B------:R1:W-:Y:S04]  /*2e770*/  STL.64 [R1+0x2828], R6 ;  /* 0x0028280601007387 */ /* 0x0003e80000100a00 */
[----:B0-----:R-:W3:Y:S01]  /*2e780*/  LDL.LU R4, [R1+0x2c0] ;  /* 0x0002c00001047983 */ /* 0x001ee20000300800 */
[C---:B--2---:R-:W-:Y:S11]  /*2e790*/  HMMA.16816.F32 R8, R24.reuse, R6, R8 ;  /* 0x000000061808723c */ /* 0x044ff60000001808 */
[----:B------:R-:W-:Y:S11]  /*2e7a0*/  @!UPT UIADD3 URZ, URZ, URZ, URZ ;  /* 0x0000003f3f3ff290 */ /* 0x000ff6000fffe03f */
[----:B------:R-:W-:Y:S01]  /*2e7b0*/  @!UPT UIADD3 URZ, URZ, URZ, URZ ;  /* 0x0000003f3f3ff290 */ /* 0x000fe2000fffe03f */
[----:B------:R-:W-:Y:S01]  /*2e7c0*/  STL.64 [R1+0x200], R8 ;  /* 0x0002000801007387 */ /* 0x000fe20000100a00 */
[----:B------:R-:W-:Y:S02]  /*2e7d0*/  STL.64 [R1+0x208], R10 ;  /* 0x0002080a01007387 */ /* 0x000fe40000100a00 */
[----:B------:R-:W0:Y:S04]  /*2e7e0*/  LDSM.16.MT88.4 R8, [R0+0x8100] ;  /* 0x008100000008783b */ /* 0x000e280000004200 */
[----:B------:R-:W3:Y:S01]  /*2e7f0*/  LDL.LU R5, [R1+0x2c4] ;  /* 0x0002c40001057983 */ /* 0x000ee20000300800 */
[----:B-1----:R-:W3:Y:S01]  /*2e800*/  LDL.LU R6, [R1+0x2c8] ;  /* 0x0002c80001067983 */ /* 0x002ee20000300800 */
[----:B------:R-:W3:Y:S03]  /*2e810*/  LDL.LU R7, [R1+0x2cc] ;  /* 0x0002cc0001077983 */ /* 0x000ee60000300800 */
[----:B0-----:R-:W-:Y:S01]  /*2e820*/  STL.64 [R1+0x2728], R10 ;  /* 0x0027280a01007387 */ /* 0x001fe20000100a00 */
[----:B------:R0:W-:Y:S03]  /*2e830*/  STL.64 [R1+0x2720], R8 ;  /* 0x0027200801007387 */ /* 0x0001e60000100a00 */
[----:B0-----:R-:W2:Y:S01]  /*2e840*/  LDL.LU R8, [R1+0x270] ;  /* 0x0002700001087983 */ /* 0x001ea20000300800 */
[----:B------:R-:W2:Y:S02]  /*2e850*/  LDL.LU R9, [R1+0x274] ;  /* 0x0002740001097983 */ /* 0x000ea40000300800 */
[----:B------:R-:W2:Y:S02]  /*2e860*/  LDL.LU R10, [R1+0x278] ;  /* 0x00027800010a7983 */ /* 0x000ea40000300800 */
[----:B------:R-:W-:Y:S01]  /*2e870*/  STL.64 [R1+0x2700], R14 ;  /* 0x0027000e01007387 */ /* 0x000fe20000100a00 */
[----:B------:R0:W-:Y:S04]  /*2e880*/  STL.64 [R1+0x26f8], R12 ;  /* 0x0026f80c01007387 */ /* 0x0001e80000100a00 */
[----:B0-----:R-:W4:Y:S01]  /*2e890*/  LDL.64 R12, [R1+0x40] ;  /* 0x00004000010c7983 */ /* 0x001f220000100a00 */
[----:B------:R-:W-:Y:S01]  /*2e8a0*/  HMMA.16816.F32 R16, R24, R22, R16 ;  /* 0x000000161810723c */ /* 0x000fe20000001810 */
[----:B------:R-:W-:Y:S11]  /*2e8b0*/  IMAD.MOV.U32 R11, RZ, RZ, R2 ;  /* 0x000000ffff0b7224 */ /* 0x000ff600078e0002 */
[----:B------:R-:W-:Y:S11]  /*2e8c0*/  @!UPT UIADD3 URZ, URZ, URZ, URZ ;  /* 0x0000003f3f3ff290 */ /* 0x000ff6000fffe03f */
[----:B------:R-:W-:Y:S01]  /*2e8d0*/  @!UPT UIADD3 URZ, URZ, URZ, URZ ;  /* 0x0000003f3f3ff290 */ /* 0x000fe2000fffe03f */
[----:B------:R-:W-:Y:S02]  /*2e8e0*/  IMAD.MOV.U32 R3, RZ, RZ, R17 ;  /* 0x000000ffff037224 */ /* 0x000fe400078e0011 */
[----:B------:R-:W-:Y:S02]  /*2e8f0*/  IMAD.MOV.U32 R2, RZ, RZ, R18 ;  /* 0x000000ffff027224 */ /* 0x000fe400078e0012 */
[----:B------:R-:W-:Y:S01]  /*2e900*/  IMAD.MOV.U32 R0, RZ, RZ, R19 ;  /* 0x000000ffff007224 */ /* 0x000fe200078e0013 */
[----:B----4-:R0:W-:Y:S01]  /*2e910*/  STL.64 [R1+0x2770], R12 ;  /* 0x0027700c01007387 */ /* 0x0101e20000100a00 */
[----:B------:R-:W4:Y:S02]  /*2e920*/  LDL.LU.64 R14, [R1+0x98] ;  /* 0x00009800010e7983 */ /* 0x000f240000300a00 */
[----:B0-----:R-:W-:Y:S02]  /*2e930*/  IMAD.MOV.U32 R13, RZ, RZ, R26 ;  /* 0x000000ffff0d7224 */ /* 0x001fe400078e001a */
[----:B------:R-:W-:-:S02]  /*2e940*/  IMAD.MOV.U32 R12, RZ, RZ, R27 ;  /* 0x000000ffff0c7224 */ /* 0x000fc400078e001b */
[----:B------:R-:W3:Y:S01]  /*2e950*/  LDL.LU.64 R26, [R1+0x2830] ;  /* 0x00283000011a7983 */ /* 0x000ee20000300a00 */
[----:B------:R-:W-:Y:S02]  /*2e960*/  STL [R1+0x280], R16 ;  /* 0x0002801001007387 */ /* 0x000fe40000100800 */
[----:B------:R-:W0:Y:S04]  /*2e970*/  LDSM.16.MT88.4 R16, [R29+0x8000] ;  /* 0x008000001d10783b */ /* 0x000e280000004200 */
[----:B------:R-:W-:Y:S02]  /*2e980*/  IMAD.MOV.U32 R21, RZ, RZ, R24 ;  /* 0x000000ffff157224 */ /* 0x000fe400078e0018 */
[----:B------:R-:W-:Y:S01]  /*2e990*/  IMAD.MOV.U32 R20, RZ, RZ, R25 ;  /* 0x000000ffff147224 */ /* 0x000fe200078e0019 */
[----:B------:R-:W-:Y:S04]  /*2e9a0*/  STL [R1+0x2804], R23 ;  /* 0x0028041701007387 */ /* 0x000fe80000100800 */
[----:B0-----:R0:W-:Y:S01]  /*2e9b0*/  STL.64 [R1+0x26d0], R18 ;  /* 0x0026d01201007387 */ /* 0x0011e20000100a00 */
[----:B------:R1:W-:Y:S02]  /*2e9c0*/  STL.64 [R1+0x26c8], R16 ;  /* 0x0026c81001007387 */ /* 0x0003e40000100a00 */
[----:B0-----:R-:W-:-:S02]  /*2e9d0*/  IMAD.MOV.U32 R18, RZ, RZ, R13 ;  /* 0x000000ffff127224 */ /* 0x001fc400078e000d */
[----:B-1----:R-:W-:Y:S02]  /*2e9e0*/  IMAD.MOV.U32 R16, RZ, RZ, R21 ;  /* 0x000000ffff107224 */ /* 0x002fe400078e0015 */
[----:B------:R-:W-:Y:S02]  /*2e9f0*/  IMAD.MOV.U32 R17, RZ, RZ, R20 ;  /* 0x000000ffff117224 */ /* 0x000fe400078e0014 */
[----:B------:R-:W-:-:S07]  /*2ea00*/  IMAD.MOV.U32 R19, RZ, RZ, R12 ;  /* 0x000000ffff137224 */ /* 0x000fce00078e000c */
[C---:B---3--:R-:W-:Y:S01]  /*2ea10*/  HMMA.16816.F32 R4, R16.reuse, R26, R4 ;  /* 0x0000001a1004723c */ /* 0x048fe20000001804 */
[----:B------:R-:W-:Y:S02]  /*2ea20*/  IMAD.MOV.U32 R21, RZ, RZ, R26 ;  /* 0x000000ffff157224 */ /* 0x000fe400078e001a */
[----:B------:R-:W-:Y:S11]  /*2ea30*/  IMAD.MOV.U32 R28, RZ, RZ, R27 ;  /* 0x000000ffff1c7224 */ /* 0x000ff600078e001b */
[----:B------:R-:W-:Y:S09]  /*2ea40*/  @!UPT UIADD3 URZ, URZ, URZ, URZ ;  /* 0x0000003f3f3ff290 */ /* 0x000ff2000fffe03f */
[----:B------:R-:W-:Y:S01]  /*2ea50*/  STL.64 [R1+0x2e0], R4 ;  /* 0x0002e00401007387 */ /* 0x000fe20000100a00 */
[----:B------:R0:W-:Y:S03]  /*2ea60*/  STL.64 [R1+0x2e8], R6 ;  /* 0x0002e80601007387 */ /* 0x0001e60000100a00 */
[----:B0-----:R-:W2:Y:S01]  /*2ea70*/  LDL.LU.64 R6, [R1+0x2828] ;  /* 0x0028280001067983 */ /* 0x001ea20000300a00 */
[----:B------:R-:W4:Y:S02]  /*2ea80*/  LDL.LU.64 R26, [R1+0x2820] ;  /* 0x00282000011a7983 */ /* 0x000f240000300a00 */
[----:B------:R-:W4:Y:S02]  /*2ea90*/  LDL.LU.64 R24, [R1+0x2818] ;  /* 0x0028180001187983 */ /* 0x000f240000300a00 */
[----:B----4-:R-:W-:Y:S01]  /*2eaa0*/  HMMA.16816.F32 R16, R16, R14, R24 ;  /* 0x0000000e1010723c */ /* 0x010fe20000001818 */
[----:B------:R-:W2:Y:S01]  /*2eab0*/  LDL.LU.64 R26, [R1+0x2810] ;  /* 0x00281000011a7983 */ /* 0x000ea20000300a00 */
[----:B------:R-:W2:Y:S11]  /*2eac0*/  LDL.LU.64 R24, [R1+0x2808] ;  /* 0x0028080001187983 */ /* 0x000eb60000300a00 */
[----:B------:R-:W-:Y:S10]  /*2ead0*/  @!UPT UIADD3 URZ, URZ, URZ, URZ ;  /* 0x0000003f3f3ff290 */ /* 0x000ff4000fffe03f */
[----:B------:R0:W-:Y:S01]  /*2eae0*/  STL.64 [R1+0x2d0], R16 ;  /* 0x0002d01001007387 */ /* 0x0001e20000100a00 */
[----:B------:R1:W-:Y:S03]  /*2eaf0*/  STL.64 [R1+0x2d8], R18 ;  /* 0x0002d81201007387 */ /* 0x0003e60000100a00 */
[----:B0-----:R-:W3:Y:S01]  /*2eb00*/  LDL.LU R16, [R1+0x130] ;  /* 0x0001300001107983 */ /* 0x001ee20000300800 */
[----:B--2---:R-:W-:Y:S11]  /*2eb10*/  HMMA.16816.F32 R4, R24, R6, R8 ;  /* 0x000000061804723c */ /* 0x004ff60000001808 */
[----:B------:R-:W-:Y:S11]  /*2eb20*/  @!UPT UIADD3 URZ, URZ, URZ, URZ ;  /* 0x0000003f3f3ff290 */ /* 0x000ff6000fffe03f */
[----:B------:R-:W-:Y:S01]  /*2eb30*/  @!UPT UIADD3 URZ, URZ, URZ, URZ ;  /* 0x0000003f3f3ff290 */ /* 0x000fe2000fffe03f */
[----:B------:R0:W-:Y:S01]  /*2eb40*/  STL.64 [R1+0x2c0], R4 ;  /* 0x0002c00401007387 */ /* 0x0001e20000100a00 */
[----:B------:R2:W-:Y:S02]  /*2eb50*/  STL.64 [R1+0x2c8], R6 ;  /* 0x0002c80601007387 */ /* 0x0005e40000100a00 */
[----:B------:R-:W3:Y:S02]  /*2eb60*/  LDL.LU R17, [R1+0x134] ;  /* 0x0001340001117983 */ /* 0x000ee40000300800 */
[----:B-1----:R-:W4:Y:S01]  /*2eb70*/  LDL.LU R18, [R1+0x138] ;  /* 0x0001380001127983 */ /* 0x002f220000300800 */
[----:B------:R-:W4:Y:S01]  /*2eb80*/  LDL.LU R19, [R1+0x13c] ;  /* 0x00013c0001137983 */ /* 0x000f220000300800 */
[----:B------:R-:W3:Y:S02]  /*2eb90*/  LDL.LU R8, [R1+0x100] ;  /* 0x0001000001087983 */ /* 0x000ee40000300800 */
[----:B------:R-:W3:Y:S02]  /*2eba0*/  LDL.LU R9, [R1+0x104] ;  /* 0x0001040001097983 */ /* 0x000ee40000300800 */
[----:B------:R-:W3:Y:S01]  /*2ebb0*/  LDL.LU R10, [R1+0x108] ;  /* 0x00010800010a7983 */ /* 0x000ee20000300800 */
[----:B------:R-:W3:Y:S04]  /*2ebc0*/  LDL.LU R11, [R1+0x10c] ;  /* 0x00010c00010b7983 */ /* 0x000ee80000300800 */
[----:B0-----:R-:W3:Y:S01]  /*2ebd0*/  LDL.LU R4, [R1+0x290] ;  /* 0x0002900001047983 */ /* 0x001ee20000300800 */
[----:B------:R-:W3:Y:S02]  /*2ebe0*/  LDL.LU R5, [R1+0x294] ;  /* 0x0002940001057983 */ /* 0x000ee40000300800 */
[----:B--2---:R-:W2:Y:S02]  /*2ebf0*/  LDL.LU R6, [R1+0x298] ;  /* 0x0002980001067983 */ /* 0x004ea40000300800 */
[----:B------:R-:W2:Y:S02]  /*2ec00*/  LDL.LU R7, [R1+0x29c] ;  /* 0x00029c0001077983 */ /* 0x000ea40000300800 */
[----:B------:R-:W-:-:S02]  /*2ec10*/  IMAD.MOV.U32 R23, RZ, RZ, R14 ;  /* 0x000000ffff177224 */ /* 0x000fc400078e000e */
[----:B------:R-:W-:Y:S01]  /*2ec20*/  IMAD.MOV.U32 R20, RZ, RZ, R15 ;  /* 0x000000ffff147224 */ /* 0x000fe200078e000f */
[----:B--2---:R-:W-:Y:S01]  /*2ec30*/  STL.64 [R1+0x2780], R6 ;  /* 0x0027800601007387 */ /* 0x004fe20000100a00 */
[----:B---3--:R0:W-:Y:S02]  /*2ec40*/  STL.64 [R1+0x2778], R4 ;  /* 0x0027780401007387 */ /* 0x0081e40000100a00 */
[----:B------:R-:W2:Y:S02]  /*2ec50*/  LDL.LU R12, [R1+0x2f0] ;  /* 0x0002f000010c7983 */ /* 0x000ea40000300800 */
[----:B------:R-:W2:Y:S01]  /*2ec60*/  LDL.LU R13, [R1+0x2f4] ;  /* 0x0002f400010d7983 */ /* 0x000ea20000300800 */
[----:B------:R-:W3:Y:S01]  /*2ec70*/  LDL.LU R14, [R1+0x2f8] ;  /* 0x0002f800010e7983 */ /* 0x000ee20000300800 */
[----:B------:R-:W3:Y:S03]  /*2ec80*/  LDL.LU R15, [R1+0x2fc] ;  /* 0x0002fc00010f7983 */ /* 0x000ee60000300800 */
[----:B---3--:R-:W-:Y:S01]  /*2ec90*/  STL.64 [R1+0x2790], R14 ;  /* 0x0027900e01007387 */ /* 0x008fe20000100a00 */
[----:B--2---:R1:W-:Y:S02]  /*2eca0*/  STL.64 [R1+0x2788], R12 ;  /* 0x0027880c01007387 */ /* 0x0043e40000100a00 */
[----:B0-----:R-:W2:Y:S02]  /*2ecb0*/  LDL R4, [R1+0x60] ;  /* 0x0000600001047983 */ /* 0x001ea40000100800 */
[----:B------:R-:W2:Y:S02]  /*2ecc0*/  LDL R5, [R1+0x64] ;  /* 0x0000640001057983 */ /* 0x000ea40000100800 */
[----:B--2---:R-:W-:Y:S01]  /*2ecd0*/  STL.64 [R1+0x2798], R4 ;  /* 0x0027980401007387 */ /* 0x004fe20000100a00 */
[----:B-1----:R-:W2:Y:S02]  /*2ece0*/  LDL.LU R12, [R1+0x300] ;  /* 0x00030000010c7983 */ /* 0x002ea40000300800 */
[----:B------:R-:W2:Y:S02]  /*2ecf0*/  LDL.LU R13, [R1+0x304] ;  /* 0x00030400010d7983 */ /* 0x000ea40000300800 */
[----:B------:R-:W3:Y:S01]  /*2ed00*/  LDL.LU R14, [R1+0x308] ;  /* 0x00030800010e7983 */ /* 0x000ee20000300800 */
[----:B------:R-:W3:Y:S04]  /*2ed10*/  LDL.LU R15, [R1+0x30c] ;  /* 0x00030c00010f7983 */ /* 0x000ee80000300800 */
[----:B---3--:R0:W-:Y:S01]  /*2ed20*/  STL.64 [R1+0x27b8], R14 ;  /* 0x0027b80e01007387 */ /* 0x0081e20000100a00 */
[----:B--2---:R-:W-:Y:S02]  /*2ed30*/  STL.64 [R1+0x27b0], R12 ;  /* 0x0027b00c01007387 */ /* 0x004fe40000100a00 */
[----:B0-----:R-:W-:-:S02]  /*2ed40*/  IMAD.MOV.U32 R14, RZ, RZ, R23 ;  /* 0x000000ffff0e7224 */ /* 0x001fc400078e0017 */
[----:B------:R-:W-:Y:S01]  /*2ed50*/  IMAD.MOV.U32 R15, RZ, RZ, R20 ;  /* 0x000000ffff0f7224 */ /* 0x000fe200078e0014 */
[----:B------:R-:W2:Y:S01]  /*2ed60*/  LDL.LU R23, [R1+0x2804] ;  /* 0x0028040001177983 */ /* 0x000ea20000300800 */
[----:B------:R-:W3:Y:S03]  /*2ed70*/  LDL.LU R20, [R1+0x2800] ;  /* 0x0028000001147983 */ /* 0x000ee60000300800 */
[----:B------:R0:W-:Y:S01]  /*2ed80*/  STL.64 [R1+0x27d0], R14 ;  /* 0x0027d00e01007387 */ /* 0x0001e20000100a00 */
[----:B------:R-:W2:Y:S02]  /*2ed90*/  LDL.LU R4, [R1+0x310] ;  /* 0x0003100001047983 */ /* 0x000ea40000300800 */
[----:B------:R-:W2:Y:S02]  /*2eda0*/  LDL.LU R5, [R1+0x314] ;  /* 0x0003140001057983 */ /* 0x000ea40000300800 */
[----:B------:R-:W2:Y:S01]  /*2edb0*/  LDL.LU R6, [R1+0x318] ;  /* 0x0003180001067983 */ /* 0x000ea20000300800 */
[----:B------:R-:W2:Y:S01]  /*2edc0*/  LDL.LU R7, [R1+0x31c] ;  /* 0x00031c0001077983 */ /* 0x000ea20000300800 */
[----:B0-----:R-:W-:-:S02]  /*2edd0*/  IMAD.MOV.U32 R14, RZ, RZ, R21 ;  /* 0x000000ffff0e7224 */ /* 0x001fc400078e0015 */
[----:B------:R-:W-:Y:S01]  /*2ede0*/  IMAD.MOV.U32 R15, RZ, RZ, R28 ;  /* 0x000000ffff0f7224 */ /* 0x000fe200078e001c */
[----:B------:R-:W3:Y:S01]  /*2edf0*/  LDL.LU R21, [R1+0x27fc] ;  /* 0x0027fc0001157983 */ /* 0x000ee20000300800 */
[----:B------:R-:W3:Y:S03]  /*2ee00*/  LDL.LU R28, [R1+0x27f8] ;  /* 0x0027f800011c7983 */ /* 0x000ee60000300800 */
[----:B------:R0:W-:Y:S01]  /*2ee10*/  STL.64 [R1+0x27f0], R14 ;  /* 0x0027f00e01007387 */ /* 0x0001e20000100a00 */
[----:B------:R-:W3:Y:S02]  /*2ee20*/  LDL.LU R12, [R1+0x260] ;  /* 0x00026000010c7983 */ /* 0x000ee40000300800 */
[----:B------:R-:W3:Y:S01]  /*2ee30*/  LDL.LU R13, [R1+0x264] ;  /* 0x00026400010d7983 */ /* 0x000ee20000300800 */
[----:B0-----:R-:W3:Y:S01]  /*2ee40*/  LDL.LU R14, [R1+0x268] ;  /* 0x00026800010e7983 */ /* 0x001ee20000300800 */
[----:B------:R-:W3:Y:S03]  /*2ee50*/  LDL.LU R15, [R1+0x26c] ;  /* 0x00026c00010f7983 */ /* 0x000ee60000300800 */
[----:B--2---:R-:W-:Y:S01]  /*2ee60*/  STL.64 [R1+0x27c8], R6 ;  /* 0x0027c80601007387 */ /* 0x004fe20000100a00 */
[----:B------:R0:W-:Y:S03]  /*2ee70*/  STL.64 [R1+0x27c0], R4 ;  /* 0x0027c00401007387 */ /* 0x0001e60000100a00 */
[----:B0-----:R-:W2:Y:S01]  /*2ee80*/  LDL.LU R4, [R1+0x320] ;  /* 0x0003200001047983 */ /* 0x001ea20000300800 */
[----:B------:R-:W2:Y:S02]  /*2ee90*/  LDL.LU R5, [R1+0x324] ;  /* 0x0003240001057983 */ /* 0x000ea40000300800 */
[----:B------:R-:W2:Y:S02]  /*2eea0*/  LDL.LU R6, [R1+0x328] ;  /* 0x0003280001067983 */ /* 0x000ea40000300800 */
[----:B------:R-:W2:Y:S02]  /*2eeb0*/  LDL.LU R7, [R1+0x32c] ;  /* 0x00032c0001077983 */ /* 0x000ea40000300800 */
[----:B--2---:R-:W-:Y:S01]  /*2eec0*/  STL.64 [R1+0x27e8], R6 ;  /* 0x0027e80601007387 */ /* 0x004fe20000100a00 */
[----:B------:R0:W-:Y:S03]  /*2eed0*/  STL.64 [R1+0x27e0], R4 ;  /* 0x0027e00401007387 */ /* 0x0001e60000100a00 */
[----:B0-----:R-:W2:Y:S01]  /*2eee0*/  LDL.LU R4, [R1+0x330] ;  /* 0x0003300001047983 */ /* 0x001ea20000300800 */
[----:B------:R-:W2:Y:S02]  /*2eef0*/  LDL.LU R5, [R1+0x334] ;  /* 0x0003340001057983 */ /* 0x000ea40000300800 */
[----:B------:R-:W2:Y:S02]  /*2ef00*/  LDL.LU R6, [R1+0x338] ;  /* 0x0003380001067983 */ /* 0x000ea40000300800 */
[----:B------:R-:W2:Y:S01]  /*2ef10*/  LDL.LU R7, [R1+0x33c] ;  /* 0x00033c0001077983 */ /* 0x000ea20000300800 */
[----:B------:R-:W-:Y:S01]  /*2ef20*/  STL.64 [R1+0x2738], R10 ;  /* 0x0027380a01007387 */ /* 0x000fe20000100a00 */
        /* <DEDUP_REMOVED lines=17> */
[----:B----4-:R-:W-:Y:S01]  /*2f040*/  STL.64 [R1+0x26e8], R18 ;  /* 0x0026e81201007387 */ /* 0x010fe20000100a00 */
[----:B------:R3:W-:Y:S02]  /*2f050*/  STL.64 [R1+0x26e0], R16 ;  /* 0x0026e01001007387 */ /* 0x0007e40000100a00 */
[----:B---3--:R-:W-:-:S02]  /*2f060*/  IMAD.MOV.U32 R16, RZ, RZ, R21 ;  /* 0x000000ffff107224 */ /* 0x008fc400078e0015 */
[----:B------:R-:W-:Y:S02]  /*2f070*/  IMAD.MOV.U32 R17, RZ, RZ, R20 ;  /* 0x000000ffff117224 */ /* 0x000fe400078e0014 */
[C---:B------:R-:W-:Y:S01]  /*2f080*/  HMMA.16816.F32 R20, R24.reuse, R22, R12 ;  /* 0x000000161814723c */ /* 0x040fe2000000180c */
[----:B------:R-:W3:Y:S11]  /*2f090*/  LDL.LU.64 R14, [R1+0x27f0] ;  /* 0x0027f000010e7983 */ /* 0x000ef60000300a00 */
[----:B------:R-:W-:Y:S11]  /*2f0a0*/  @!UPT UIADD3 URZ, URZ, URZ, URZ ;  /* 0x0000003f3f3ff290 */ /* 0x000ff6000fffe03f */
[----:B------:R-:W-:Y:S01]  /*2f0b0*/  STL.64 [R1+0x2b0], R20 ;  /* 0x0002b01401007387 */ /* 0x000fe20000100a00 */
[----:B------:R-:W-:Y:S02]  /*2f0c0*/  STL.64 [R1+0x2b8], R22 ;  /* 0x0002b81601007387 */ /* 0x000fe40000100a00 */
[----:B------:R-:W0:Y:S02]  /*2f0d0*/  LDSM.16.MT88.4 R20, [R29+0x8080] ;  /* 0x008080001d14783b */ /* 0x000e240000004200 */
[----:B0-----:R-:W-:Y:S02]  /*2f0e0*/  STL.64 [R1+0x2698], R22 ;  /* 0x0026981601007387 */ /* 0x001fe40000100a00 */
[----:B------:R0:W-:Y:S02]  /*2f0f0*/  STL.64 [R1+0x2690], R20 ;  /* 0x0026901401007387 */ /* 0x0001e40000100a00 */
[----:B0-----:R-:W4:Y:S01]  /*2f100*/  LDL.64 R20, [R1+0x50] ;  /* 0x0000500001147983 */ /* 0x001f220000100a00 */
[C---:B---3--:R-:W-:Y:S03]  /*2f110*/  HMMA.16816.F32 R12, R24.reuse, R14, R4 ;  /* 0x0000000e180c723c */ /* 0x048fe60000001804 */
[----:B------:R-:W3:Y:S01]  /*2f120*/  LDL.LU.64 R6, [R1+0x27e8] ;  /* 0x0027e80001067983 */ /* 0x000ee20000300a00 */
[----:B------:R-:W3:Y:S11]  /*2f130*/  LDL.LU.64 R4, [R1+0x27e0] ;  /* 0x0027e00001047983 */ /* 0x000ef60000300a00 */
[----:B------:R-:W-:Y:S08]  /*2f140*/  @!UPT UIADD3 URZ, URZ, URZ, URZ ;  /* 0x0000003f3f3ff290 */ /* 0x000ff0000fffe03f */
[----:B------:R-:W-:Y:S01]  /*2f150*/  STL.64 [R1+0x2a0], R12 ;  /* 0x0002a00c01007387 */ /* 0x000fe20000100a00 */
[----:B------:R-:W-:Y:S02]  /*2f160*/  STL.64 [R1+0x2a8], R14 ;  /* 0x0002a80e01007387 */ /* 0x000fe40000100a00 */
[----:B------:R0:W1:Y:S02]  /*2f170*/  LDSM.16.MT88.4 R12, [R29+0x8100] ;  /* 0x008100001d0c783b */ /* 0x0000640000004200 */
[----:B0-----:R-:W2:Y:S04]  /*2f180*/  LDL.LU R29, [R1+0x27d8] ;  /* 0x0027d800011d7983 */ /* 0x001ea80000300800 */
[----:B-1----:R-:W-:Y:S01]  /*2f190*/  STL.64 [R1+0x10], R12 ;  /* 0x0000100c01007387 */ /* 0x002fe20000100a00 */
[----:B------:R0:W-:Y:S03]  /*2f1a0*/  STL.64 [R1+0x18], R14 ;  /* 0x0000180e01007387 */ /* 0x0001e60000100a00 */
[----:B0-----:R-:W3:Y:S02]  /*2f1b0*/  LDL.LU.64 R14, [R1+0x27d0] ;  /* 0x0027d000010e7983 */ /* 0x001ee40000300a00 */
[----:B---3--:R-:W-:Y:S02]  /*2f1c0*/  HMMA.16816.F32 R24, R24, R14, R4 ;  /* 0x0000000e1818723c */ /* 0x008fe40000001804 */
[----:B------:R-:W3:Y:S01]  /*2f1d0*/  LDL.LU.64 R6, [R1+0x27c8] ;  /* 0x0027c80001067983 */ /* 0x000ee20000300a00 */
[----:B------:R-:W3:Y:S02]  /*2f1e0*/  LDL.LU.64 R4, [R1+0x27c0] ;  /* 0x0027c00001047983 */ /* 0x000ee40000300a00 */
[----:B------:R-:W2:Y:S02]  /*2f1f0*/  LDL.LU.64 R14, [R1+0x27b8] ;  /* 0x0027b800010e7983 */ /* 0x000ea40000300a00 */
[----:B------:R-:W2:Y:S11]  /*2f200*/  LDL.LU.64 R12, [R1+0x27b0] ;  /* 0x0027b000010c7983 */ /* 0x000eb60000300a00 */
[----:B------:R-:W-:Y:S05]  /*2f210*/  @!UPT UIADD3 URZ, URZ, URZ, URZ ;  /* 0x0000003f3f3ff290 */ /* 0x000fea000fffe03f */
[----:B------:R-:W-:Y:S01]  /*2f220*/  STL.64 [R1+0x270], R24 ;  /* 0x0002701801007387 */ /* 0x000fe20000100a00 */
[----:B------:R0:W-:Y:S03]  /*2f230*/  STL.64 [R1+0x278], R26 ;  /* 0x0002781a01007387 */ /* 0x0001e60000100a00 */
[----:B0-----:R-:W3:Y:S01]  /*2f240*/  LDL.LU.64 R26, [R1+0x27a8] ;  /* 0x0027a800011a7983 */ /* 0x001ee20000300a00 */
[----:B------:R-:W3:Y:S02]  /*2f250*/  LDL.LU.64 R24, [R1+0x27a0] ;  /* 0x0027a00001187983 */ /* 0x000ee40000300a00 */
[C---:B---3--:R-:W-:Y:S11]  /*2f260*/  HMMA.16816.F32 R4, R24.reuse, R16, R4 ;  /* 0x000000101804723c */ /* 0x048ff60000001804 */
[----:B------:R-:W-:Y:S11]  /*2f270*/  @!UPT UIADD3 URZ, URZ, URZ, URZ ;  /* 0x0000003f3f3ff290 */ /* 0x000ff6000fffe03f */
[----:B------:R-:W-:Y:S01]  /*2f280*/  @!UPT UIADD3 URZ, URZ, URZ, URZ ;  /* 0x0000003f3f3ff290 */ /* 0x000fe2000fffe03f */
[----:B------:R0:W-:Y:S01]  /*2f290*/  STL.64 [R1+0x260], R4 ;  /* 0x0002600401007387 */ /* 0x0001e20000100a00 */
[----:B------:R2:W-:Y:S03]  /*2f2a0*/  STL.64 [R1+0x268], R6 ;  /* 0x0002680601007387 */ /* 0x0005e60000100a00 */
[----:B0-----:R-:W2:Y:S02]  /*2f2b0*/  LDL.LU.64 R4, [R1+0x2798] ;  /* 0x0027980001047983 */ /* 0x001ea40000300a00 */
[C---:B--2---:R-:W-:Y:S02]  /*2f2c0*/  HMMA.16816.F32 R4, R24.reuse, R4, R12 ;  /* 0x000000041804723c */ /* 0x044fe4000000180c */
[----:B------:R-:W4:Y:S01]  /*2f2d0*/  LDL.LU.64 R14, [R1+0x2790] ;  /* 0x00279000010e7983 */ /* 0x000f220000300a00 */
[----:B------:R-:W4:Y:S11]  /*2f2e0*/  LDL.LU.64 R12, [R1+0x2788] ;  /* 0x00278800010c7983 */ /* 0x000f360000300a00 */
[----:B------:R-:W-:Y:S09]  /*2f2f0*/  @!UPT UIADD3 URZ, URZ, URZ, URZ ;  /* 0x0000003f3f3ff290 */ /* 0x000ff2000fffe03f */
[----:B------:R-:W-:Y:S01]  /*2f300*/  STL.64 [R1+0x250], R4 ;  /* 0x0002500401007387 */ /* 0x000fe20000100a00 */
[----:B------:R0:W-:Y:S03]  /*2f310*/  STL.64 [R1+0x258], R6 ;  /* 0x0002580601007387 */ /* 0x0001e60000100a00 */
[----:B0-----:R-:W2:Y:S01]  /*2f320*/  LDL.LU.64 R6, [R1+0x2780] ;  /* 0x0027800001067983 */ /* 0x001ea20000300a00 */
[----:B------:R-:W2:Y:S01]  /*2f330*/  LDL.LU.64 R4, [R1+0x2778] ;  /* 0x0027780001047983 */ /* 0x000ea20000300a00 */
[C---:B----4-:R-:W-:Y:S11]  /*2f340*/  HMMA.16816.F32 R12, R24.reuse, R20, R12 ;  /* 0x00000014180c723c */ /* 0x050ff6000000180c */
[----:B------:R-:W-:Y:S11]  /*2f350*/  @!UPT UIADD3 URZ, URZ, URZ, URZ ;  /* 0x0000003f3f3ff290 */ /* 0x000ff6000fffe03f */
[----:B------:R-:W-:Y:S01]  /*2f360*/  @!UPT UIADD3 URZ, URZ, URZ, URZ ;  /* 0x0000003f3f3ff290 */ /* 0x000fe2000fffe03f */
[----:B------:R0:W-:Y:S01]  /*2f370*/  STL.64 [R1+0x240], R12 ;  /* 0x0002400c01007387 */ /* 0x0001e20000100a00 */
[----:B------:R-:W-:Y:S03]  /*2f380*/  STL.64 [R1+0x248], R14 ;  /* 0x0002480e01007387 */ /* 0x000fe60000100a00 */
[----:B0-----:R-:W2:Y:S02]  /*2f390*/  LDL.LU.64 R12, [R1+0x2770] ;  /* 0x00277000010c7983 */ /* 0x001ea40000300a00 */
[----:B--2---:R-:W-:Y:S02]  /*2f3a0*/  HMMA.16816.F32 R24, R24, R12, R4 ;  /* 0x0000000c1818723c */ /* 0x004fe40000001804 */
[----:B------:R-:W2:Y:S01]  /*2f3b0*/  LDL.LU.64 R6, [R1+0x2768] ;  /* 0x0027680001067983 */ /* 0x000ea20000300a00 */
[----:B------:R-:W2:Y:S11]  /*2f3c0*/  LDL.LU.64 R4, [R1+0x2760] ;  /* 0x0027600001047983 */ /* 0x000eb60000300a00 */
[----:B------:R-:W-:Y:S09]  /*2f3d0*/  @!UPT UIADD3 URZ, URZ, URZ, URZ ;  /* 0x0000003f3f3ff290 */ /* 0x000ff2000fffe03f */
[----:B------:R0:W-:Y:S01]  /*2f3e0*/  STL.64 [R1+0x230], R24 ;  /* 0x0002301801007387 */ /* 0x0001e20000100a00 */
[----:B------:R-:W-:Y:S03]  /*2f3f0*/  STL.64 [R1+0x238], R26 ;  /* 0x0002381a01007387 */ /* 0x000fe60000100a00 */
[----:B0-----:R-:W3:Y:S01]  /*2f400*/  LDL.64 R24, [R1+0x60] ;  /* 0x0000600001187983 */ /* 0x001ee20000100a00 */
[C---:B--2---:R-:W-:Y:S11]  /*2f410*/  HMMA.16816.F32 R8, R4.reuse, R16, R8 ;  /* 0x000000100408723c */ /* 0x044ff60000001808 */
[----:B------:R-:W-:Y:S11]  /*2f420*/  @!UPT UIADD3 URZ, URZ, URZ, URZ ;  /* 0x0000003f3f3ff290 */ /* 0x000ff6000fffe03f */
[----:B------:R-:W-:Y:S01]  /*2f430*/  @!UPT UIADD3 URZ, URZ, URZ, URZ ;  /* 0x0000003f3f3ff290 */ /* 0x000fe2000fffe03f */
        /* <DEDUP_REMOVED lines=30> */
[----:B------:R-:W3:Y:S02]  /*2f620*/  LDL.LU.64 R8, [R1+0x2720] ;  /* 0x0027200001087983 */ /* 0x000ee40000300a00 */
[----:B------:R0:W-:Y:S02]  /*2f630*/  STL.64 [R1+0x2708], R12 ;  /* 0x0027080c01007387 */ /* 0x0001e40000100a00 */
[----:B0-----:R-:W2:Y:S11]  /*2f640*/  LDL.LU R12, [R1+0xd0] ;  /* 0x0000d000010c7983 */ /* 0x001eb60000300800 */
[----:B------:R-:W-:Y:S06]  /*2f650*/  @!UPT UIADD3 URZ, URZ, URZ, URZ ;  /* 0x0000003f3f3ff290 */ /* 0x000fec000fffe03f */
[----:B------:R0:W-:Y:S01]  /*2f660*/  STL.64 [R1+0x1d0], R4 ;  /* 0x0001d00401007387 */ /* 0x0001e20000100a00 */
[----:B------:R1:W-:Y:S02]  /*2f670*/  STL.64 [R1+0x1d8], R6 ;  /* 0x0001d80601007387 */ /* 0x0003e40000100a00 */
[----:B------:R-:W2:Y:S02]  /*2f680*/  LDL.LU R13, [R1+0xd4] ;  /* 0x0000d400010d7983 */ /* 0x000ea40000300800 */
[----:B------:R-:W2:Y:S01]  /*2f690*/  LDL.LU R14, [R1+0xd8] ;  /* 0x0000d800010e7983 */ /* 0x000ea20000300800 */
[----:B------:R-:W2:Y:S04]  /*2f6a0*/  LDL.LU R15, [R1+0xdc] ;  /* 0x0000dc00010f7983 */ /* 0x000ea80000300800 */
[----:B0-----:R-:W2:Y:S01]  /*2f6b0*/  LDL.LU R4, [R1+0xc0] ;  /* 0x0000c00001047983 */ /* 0x001ea20000300800 */
[----:B------:R-:W2:Y:S02]  /*2f6c0*/  LDL.LU R5, [R1+0xc4] ;  /* 0x0000c40001057983 */ /* 0x000ea40000300800 */
[----:B-1----:R-:W2:Y:S02]  /*2f6d0*/  LDL.LU R6, [R1+0xc8] ;  /* 0x0000c80001067983 */ /* 0x002ea40000300800 */
[----:B------:R-:W2:Y:S01]  /*2f6e0*/  LDL.LU R7, [R1+0xcc] ;  /* 0x0000cc0001077983 */ /* 0x000ea20000300800 */
[C---:B---3--:R-:W-:Y:S11]  /*2f6f0*/  HMMA.16816.F32 R24, R8.reuse, R16, R24 ;  /* 0x000000100818723c */ /* 0x048ff60000001818 */
[----:B------:R-:W-:Y:S11]  /*2f700*/  @!UPT UIADD3 URZ, URZ, URZ, URZ ;  /* 0x0000003f3f3ff290 */ /* 0x000ff6000fffe03f */
[----:B------:R-:W-:Y:S01]  /*2f710*/  @!UPT UIADD3 URZ, URZ, URZ, URZ ;  /* 0x0000003f3f3ff290 */ /* 0x000fe2000fffe03f */
[----:B------:R0:W-:Y:S01]  /*2f720*/  STL.64 [R1+0x1b0], R24 ;  /* 0x0001b01801007387 */ /* 0x0001e20000100a00 */
[----:B------:R-:W-:Y:S03]  /*2f730*/  STL.64 [R1+0x1b8], R26 ;  /* 0x0001b81a01007387 */ /* 0x000fe60000100a00 */
[----:B0-----:R-:W4:Y:S02]  /*2f740*/  LDL.LU.64 R24, [R1+0x2718] ;  /* 0x0027180001187983 */ /* 0x001f240000300a00 */
[C---:B----4-:R-:W-:Y:S11]  /*2f750*/  HMMA.16816.F32 R20, R8.reuse, R24, R20 ;  /* 0x000000180814723c */ /* 0x050ff60000001814 */
[----:B------:R-:W-:Y:S11]  /*2f760*/  @!UPT UIADD3 URZ, URZ, URZ, URZ ;  /* 0x0000003f3f3ff290 */ /* 0x000ff6000fffe03f */
[----:B------:R-:W-:Y:S01]  /*2f770*/  @!UPT UIADD3 URZ, URZ, URZ, URZ ;  /* 0x0000003f3f3ff290 */ /* 0x000fe2000fffe03f */
[----:B------:R0:W-:Y:S01]  /*2f780*/  STL.64 [R1+0x190], R20 ;  /* 0x0001901401007387 */ /* 0x0001e20000100a00 */
[----:B------:R-:W-:Y:S03]  /*2f790*/  STL.64 [R1+0x198], R22 ;  /* 0x0001981601007387 */ /* 0x000fe60000100a00 */
[----:B0-----:R-:W2:Y:S01]  /*2f7a0*/  LDL.LU.64 R20, [R1+0x2710] ;  /* 0x0027100001147983 */ /* 0x001ea20000300a00 */
[----:B------:R0:W-:Y:S03]  /*2f7b0*/  STL.64 [R1+0x26f0], R24 ;  /* 0x0026f01801007387 */ /* 0x0001e60000100a00 */
[----:B0-----:R-:W3:Y:S01]  /*2f7c0*/  LDL.LU R24, [R1+0xb0] ;  /* 0x0000b00001187983 */ /* 0x001ee20000300800 */
[----:B------:R-:W3:Y:S02]  /*2f7d0*/  LDL.LU R25, [R1+0xb4] ;  /* 0x0000b40001197983 */ /* 0x000ee40000300800 */
[----:B------:R-:W3:Y:S02]  /*2f7e0*/  LDL.LU R26, [R1+0xb8] ;  /* 0x0000b800011a7983 */ /* 0x000ee40000300800 */
[----:B------:R-:W3:Y:S01]  /*2f7f0*/  LDL.LU R27, [R1+0xbc] ;  /* 0x0000bc00011b7983 */ /* 0x000ee20000300800 */
[C---:B--2---:R-:W-:Y:S11]  /*2f800*/  HMMA.16816.F32 R12, R8.reuse, R20, R12 ;  /* 0x00000014080c723c */ /* 0x044ff6000000180c */
[----:B------:R-:W-:Y:S11]  /*2f810*/  @!UPT UIADD3 URZ, URZ, URZ, URZ ;  /* 0x0000003f3f3ff290 */ /* 0x000ff6000fffe03f */
[----:B------:R-:W-:Y:S01]  /*2f820*/  @!UPT UIADD3 URZ, URZ, URZ, URZ ;  /* 0x0000003f3f3ff290 */ /* 0x000fe2000fffe03f */
[----:B------:R0:W-:Y:S01]  /*2f830*/  STL.64 [R1+0x180], R12 ;  /* 0x0001800c01007387 */ /* 0x0001e20000100a00 */
[----:B------:R1:W-:Y:S03]  /*2f840*/  STL.64 [R1+0x188], R14 ;  /* 0x0001880e01007387 */ /* 0x0003e60000100a00 */
[----:B0-----:R-:W2:Y:S02]  /*2f850*/  LDL.LU.64 R12, [R1+0x2708] ;  /* 0x00270800010c7983 */ /* 0x001ea40000300a00 */
[----:B--2---:R-:W-:Y:S01]  /*2f860*/  HMMA.16816.F32 R4, R8, R12, R4 ;  /* 0x0000000c0804723c */ /* 0x004fe20000001804 */
[----:B------:R-:W-:Y:S02]  /*2f870*/  IMAD.MOV.U32 R19, RZ, RZ, R12 ;  /* 0x000000ffff137224 */ /* 0x000fe400078e000c */
[----:B------:R-:W-:Y:S11]  /*2f880*/  IMAD.MOV.U32 R18, RZ, RZ, R13 ;  /* 0x000000ffff127224 */ /* 0x000ff600078e000d */
[----:B------:R-:W-:Y:S09]  /*2f890*/  @!UPT UIADD3 URZ, URZ, URZ, URZ ;  /* 0x0000003f3f3ff290 */ /* 0x000ff2000fffe03f */
[----:B------:R0:W-:Y:S01]  /*2f8a0*/  STL.64 [R1+0x110], R4 ;  /* 0x0001100401007387 */ /* 0x0001e20000100a00 */
[----:B------:R2:W-:Y:S02]  /*2f8b0*/  STL.64 [R1+0x118], R6 ;  /* 0x0001180601007387 */ /* 0x0005e40000100a00 */
[----:B-1----:R-:W3:Y:S02]  /*2f8c0*/  LDL.LU.64 R14, [R1+0x2700] ;  /* 0x00270000010e7983 */ /* 0x002ee40000300a00 */
[----:B------:R-:W3:Y:S01]  /*2f8d0*/  LDL.LU.64 R12, [R1+0x26f8] ;  /* 0x0026f800010c7983 */ /* 0x000ee20000300a00 */
[----:B------:R-:W4:Y:S01]  /*2f8e0*/  LDL.LU R8, [R1+0xa0] ;  /* 0x0000a00001087983 */ /* 0x000f220000300800 */
[----:B------:R-:W4:Y:S03]  /*2f8f0*/  LDL.LU R9, [R1+0xa4] ;  /* 0x0000a40001097983 */ /* 0x000f260000300800 */
[----:B0-----:R-:W3:Y:S01]  /*2f900*/  LDL.LU.64 R4, [R1+0x10] ;  /* 0x0000100001047983 */ /* 0x001ee20000300a00 */
[----:B--2---:R-:W2:Y:S03]  /*2f910*/  LDL.LU.64 R6, [R1+0x18] ;  /* 0x0000180001067983 */ /* 0x004ea60000300a00 */
[----:B--2---:R-:W-:Y:S01]  /*2f920*/  STL.64 [R1+0x2648], R6 ;  /* 0x0026480601007387 */ /* 0x004fe20000100a00 */
[----:B---3--:R0:W-:Y:S02]  /*2f930*/  STL.64 [R1+0x2640], R4 ;  /* 0x0026400401007387 */ /* 0x0081e40000100a00 */
[----:B0-----:R-:W-:-:S02]  /*2f940*/  IMAD.MOV.U32 R4, RZ, RZ, R19 ;  /* 0x000000ffff047224 */ /* 0x001fc400078e0013 */
[----:B------:R-:W-:Y:S02]  /*2f950*/  IMAD.MOV.U32 R5, RZ, RZ, R18 ;  /* 0x000000ffff057224 */ /* 0x000fe400078e0012 */
[----:B------:R-:W-:Y:S01]  /*2f960*/  HMMA.16816.F32 R16, R12, R16, R24 ;  /* 0x000000100c10723c */ /* 0x000fe20000001818 */
[----:B------:R-:W4:Y:S11]  /*2f970*/  LDL.LU.64 R24, [R1+0x26f0] ;  /* 0x0026f00001187983 */ /* 0x000f360000300a00 */
[----:B------:R-:W-:Y:S11]  /*2f980*/  @!UPT UIADD3 URZ, URZ, URZ, URZ ;  /* 0x0000003f3f3ff290 */ /* 0x000ff6000fffe03f */
[----:B------:R-:W-:Y:S01]  /*2f990*/  STL.64 [R1+0x100], R16 ;  /* 0x0001001001007387 */ /* 0x000fe20000100a00 */
[----:B------:R0:W-:Y:S03]  /*2f9a0*/  STL.64 [R1+0x108], R18 ;  /* 0x0001081201007387 */ /* 0x0001e60000100a00 */
[----:B0-----:R-:W2:Y:S01]  /*2f9b0*/  LDL.LU.64 R18, [R1+0x26e8] ;  /* 0x0026e80001127983 */ /* 0x001ea20000300a00 */
[----:B------:R-:W2:Y:S02]  /*2f9c0*/  LDL.LU.64 R16, [R1+0x26e0] ;  /* 0x0026e00001107983 */ /* 0x000ea40000300a00 */
[----:B------:R-:W-:Y:S02]  /*2f9d0*/  IMAD.MOV.U32 R10, RZ, RZ, R29 ;  /* 0x000000ffff0a7224 */ /* 0x000fe400078e001d */
[----:B------:R-:W-:-:S07]  /*2f9e0*/  IMAD.MOV.U32 R11, RZ, RZ, R28 ;  /* 0x000000ffff0b7224 */ /* 0x000fce00078e001c */
[C---:B----4-:R-:W-:Y:S08]  /*2f9f0*/  HMMA.16816.F32 R8, R12.reuse, R24, R8 ;  /* 0x000000180c08723c */ /* 0x050ff00000001808 */
[----:B--2---:R-:W-:Y:S11]  /*2fa00*/  HMMA.16816.F32 R16, R12, R20, R16 ;  /* 0x000000140c10723c */ /* 0x004ff60000001810 */
[----:B------:R-:W-:Y:S04]  /*2fa10*/  @!UPT UIADD3 URZ, URZ, URZ, URZ ;  /* 0x0000003f3f3ff290 */ /* 0x000fe8000fffe03f */
[----:B------:R0:W-:Y:S01]  /*2fa20*/  STL.64 [R1+0xe0], R8 ;  /* 0x0000e00801007387 */ /* 0x0001e20000100a00 */
[----:B------:R-:W-:Y:S02]  /*2fa30*/  STL.64 [R1+0xe8], R10 ;  /* 0x0000e80a01007387 */ /* 0x000fe40000100a00 */
[----:B0-----:R-:W-:Y:S02]  /*2fa40*/  IMAD.MOV.U32 R9, RZ, RZ, R24 ;  /* 0x000000ffff097224 */ /* 0x001fe400078e0018 */
[----:B------:R-:W-:-:S03]  /*2fa50*/  IMAD.MOV.U32 R8, RZ, RZ, R25 ;  /* 0x000000ffff087224 */ /* 0x000fc600078e0019 */
        /* <DEDUP_REMOVED lines=10> */
[----:B------:R-:W3:Y:S02]  /*2fb00*/  LDL.LU R27, [R1+0x1ec] ;  /* 0x0001ec00011b7983 */ /* 0x000ee40000300800 */
[----:B---3--:R-:W-:Y:S01]  /*2fb10*/  STL.64 [R1+0x2668], R26 ;  /* 0x0026681a01007387 */ /* 0x008fe20000100a00 */
[----:B--2---:R0:W-:Y:S03]  /*2fb20*/  STL.64 [R1+0x2660], R24 ;  /* 0x0026601801007387 */ /* 0x0041e60000100a00 */
[----:B0-----:R-:W2:Y:S01]  /*2fb30*/  LDL.LU R24, [R1+0x1f0] ;  /* 0x0001f00001187983 */ /* 0x001ea20000300800 */
[----:B------:R-:W2:Y:S02]  /*2fb40*/  LDL.LU R25, [R1+0x1f4] ;  /* 0x0001f40001197983 */ /* 0x000ea40000300800 */
[----:B------:R-:W3:Y:S02]  /*2fb50*/  LDL.LU R26, [R1+0x1f8] ;  /* 0x0001f800011a7983 */ /* 0x000ee40000300800 */
[----:B------:R-:W3:Y:S02]  /*2fb60*/  LDL.LU R27, [R1+0x1fc] ;  /* 0x0001fc00011b7983 */ /* 0x000ee40000300800 */
[----:B------:R-:W-:-:S02]  /*2fb70*/  IMAD.MOV.U32 R29, RZ, RZ, R18 ;  /* 0x000000ffff1d7224 */ /* 0x000fc400078e0012 */
[----:B------:R-:W-:Y:S02]  /*2fb80*/  IMAD.MOV.U32 R28, RZ, RZ, R19 ;  /* 0x000000ffff1c7224 */ /* 0x000fe400078e0013 */
[----:B------:R-:W-:Y:S02]  /*2fb90*/  IMAD.MOV.U32 R7, RZ, RZ, R20 ;  /* 0x000000ffff077224 */ /* 0x000fe400078e0014 */
[----:B------:R-:W-:Y:S01]  /*2fba0*/  IMAD.MOV.U32 R6, RZ, RZ, R21 ;  /* 0x000000ffff067224 */ /* 0x000fe200078e0015 */
[----:B---3--:R-:W-:Y:S01]  /*2fbb0*/  STL.64 [R1+0x2678], R26 ;  /* 0x0026781a01007387 */ /* 0x008fe20000100a00 */
[----:B--2---:R0:W-:Y:S02]  /*2fbc0*/  STL.64 [R1+0x2670], R24 ;  /* 0x0026701801007387 */ /* 0x0041e40000100a00 */
[----:B------:R-:W2:Y:S02]  /*2fbd0*/  LDL.LU R16, [R1+0x120] ;  /* 0x0001200001107983 */ /* 0x000ea40000300800 */
[----:B------:R-:W2:Y:S01]  /*2fbe0*/  LDL.LU R17, [R1+0x124] ;  /* 0x0001240001117983 */ /* 0x000ea20000300800 */
[----:B------:R-:W2:Y:S01]  /*2fbf0*/  LDL.LU R18, [R1+0x128] ;  /* 0x0001280001127983 */ /* 0x000ea20000300800 */
[----:B------:R-:W2:Y:S02]  /*2fc00*/  LDL.LU R19, [R1+0x12c] ;  /* 0x00012c0001137983 */ /* 0x000ea40000300800 */
[----:B0-----:R-:W-:-:S02]  /*2fc10*/  IMAD.MOV.U32 R24, RZ, RZ, R9 ;  /* 0x000000ffff187224 */ /* 0x001fc400078e0009 */
[----:B------:R-:W-:-:S05]  /*2fc20*/  IMAD.MOV.U32 R25, RZ, RZ, R8 ;  /* 0x000000ffff197224 */ /* 0x000fca00078e0008 */
[----:B------:R0:W-:Y:S01]  /*2fc30*/  STL.64 [R1+0x26c0], R24 ;  /* 0x0026c01801007387 */ /* 0x0001e20000100a00 */
[----:B------:R-:W3:Y:S02]  /*2fc40*/  LDL.LU R20, [R1+0x160] ;  /* 0x0001600001147983 */ /* 0x000ee40000300800 */
[----:B------:R-:W3:Y:S02]  /*2fc50*/  LDL.LU R21, [R1+0x164] ;  /* 0x0001640001157983 */ /* 0x000ee40000300800 */
[----:B------:R-:W4:Y:S01]  /*2fc60*/  LDL.LU R22, [R1+0x168] ;  /* 0x0001680001167983 */ /* 0x000f220000300800 */
[----:B------:R-:W4:Y:S04]  /*2fc70*/  LDL.LU R23, [R1+0x16c] ;  /* 0x00016c0001177983 */ /* 0x000f280000300800 */
[----:B0-----:R-:W2:Y:S01]  /*2fc80*/  LDL.LU R24, [R1+0x140] ;  /* 0x0001400001187983 */ /* 0x001ea20000300800 */
[----:B------:R-:W2:Y:S02]  /*2fc90*/  LDL.LU R25, [R1+0x144] ;  /* 0x0001440001197983 */ /* 0x000ea40000300800 */
[----:B------:R-:W2:Y:S02]  /*2fca0*/  LDL.LU R26, [R1+0x148] ;  /* 0x00014800011a7983 */ /* 0x000ea40000300800 */
[----:B------:R-:W2:Y:S01]  /*2fcb0*/  LDL.LU R27, [R1+0x14c] ;  /* 0x00014c00011b7983 */ /* 0x000ea20000300800 */
[----:B----4-:R-:W-:Y:S01]  /*2fcc0*/  STL.64 [R1+0x26a8], R22 ;  /* 0x0026a81601007387 */ /* 0x010fe20000100a00 */
[----:B---3--:R0:W-:Y:S03]  /*2fcd0*/  STL.64 [R1+0x26a0], R20 ;  /* 0x0026a01401007387 */ /* 0x0081e60000100a00 */
[----:B0-----:R-:W3:Y:S01]  /*2fce0*/  LDL.LU R20, [R1+0x170] ;  /* 0x0001700001147983 */ /* 0x001ee20000300800 */
[----:B------:R-:W3:Y:S02]  /*2fcf0*/  LDL.LU R21, [R1+0x174] ;  /* 0x0001740001157983 */ /* 0x000ee40000300800 */
[----:B------:R-:W4:Y:S02]  /*2fd00*/  LDL.LU R22, [R1+0x178] ;  /* 0x0001780001167983 */ /* 0x000f240000300800 */
[----:B------:R-:W4:Y:S02]  /*2fd10*/  LDL.LU R23, [R1+0x17c] ;  /* 0x00017c0001177983 */ /* 0x000f240000300800 */
[----:B----4-:R-:W-:Y:S01]  /*2fd20*/  STL.64 [R1+0x26b8], R22 ;  /* 0x0026b81601007387 */ /* 0x010fe20000100a00 */
[----:B---3--:R0:W-:Y:S03]  /*2fd30*/  STL.64 [R1+0x26b0], R20 ;  /* 0x0026b01401007387 */ /* 0x0081e60000100a00 */
[----:B0-----:R-:W3:Y:S01]  /*2fd40*/  LDL.LU R20, [R1+0x150] ;  /* 0x0001500001147983 */ /* 0x001ee20000300800 */
[----:B------:R-:W3:Y:S02]  /*2fd50*/  LDL.LU R21, [R1+0x154] ;  /* 0x0001540001157983 */ /* 0x000ee40000300800 */
[----:B------:R-:W3:Y:S02]  /*2fd60*/  LDL.LU R22, [R1+0x158] ;  /* 0x0001580001167983 */ /* 0x000ee40000300800 */
[----:B------:R-:W3:Y:S01]  /*2fd70*/  LDL.LU R23, [R1+0x15c] ;  /* 0x00015c0001177983 */ /* 0x000ee20000300800 */
[----:B------:R-:W4:Y:S01]  /*2fd80*/  LDL.LU R8, [R1+0x280] ;  /* 0x0002800001087983 */ /* 0x000f220000300800 */
[----:B------:R-:W-:-:S02]  /*2fd90*/  IMAD.MOV.U32 R10, RZ, RZ, R2 ;  /* 0x000000ffff0a7224 */ /* 0x000fc400078e0002 */
[----:B------:R-:W-:Y:S02]  /*2fda0*/  IMAD.MOV.U32 R11, RZ, RZ, R0 ;  /* 0x000000ffff0b7224 */ /* 0x000fe400078e0000 */
[----:B------:R-:W-:Y:S02]  /*2fdb0*/  IMAD.MOV.U32 R9, RZ, RZ, R3 ;  /* 0x000000ffff097224 */ /* 0x000fe400078e0003 */
[----:B------:R-:W3:Y:S01]  /*2fdc0*/  LDL.LU R3, [R1+0x26d8] ;  /* 0x0026d80001037983 */ /* 0x000ee20000300800 */
[----:B------:R-:W-:Y:S01]  /*2fdd0*/  STL.64 [R1+0x2638], R10 ;  /* 0x0026380a01007387 */ /* 0x000fe20000100a00 */
[----:B--2---:R-:W-:Y:S02]  /*2fde0*/  HMMA.16816.F32 R12, R12, R4, R16 ;  /* 0x000000040c0c723c */ /* 0x004fe40000001810 */
[----:B----4-:R0:W-:Y:S04]  /*2fdf0*/  STL.64 [R1+0x2630], R8 ;  /* 0x0026300801007387 */ /* 0x0101e80000100a00 */
[----:B0-----:R-:W2:Y:S01]  /*2fe00*/  LDL.LU.64 R8, [R1+0x80] ;  /* 0x0000800001087983 */ /* 0x001ea20000300a00 */
[----:B------:R0:W-:Y:S03]  /*2fe10*/  STL [R1+0x2600], R28 ;  /* 0x0026001c01007387 */ /* 0x0001e60000100800 */
[----:B0-----:R-:W4:Y:S01]  /*2fe20*/  LDL R28, [R1+0x354] ;  /* 0x00035400011c7983 */ /* 0x001f220000100800 */
[----:B------:R0:W-:Y:S03]  /*2fe30*/  STL [R1+0x25d8], R29 ;  /* 0x0025d81d01007387 */ /* 0x0001e60000100800 */
[----:B0-----:R-:W2:Y:S01]  /*2fe40*/  LDL R29, [R1+0x1be0] ;  /* 0x001be000011d7983 */ /* 0x001ea20000100800 */
[----:B------:R-:W2:Y:S02]  /*2fe50*/  LDL.LU.64 R18, [R1+0x26d0] ;  /* 0x0026d00001127983 */ /* 0x000ea40000300a00 */
[----:B------:R-:W2:Y:S07]  /*2fe60*/  LDL.LU.64 R16, [R1+0x26c8] ;  /* 0x0026c80001107983 */ /* 0x000eae0000300a00 */
[----:B------:R-:W-:-:S02]  /*2fe70*/  IMAD.MOV.U32 R0, RZ, RZ, R15 ;  /* 0x000000ffff007224 */ /* 0x000fc400078e000f */
[----:B------:R-:W-:Y:S01]  /*2fe80*/  IMAD.MOV.U32 R2, RZ, RZ, R14 ;  /* 0x000000ffff027224 */ /* 0x000fe200078e000e */
[----:B------:R-:W-:Y:S02]  /*2fe90*/  STL.64 [R1+0x70], R12 ;  /* 0x0000700c01007387 */ /* 0x000fe40000100a00 */
[----:B------:R-:W-:Y:S02]  /*2fea0*/  STL [R1+0x2628], R0 ;  /* 0x0026280001007387 */ /* 0x000fe40000100800 */
[----:B------:R-:W-:Y:S01]  /*2feb0*/  STL [R1+0x2604], R2 ;  /* 0x0026040201007387 */ /* 0x000fe20000100800 */
[C---:B--2---:R-:W-:Y:S11]  /*2fec0*/  HMMA.16816.F32 R24, R16.reuse, R8, R24 ;  /* 0x000000081018723c */ /* 0x044ff60000001818 */
[----:B------:R-:W-:Y:S11]  /*2fed0*/  @!UPT UIADD3 URZ, URZ, URZ, URZ ;  /* 0x0000003f3f3ff290 */ /* 0x000ff6000fffe03f */
[----:B------:R-:W-:Y:S01]  /*2fee0*/  @!UPT UIADD3 URZ, URZ, URZ, URZ ;  /* 0x0000003f3f3ff290 */ /* 0x000fe2000fffe03f */
[----:B------:R0:W-:Y:S01]  /*2fef0*/  STL.64 [R1+0xc0], R24 ;  /* 0x0000c01801007387 */ /* 0x0001e20000100a00 */
[----:B------:R-:W-:Y:S03]  /*2ff00*/  STL.64 [R1+0xc8], R26 ;  /* 0x0000c81a01007387 */ /* 0x000fe60000100a00 */
        /* <DEDUP_REMOVED lines=10> */
[----:B------:R0:W-:Y:S04]  /*2ffb0*/  STL.64 [R1+0x2688], R24 ;  /* 0x0026881801007387 */ /* 0x0001e80000100a00 */
        /* <DEDUP_REMOVED lines=14> */
[----:B------:R-:W3:Y:S01]  /*300a0*/  LDL.LU R14, [R1+0x1c8] ;  /* 0x0001c800010e7983 */ /* 0x000ee20000300800 */
[----:B--2---:R-:W-:Y:S01]  /*300b0*/  HMMA.16816.F32 R16, R16, R4, R20 ;  /* 0x000000041010723c */ /* 0x004fe20000001814 */
[----:B------:R-:W0:Y:S11]  /*300c0*/  LDSM.16.MT88.4 R20, [R29+0x8180] ;  /* 0x008180001d14783b */ /* 0x000e360000004200 */
[----:B------:R-:W-:Y:S11]  /*300d0*/  @!UPT UIADD3 URZ, URZ, URZ, URZ ;  /* 0x0000003f3f3ff290 */ /* 0x000ff6000fffe03f */
[----:B------:R-:W-:Y:S01]  /*300e0*/  STL.64 [R1+0x30], R16 ;  /* 0x0000301001007387 */ /* 0x000fe20000100a00 */
[----:B------:R0:W-:Y:S02]  /*300f0*/  STL.64 [R1+0x38], R18 ;  /* 0x0000381201007387 */ /* 0x0001e40000100a00 */
[----:B0-----:R-:W-:Y:S01]  /*30100*/  IMAD.MOV.U32 R19, RZ, RZ, R22 ;  /* 0x000000ffff137224 */ /* 0x001fe200078e0016 */
[----:B------:R0:W-:Y:S01]  /*30110*/  STL [R1], R20 ;  /* 0x0000001401007387 */ /* 0x0001e20000100800 */
[----:B------:R-:W-:Y:S02]  /*30120*/  IMAD.MOV.U32 R18, RZ, RZ, R23 ;  /* 0x000000ffff127224 */ /* 0x000fe400078e0017 */
[----:B------:R-:W-:Y:S02]  /*30130*/  IMAD.MOV.U32 R0, RZ, RZ, R21 ;  /* 0x000000ffff007224 */ /* 0x000fe400078e0015 */
[----:B------:R-:W3:Y:S01]  /*30140*/  LDL.LU.64 R22, [R1+0x2698] ;  /* 0x0026980001167983 */ /* 0x000ee20000300a00 */
[----:B0-----:R-:W3:Y:S02]  /*30150*/  LDL.LU.64 R20, [R1+0x2690] ;  /* 0x0026900001147983 */ /* 0x001ee40000300a00 */
[----:B---3--:R-:W-:Y:S11]  /*30160*/  HMMA.16816.F32 R24, R20, R8, R24 ;  /* 0x000000081418723c */ /* 0x008ff60000001818 */
[----:B------:R-:W-:Y:S11]  /*30170*/  @!UPT UIADD3 URZ, URZ, URZ, URZ ;  /* 0x0000003f3f3ff290 */ /* 0x000ff6000fffe03f */
[----:B------:R-:W-:Y:S01]  /*30180*/  @!UPT UIADD3 URZ, URZ, URZ, URZ ;  /* 0x0000003f3f3ff290 */ /* 0x000fe2000fffe03f */
[----:B------:R0:W-:Y:S01]  /*30190*/  STL.64 [R1+0x20], R24 ;  /* 0x0000201801007387 */ /* 0x0001e20000100a00 */
[----:B------:R1:W-:Y:S03]  /*301a0*/  STL.64 [R1+0x28], R26 ;  /* 0x0000281a01007387 */ /* 0x0003e60000100a00 */
[----:B0-----:R-:W1:Y:S01]  /*301b0*/  LDL.LU.64 R24, [R1+0x2688] ;  /* 0x0026880001187983 */ /* 0x001e620000300a00 */
[----:B------:R-:W-:-:S07]  /*301c0*/  IMAD.MOV.U32 R15, RZ, RZ, R3 ;  /* 0x000000ffff0f7224 */ /* 0x000fce00078e0003 */
[C---:B-1----:R-:W-:Y:S01]  /*301d0*/  HMMA.16816.F32 R24, R20.reuse, R24, R12 ;  /* 0x000000181418723c */ /* 0x042fe2000000180c */
[----:B------:R-:W2:Y:S11]  /*301e0*/  LDL.LU.64 R12, [R1+0x2680] ;  /* 0x00268000010c7983 */ /* 0x000eb60000300a00 */
[----:B------:R-:W-:Y:S11]  /*301f0*/  @!UPT UIADD3 URZ, URZ, URZ, URZ ;  /* 0x0000003f3f3ff290 */ /* 0x000ff6000fffe03f */
[----:B------:R-:W-:Y:S01]  /*30200*/  STL.64 [R1+0xf0], R24 ;  /* 0x0000f01801007387 */ /* 0x000fe20000100a00 */
[----:B------:R0:W-:Y:S03]  /*30210*/  STL.64 [R1+0xf8], R26 ;  /* 0x0000f81a01007387 */ /* 0x0001e60000100a00 */
[----:B0-----:R-:W2:Y:S01]  /*30220*/  LDL.LU.64 R26, [R1+0x2678] ;  /* 0x00267800011a7983 */ /* 0x001ea20000300a00 */
[----:B------:R-:W2:Y:S02]  /*30230*/  LDL.LU.64 R24, [R1+0x2670] ;  /* 0x0026700001187983 */ /* 0x000ea40000300a00 */
[C---:B--2---:R-:W-:Y:S11]  /*30240*/  HMMA.16816.F32 R24, R20.reuse, R12, R24 ;  /* 0x0000000c1418723c */ /* 0x044ff60000001818 */
[----:B------:R-:W-:Y:S11]  /*30250*/  @!UPT UIADD3 URZ, URZ, URZ, URZ ;  /* 0x0000003f3f3ff290 */ /* 0x000ff6000fffe03f */
[----:B------:R-:W-:Y:S01]  /*30260*/  @!UPT UIADD3 URZ, URZ, URZ, URZ ;  /* 0x0000003f3f3ff290 */ /* 0x000fe2000fffe03f */
[----:B------:R-:W-:Y:S01]  /*30270*/  STL.64 [R1+0x140], R24 ;  /* 0x0001401801007387 */ /* 0x000fe20000100a00 */
[----:B------:R0:W-:Y:S02]  /*30280*/  STL [R1+0x148], R26 ;  /* 0x0001481a01007387 */ /* 0x0001e40000100800 */
[----:B------:R-:W-:Y:S02]  /*30290*/  IMAD.MOV.U32 R3, RZ, RZ, R27 ;  /* 0x000000ffff037224 */ /* 0x000fe400078e001b */
[----:B0-----:R-:W2:Y:S01]  /*302a0*/  LDL.LU.64 R26, [R1+0x2668] ;  /* 0x00266800011a7983 */ /* 0x001ea20000300a00 */
[----:B------:R-:W2:Y:S02]  /*302b0*/  LDL.LU.64 R24, [R1+0x2660] ;  /* 0x0026600001187983 */ /* 0x000ea40000300a00 */
[----:B------:R-:W-:Y:S01]  /*302c0*/  STL [R1+0x24c8], R3 ;  /* 0x0024c80301007387 */ /* 0x000fe20000100800 */
[----:B--2---:R-:W-:Y:S01]  /*302d0*/  HMMA.16816.F32 R20, R20, R4, R24 ;  /* 0x000000041414723c */ /* 0x004fe20000001818 */
[----:B------:R-:W2:Y:S01]  /*302e0*/  LDL.LU.64 R26, [R1+0x2658] ;  /* 0x00265800011a7983 */ /* 0x000ea20000300a00 */
[----:B------:R-:W2:Y:S02]  /*302f0*/  LDL.LU.64 R24, [R1+0x2650] ;  /* 0x0026500001187983 */ /* 0x000ea40000300a00 */
[----:B------:R-:W2:Y:S02]  /*30300*/  LDL.LU.64 R6, [R1+0x2648] ;  /* 0x0026480001067983 */ /* 0x000ea40000300a00 */
[----:B------:R-:W2:Y:S02]  /*30310*/  LDL.LU.64 R4, [R1+0x2640] ;  /* 0x0026400001047983 */ /* 0x000ea40000300a00 */
[----:B------:R-:W-:Y:S11]  /*30320*/  IMAD.MOV.U32 R2, RZ, RZ, R9 ;  /* 0x000000ffff027224 */ /* 0x000ff600078e0009 */
[----:B------:R-:W-:Y:S04]  /*30330*/  @!UPT UIADD3 URZ, URZ, URZ, URZ ;  /* 0x0000003f3f3ff290 */ /* 0x000fe8000fffe03f */
[----:B------:R-:W-:Y:S01]  /*30340*/  STL.64 [R1+0x130], R20 ;  /* 0x0001301401007387 */ /* 0x000fe20000100a00 */
[----:B------:R0:W-:Y:S02]  /*30350*/  STL.64 [R1+0x138], R22 ;  /* 0x0001381601007387 */ /* 0x0001e40000100a00 */
[----:B------:R-:W3:Y:S02]  /*30360*/  LDL.LU.64 R10, [R1+0x2638] ;  /* 0x00263800010a7983 */ /* 0x000ee40000300a00 */
[----:B0-----:R-:W-:Y:S01]  /*30370*/  IMAD.MOV.U32 R22, RZ, RZ, R8 ;  /* 0x000000ffff167224 */ /* 0x001fe200078e0008 */
[----:B--2---:R-:W-:Y:S01]  /*30380*/  HMMA.16816.F32 R24, R4, R8, R24 ;  /* 0x000000080418723c */ /* 0x004fe20000001818 */
[----:B------:R-:W3:Y:S11]  /*30390*/  LDL.LU.64 R8, [R1+0x2630] ;  /* 0x0026300001087983 */ /* 0x000ef60000300a00 */
[----:B------:R-:W-:Y:S11]  /*303a0*/  @!UPT UIADD3 URZ, URZ, URZ, URZ ;  /* 0x0000003f3f3ff290 */ /* 0x000ff6000fffe03f */
[----:B------:R-:W-:Y:S01]  /*303b0*/  STL.64 [R1+0x160], R24 ;  /* 0x0001601801007387 */ /* 0x000fe20000100a00 */
[----:B------:R-:W-:Y:S02]  /*303c0*/  STL [R1+0x16c], R27 ;  /* 0x00016c1b01007387 */ /* 0x000fe40000100800 */
[----:B------:R-:W-:Y:S02]  /*303d0*/  IMAD.MOV.U32 R3, RZ, RZ, R26 ;  /* 0x000000ffff037224 */ /* 0x000fe400078e001a */
[----:B----4-:R-:W0:Y:S04]  /*303e0*/  LDSM.16.MT88.4 R24, [R28+0xa000] ;  /* 0x00a000001c18783b */ /* 0x010e280000004200 */
[----:B0-----:R-:W-:Y:S01]  /*303f0*/  STL.64 [R1+0x25b0], R26 ;  /* 0x0025b01a01007387 */ /* 0x001fe20000100a00 */
[----:B------:R0:W-:Y:S03]  /*30400*/  STL.64 [R1+0x25a8], R24 ;  /* 0x0025a81801007387 */ /* 0x0001e60000100a00 */
[----:B0-----:R-:W3:Y:S01]  /*30410*/  LDL.LU.64 R24, [R1+0x60] ;  /* 0x0000600001187983 */ /* 0x001ee20000300a00 */
[----:B------:R-:W-:-:S02]  /*30420*/  IMAD.MOV.U32 R17, RZ, RZ, R4 ;  /* 0x000000ffff117224 */ /* 0x000fc400078e0004 */
[----:B------:R-:W-:Y:S02]  /*30430*/  IMAD.MOV.U32 R16, RZ, RZ, R5 ;  /* 0x000000ffff107224 */ /* 0x000fe400078e0005 */
[----:B------:R-:W-:Y:S02]  /*30440*/  IMAD.MOV.U32 R15, RZ, RZ, R6 ;  /* 0x000000ffff0f7224 */ /* 0x000fe400078e0006 */
[----:B------:R-:W-:Y:S01]  /*30450*/  IMAD.MOV.U32 R14, RZ, RZ, R7 ;  /* 0x000000ffff0e7224 */ /* 0x000fe200078e0007 */
[----:B---3--:R-:W-:Y:S01]  /*30460*/  HMMA.16816.F32 R8, R4, R24, R8 ;  /* 0x000000180408723c */ /* 0x008fe20000001808 */
[----:B------:R-:W0:Y:S11]  /*30470*/  LDSM.16.MT88.4 R4, [R28+0xa080] ;  /* 0x00a080001c04783b */ /* 0x000e360000004200 */
[----:B------:R-:W-:Y:S11]  /*30480*/  @!UPT UIADD3 URZ, URZ, URZ, URZ ;  /* 0x0000003f3f3ff290 */ /* 0x000ff6000fffe03f */
[----:B------:R-:W-:Y:S01]  /*30490*/  STL.64 [R1+0x280], R8 ;  /* 0x0002800801007387 */ /* 0x000fe20000100a00 */
[----:B------:R-:W-:Y:S03]  /*304a0*/  STL.64 [R1+0x288], R10 ;  /* 0x0002880a01007387 */ /* 0x000fe60000100a00 */
[----:B0-----:R-:W-:Y:S01]  /*304b0*/  STL.64 [R1+0x2570], R6 ;  /* 0x0025700601007387 */ /* 0x001fe20000100a00 */
[----:B------:R0:W-:Y:S03]  /*304c0*/  STL.64 [R1+0x2568], R4 ;  /* 0x0025680401007387 */ /* 0x0001e60000100a00 */
[----:B0-----:R-:W2:Y:S01]  /*304d0*/  LDL.LU R4, [R1+0x240] ;  /* 0x0002400001047983 */ /* 0x001ea20000300800 */
[----:B------:R-:W2:Y:S02]  /*304e0*/  LDL.LU R5, [R1+0x244] ;  /* 0x0002440001057983 */ /* 0x000ea40000300800 */
[----:B------:R-:W3:Y:S02]  /*304f0*/  LDL.LU R6, [R1+0x248] ;  /* 0x0002480001067983 */ /* 0x000ee40000300800 */
[----:B------:R-:W3:Y:S02]  /*30500*/  LDL.LU R7, [R1+0x24c] ;  /* 0x00024c0001077983 */ /* 0x000ee40000300800 */
[----:B------:R-:W-:-:S02]  /*30510*/  IMAD.MOV.U32 R9, RZ, RZ, R24 ;  /* 0x000000ffff097224 */ /* 0x000fc400078e0018 */
[----:B------:R-:W-:Y:S01]  /*30520*/  IMAD.MOV.U32 R8, RZ, RZ, R25 ;  /* 0x000000ffff087224 */ /* 0x000fe200078e0019 */
[----:B---3--:R0:W-:Y:S01]  /*30530*/  STL.64 [R1+0x2580], R6 ;  /* 0x0025800601007387 */ /* 0x0081e20000100a00 */
[----:B--2---:R1:W-:Y:S03]  /*30540*/  STL.64 [R1+0x2578], R4 ;  /* 0x0025780401007387 */ /* 0x0043e60000100a00 */
[----:B0-----:R-:W2:Y:S04]  /*30550*/  LDL R6, [R1+0x68] ;  /* 0x0000680001067983 */ /* 0x001ea80000100800 */
[----:B------:R-:W2:Y:S01]  /*30560*/  LDL R7, [R1+0x6c] ;  /* 0x00006c0001077983 */ /* 0x000ea20000100800 */
[----:B-1----:R-:W-:-:S02]  /*30570*/  IMAD.MOV.U32 R4, RZ, RZ, R9 ;  /* 0x000000ffff047224 */ /* 0x002fc400078e0009 */
[----:B------:R-:W-:Y:S02]  /*30580*/  IMAD.MOV.U32 R5, RZ, RZ, R8 ;  /* 0x000000ffff057224 */ /* 0x000fe400078e0008 */
[----:B------:R-:W0:Y:S04]  /*30590*/  LDSM.16.MT88.4 R8, [R28+0xa100] ;  /* 0x00a100001c08783b */ /* 0x000e280000004200 */
[----:B--2---:R-:W-:Y:S01]  /*305a0*/  STL.64 [R1+0x25f8], R6 ;  /* 0x0025f80601007387 */ /* 0x004fe20000100a00 */
[----:B------:R-:W-:Y:S02]  /*305b0*/  STL.64 [R1+0x25f0], R4 ;  /* 0x0025f00401007387 */ /* 0x000fe40000100a00 */
[----:B0-----:R-:W-:Y:S02]  /*305c0*/  STL.64 [R1+0x2540], R10 ;  /* 0x0025400a01007387 */ /* 0x001fe40000100a00 */
[----:B------:R0:W-:Y:S02]  /*305d0*/  STL.64 [R1+0x2538], R8 ;  /* 0x0025380801007387 */ /* 0x0001e40000100a00 */
[----:B0-----:R-:W2:Y:S01]  /*305e0*/  LDL.LU R8, [R1+0x230] ;  /* 0x0002300001087983 */ /* 0x001ea20000300800 */
[----:B------:R-:W2:Y:S02]  /*305f0*/  LDL.LU R9, [R1+0x234] ;  /* 0x0002340001097983 */ /* 0x000ea40000300800 */
[----:B------:R-:W3:Y:S02]  /*30600*/  LDL.LU R10, [R1+0x238] ;  /* 0x00023800010a7983 */ /* 0x000ee40000300800 */
[----:B------:R-:W3:Y:S01]  /*30610*/  LDL.LU R11, [R1+0x23c] ;  /* 0x00023c00010b7983 */ /* 0x000ee20000300800 */
[----:B------:R-:W4:Y:S01]  /*30620*/  LDL.LU R24, [R1] ;  /* 0x0000000001187983 */ /* 0x000f220000300800 */
[----:B------:R-:W-:-:S02]  /*30630*/  IMAD.MOV.U32 R26, RZ, RZ, R19 ;  /* 0x000000ffff1a7224 */ /* 0x000fc400078e0013 */
[----:B------:R-:W-:Y:S02]  /*30640*/  IMAD.MOV.U32 R27, RZ, RZ, R18 ;  /* 0x000000ffff1b7224 */ /* 0x000fe400078e0012 */
[----:B------:R-:W-:Y:S02]  /*30650*/  IMAD.MOV.U32 R25, RZ, RZ, R0 ;  /* 0x000000ffff197224 */ /* 0x000fe400078e0000 */
[----:B------:R-:W2:Y:S01]  /*30660*/  LDL.LU R0, [R1+0x2628] ;  /* 0x0026280001007983 */ /* 0x000ea20000300800 */
[----:B------:R-:W-:Y:S03]  /*30670*/  STL.64 [R1+0x2610], R26 ;  /* 0x0026101a01007387 */ /* 0x000fe60000100a00 */
[----:B----4-:R-:W-:Y:S01]  /*30680*/  STL.64 [R1+0x2608], R24 ;  /* 0x0026081801007387 */ /* 0x010fe20000100a00 */
[----:B---3--:R-:W-:Y:S02]  /*30690*/  STL.64 [R1+0x2590], R10 ;  /* 0x0025900a01007387 */ /* 0x008fe40000100a00 */
[----:B--2---:R0:W-:Y:S02]  /*306a0*/  STL.64 [R1+0x2588], R8 ;  /* 0x0025880801007387 */ /* 0x0041e40000100a00 */
[----:B0-----:R-:W2:Y:S01]  /*306b0*/  LDL.LU R8, [R1+0x250] ;  /* 0x0002500001087983 */ /* 0x001ea20000300800 */
[----:B------:R-:W2:Y:S02]  /*306c0*/  LDL.LU R9, [R1+0x254] ;  /* 0x0002540001097983 */ /* 0x000ea40000300800 */
[----:B------:R-:W3:Y:S02]  /*306d0*/  LDL.LU R10, [R1+0x258] ;  /* 0x00025800010a7983 */ /* 0x000ee40000300800 */
[----:B------:R-:W3:Y:S02]  /*306e0*/  LDL.LU R11, [R1+0x25c] ;  /* 0x00025c00010b7983 */ /* 0x000ee40000300800 */
[----:B------:R-:W-:-:S02]  /*306f0*/  IMAD.MOV.U32 R25, RZ, RZ, R16 ;  /* 0x000000ffff197224 */ /* 0x000fc400078e0010 */
[----:B------:R-:W-:Y:S01]  /*30700*/  IMAD.MOV.U32 R24, RZ, RZ, R17 ;  /* 0x000000ffff187224 */ /* 0x000fe200078e0011 */
[----:B------:R-:W4:Y:S01]  /*30710*/  LDL.LU R16, [R1+0x2e0] ;  /* 0x0002e00001107983 */ /* 0x000f220000300800 */
[----:B------:R-:W4:Y:S02]  /*30720*/  LDL.LU R17, [R1+0x2e4] ;  /* 0x0002e40001117983 */ /* 0x000f240000300800 */
[----:B------:R-:W4:Y:S02]  /*30730*/  LDL.LU R18, [R1+0x2e8] ;  /* 0x0002e80001127983 */ /* 0x000f240000300800 */
[----:B------:R-:W4:Y:S01]  /*30740*/  LDL.LU R19, [R1+0x2ec] ;  /* 0x0002ec0001137983 */ /* 0x000f220000300800 */
[----:B---3--:R-:W-:Y:S01]  /*30750*/  STL.64 [R1+0x25a0], R10 ;  /* 0x0025a00a01007387 */ /* 0x008fe20000100a00 */
[----:B--2---:R0:W-:Y:S03]  /*30760*/  STL.64 [R1+0x2598], R8 ;  /* 0x0025980801007387 */ /* 0x0041e60000100a00 */
[----:B0-----:R-:W2:Y:S01]  /*30770*/  LDL.LU R8, [R1+0x260] ;  /* 0x0002600001087983 */ /* 0x001ea20000300800 */
[----:B------:R-:W2:Y:S02]  /*30780*/  LDL.LU R9, [R1+0x264] ;  /* 0x0002640001097983 */ /* 0x000ea40000300800 */
[----:B------:R-:W3:Y:S02]  /*30790*/  LDL.LU R10, [R1+0x268] ;  /* 0x00026800010a7983 */ /* 0x000ee40000300800 */
[----:B------:R-:W3:Y:S01]  /*307a0*/  LDL.LU R11, [R1+0x26c] ;  /* 0x00026c00010b7983 */ /* 0x000ee20000300800 */
[----:B------:R-:W2:Y:S04]  /*307b0*/  LDL.LU.64 R20, [R1+0x40] ;  /* 0x0000400001147983 */ /* 0x000ea80000300a00 */
[----:B---3--:R-:W-:Y:S01]  /*307c0*/  STL.64 [R1+0x25c0], R10 ;  /* 0x0025c00a01007387 */ /* 0x008fe20000100a00 */
[----:B--2---:R0:W-:Y:S03]  /*307d0*/  STL.64 [R1+0x25b8], R8 ;  /* 0x0025b80801007387 */ /* 0x0041e60000100a00 */
[----:B0-----:R-:W2:Y:S01]  /*307e0*/  LDL.LU R8, [R1+0x270] ;  /* 0x0002700001087983 */ /* 0x001ea20000300800 */
[----:B------:R-:W2:Y:S02]  /*307f0*/  LDL.LU R9, [R1+0x274] ;  /* 0x0002740001097983 */ /* 0x000ea40000300800 */
[----:B------:R-:W3:Y:S02]  /*30800*/  LDL.LU R10, [R1+0x278] ;  /* 0x00027800010a7983 */ /* 0x000ee40000300800 */
[----:B------:R-:W3:Y:S01]  /*30810*/  LDL.LU R11, [R1+0x27c] ;  /* 0x00027c00010b7983 */ /* 0x000ee20000300800 */
[----:B------:R-:W2:Y:S01]  /*30820*/  LDL.LU R4, [R1+0x2c0] ;  /* 0x0002c00001047983 */ /* 0x000ea20000300800 */
[----:B------:R-:W2:Y:S02]  /*30830*/  LDL.LU R5, [R1+0x2c4] ;  /* 0x0002c40001057983 */ /* 0x000ea40000300800 */
[----:B------:R-:W2:Y:S02]  /*30840*/  LDL.LU R6, [R1+0x2c8] ;  /* 0x0002c80001067983 */ /* 0x000ea40000300800 */
[----:B------:R-:W2:Y:S02]  /*30850*/  LDL.LU R7, [R1+0x2cc] ;  /* 0x0002cc0001077983 */ /* 0x000ea40000300800 */
[----:B------:R-:W-:-:S02]  /*30860*/  IMAD.MOV.U32 R26, RZ, RZ, R15 ;  /* 0x000000ffff1a7224 */ /* 0x000fc400078e000f */
[----:B------:R-:W-:-:S07]  /*30870*/  IMAD.MOV.U32 R27, RZ, RZ, R14 ;  /* 0x000000ffff1b7224 */ /* 0x000fce00078e000e */
[C---:B----4-:R-:W-:Y:S01]  /*30880*/  HMMA.16816.F32 R16, R24.reuse, R12, R16 ;  /* 0x0000000c1810723c */ /* 0x050fe20000001810 */
[----:B------:R-:W0:Y:S04]  /*30890*/  LDSM.16.MT88.4 R12, [R28+0xa180] ;  /* 0x00a180001c0c783b */ /* 0x000e280000004200 */
[----:B--2---:R-:W-:Y:S01]  /*308a0*/  STL.64 [R1+0x2620], R6 ;  /* 0x0026200601007387 */ /* 0x004fe20000100a00 */
[----:B------:R1:W-:Y:S03]  /*308b0*/  STL.64 [R1+0x2618], R4 ;  /* 0x0026180401007387 */ /* 0x0003e60000100a00 */
[----:B-1----:R-:W2:Y:S01]  /*308c0*/  LDL.LU R4, [R1+0x2d0] ;  /* 0x0002d00001047983 */ /* 0x002ea20000300800 */
[----:B------:R-:W2:Y:S02]  /*308d0*/  LDL.LU R5, [R1+0x2d4] ;  /* 0x0002d40001057983 */ /* 0x000ea40000300800 */
[----:B------:R-:W2:Y:S02]  /*308e0*/  LDL.LU R6, [R1+0x2d8] ;  /* 0x0002d80001067983 */ /* 0x000ea40000300800 */
[----:B------:R-:W2:Y:S01]  /*308f0*/  LDL.LU R7, [R1+0x2dc] ;  /* 0x0002dc0001077983 */ /* 0x000ea20000300800 */
[----:B---3--:R-:W-:Y:S01]  /*30900*/  STL.64 [R1+0x25d0], R10 ;  /* 0x0025d00a01007387 */ /* 0x008fe20000100a00 */
[----:B------:R1:W-:Y:S03]  /*30910*/  STL.64 [R1+0x25c8], R8 ;  /* 0x0025c80801007387 */ /* 0x0003e60000100a00 */
[----:B-1----:R-:W3:Y:S01]  /*30920*/  LDL.LU R8, [R1+0x2a0] ;  /* 0x0002a00001087983 */ /* 0x002ee20000300800 */
[----:B------:R-:W3:Y:S02]  /*30930*/  LDL.LU R9, [R1+0x2a4] ;  /* 0x0002a40001097983 */ /* 0x000ee40000300800 */
[----:B------:R-:W4:Y:S02]  /*30940*/  LDL.LU R10, [R1+0x2a8] ;  /* 0x0002a800010a7983 */ /* 0x000f240000300800 */
[----:B------:R-:W4:Y:S02]  /*30950*/  LDL.LU R11, [R1+0x2ac] ;  /* 0x0002ac00010b7983 */ /* 0x000f240000300800 */
[----:B----4-:R-:W-:Y:S01]  /*30960*/  STL.64 [R1+0x25e8], R10 ;  /* 0x0025e80a01007387 */ /* 0x010fe20000100a00 */
[----:B---3--:R1:W-:Y:S03]  /*30970*/  STL.64 [R1+0x25e0], R8 ;  /* 0x0025e00801007387 */ /* 0x0083e60000100a00 */
[----:B-1----:R-:W3:Y:S01]  /*30980*/  LDL.LU R8, [R1+0x2b0] ;  /* 0x0002b00001087983 */ /* 0x002ee20000300800 */
[----:B------:R-:W3:Y:S02]  /*30990*/  LDL.LU R9, [R1+0x2b4] ;  /* 0x0002b40001097983 */ /* 0x000ee40000300800 */
[----:B------:R-:W3:Y:S02]  /*309a0*/  LDL.LU R10, [R1+0x2b8] ;  /* 0x0002b800010a7983 */ /* 0x000ee40000300800 */
[----:B------:R-:W3:Y:S01]  /*309b0*/  LDL.LU R11, [R1+0x2bc] ;  /* 0x0002bc00010b7983 */ /* 0x000ee20000300800 */
[----:B0-----:R-:W-:Y:S01]  /*309c0*/  STL.64 [R1+0x2500], R14 ;  /* 0x0025000e01007387 */ /* 0x001fe20000100a00 */
[----:B------:R-:W-:Y:S02]  /*309d0*/  STL.64 [R1+0x2e0], R16 ;  /* 0x0002e01001007387 */ /* 0x000fe40000100a00 */
[----:B------:R-:W-:Y:S02]  /*309e0*/  STL.64 [R1+0x2e8], R18 ;  /* 0x0002e81201007387 */ /* 0x000fe40000100a00 */
[----:B------:R-:W0:Y:S01]  /*309f0*/  LDSM.16.MT88.4 R16, [R29+0xa000] ;  /* 0x00a000001d10783b */ /* 0x000e220000004200 */
[----:B--2---:R-:W-:Y:S03]  /*30a00*/  HMMA.16816.F32 R24, R24, R20, R4 ;  /* 0x000000141818723c */ /* 0x004fe60000001804 */
[----:B------:R1:W-:Y:S04]  /*30a10*/  STL.64 [R1+0x24f8], R12 ;  /* 0x0024f80c01007387 */ /* 0x0003e80000100a00 */
[----:B-1----:R-:W2:Y:S01]  /*30a20*/  LDL.LU.64 R12, [R1+0x50] ;  /* 0x00005000010c7983 */ /* 0x002ea20000300a00 */
[----:B------:R-:W4:Y:S03]  /*30a30*/  LDL.64 R14, [R1+0x58] ;  /* 0x00005800010e7983 */ /* 0x000f260000100a00 */
[----:B0-----:R0:W-:Y:S01]  /*30a40*/  STL.64 [R1+0x24d8], R18 ;  /* 0x0024d81201007387 */ /* 0x0011e20000100a00 */
[----:B------:R-:W-:Y:S03]  /*30a50*/  STL.64 [R1+0x24d0], R16 ;  /* 0x0024d01001007387 */ /* 0x000fe60000100a00 */
[----:B0-----:R-:W2:Y:S04]  /*30a60*/  LDL R18, [R1+0x88] ;  /* 0x0000880001127983 */ /* 0x001ea80000100800 */
[----:B------:R-:W2:Y:S01]  /*30a70*/  LDL R19, [R1+0x8c] ;  /* 0x00008c0001137983 */ /* 0x000ea20000100800 */
[----:B------:R-:W2:Y:S02]  /*30a80*/  LDL.LU.64 R6, [R1+0x2620] ;  /* 0x0026200001067983 */ /* 0x000ea40000300a00 */
[----:B------:R-:W2:Y:S02]  /*30a90*/  LDL.LU.64 R4, [R1+0x2618] ;  /* 0x0026180001047983 */ /* 0x000ea40000300a00 */
[----:B------:R-:W-:Y:S01]  /*30aa0*/  STL.64 [R1+0x300], R24 ;  /* 0x0003001801007387 */ /* 0x000fe20000100a00 */
[----:B------:R0:W-:Y:S04]  /*30ab0*/  STL.64 [R1+0x308], R26 ;  /* 0x0003081a01007387 */ /* 0x0001e80000100a00 */
[----:B0-----:R-:W2:Y:S01]  /*30ac0*/  LDL.LU.64 R26, [R1+0x2610] ;  /* 0x00261000011a7983 */ /* 0x001ea20000300a00 */
[----:B------:R-:W2:Y:S02]  /*30ad0*/  LDL.LU.64 R24, [R1+0x2608] ;  /* 0x0026080001187983 */ /* 0x000ea40000300a00 */
[----:B------:R-:W-:-:S02]  /*30ae0*/  IMAD.MOV.U32 R17, RZ, RZ, R2 ;  /* 0x000000ffff117224 */ /* 0x000fc400078e0002 */
[----:B------:R-:W-:Y:S02]  /*30af0*/  IMAD.MOV.U32 R16, RZ, RZ, R22 ;  /* 0x000000ffff107224 */ /* 0x000fe400078e0016 */
[----:B------:R-:W-:Y:S02]  /*30b00*/  IMAD.MOV.U32 R2, RZ, RZ, R20 ;  /* 0x000000ffff027224 */ /* 0x000fe400078e0014 */
[----:B------:R-:W-:Y:S02]  /*30b10*/  IMAD.MOV.U32 R28, RZ, RZ, R21 ;  /* 0x000000ffff1c7224 */ /* 0x000fe400078e0015 */
[----:B------:R-:W0:Y:S04]  /*30b20*/  LDSM.16.MT88.4 R20, [R29+0xa080] ;  /* 0x00a080001d14783b */ /* 0x000e280000004200 */
[----:B0-----:R-:W-:Y:S01]  /*30b30*/  STL.64 [R1+0x2490], R22 ;  /* 0x0024901601007387 */ /* 0x001fe20000100a00 */
[----:B------:R0:W-:Y:S02]  /*30b40*/  STL.64 [R1+0x2488], R20 ;  /* 0x0024881401007387 */ /* 0x0001e40000100a00 */
[----:B0-----:R-:W-:-:S02]  /*30b50*/  IMAD.MOV.U32 R20, RZ, RZ, R2 ;  /* 0x000000ffff147224 */ /* 0x001fc400078e0002 */
[----:B------:R-:W-:Y:S01]  /*30b60*/  IMAD.MOV.U32 R21, RZ, RZ, R28 ;  /* 0x000000ffff157224 */ /* 0x000fe200078e001c */
[----:B------:R-:W3:Y:S01]  /*30b70*/  LDL.LU R2, [R1+0x2604] ;  /* 0x0026040001027983 */ /* 0x000ee20000300800 */
[----:B------:R-:W3:Y:S02]  /*30b80*/  LDL.LU R28, [R1+0x2600] ;  /* 0x00260000011c7983 */ /* 0x000ee40000300800 */
[----:B------:R-:W3:Y:S02]  /*30b90*/  LDL R22, [R1+0x48] ;  /* 0x0000480001167983 */ /* 0x000ee40000100800 */
[----:B------:R-:W3:Y:S01]  /*30ba0*/  LDL R23, [R1+0x4c] ;  /* 0x00004c0001177983 */ /* 0x000ee20000100800 */
[C---:B--2---:R-:W-:Y:S11]  /*30bb0*/  HMMA.16816.F32 R4, R24.reuse, R16, R4 ;  /* 0x000000101804723c */ /* 0x044ff60000001804 */
[----:B------:R-:W-:Y:S11]  /*30bc0*/  @!UPT UIADD3 URZ, URZ, URZ, URZ ;  /* 0x0000003f3f3ff290 */ /* 0x000ff6000fffe03f */
[----:B------:R-:W-:Y:S01]  /*30bd0*/  @!UPT UIADD3 URZ, URZ, URZ, URZ ;  /* 0x0000003f3f3ff290 */ /* 0x000fe2000fffe03f */
[----:B------:R-:W-:Y:S01]  /*30be0*/  STL.64 [R1+0x2f0], R4 ;  /* 0x0002f00401007387 */ /* 0x000fe20000100a00 */
[----:B------:R0:W-:Y:S03]  /*30bf0*/  STL.64 [R1+0x2f8], R6 ;  /* 0x0002f80601007387 */ /* 0x0001e60000100a00 */
[----:B0-----:R-:W2:Y:S01]  /*30c00*/  LDL.LU.64 R6, [R1+0x25f8] ;  /* 0x0025f80001067983 */ /* 0x001ea20000300a00 */
        /* <DEDUP_REMOVED lines=12> */
[----:B------:R-:W-:Y:S02]  /*30cd0*/  STL.64 [R1+0x2c8], R10 ;  /* 0x0002c80a01007387 */ /* 0x000fe40000100a00 */
[----:B------:R0:W1:Y:S02]  /*30ce0*/  LDSM.16.MT88.4 R8, [R29+0xa100] ;  /* 0x00a100001d08783b */ /* 0x0000640000004200 */
[----:B0-----:R-:W3:Y:S04]  /*30cf0*/  LDL.LU R29, [R1+0x25d8] ;  /* 0x0025d800011d7983 */ /* 0x001ee80000300800 */
[----:B-1----:R-:W-:Y:S01]  /*30d00*/  STL.64 [R1+0x90], R8 ;  /* 0x0000900801007387 */ /* 0x002fe20000100a00 */
[----:B------:R0:W-:Y:S03]  /*30d10*/  STL.64 [R1+0x98], R10 ;  /* 0x0000980a01007387 */ /* 0x0001e60000100a00 */
[----:B0-----:R-:W2:Y:S01]  /*30d20*/  LDL.LU.64 R10, [R1+0x25d0] ;  /* 0x0025d000010a7983 */ /* 0x001ea20000300a00 */
[----:B------:R-:W2:Y:S02]  /*30d30*/  LDL.LU.64 R8, [R1+0x25c8] ;  /* 0x0025c80001087983 */ /* 0x000ea40000300a00 */
        /* <DEDUP_REMOVED lines=15> */
[C---:B--2---:R-:W-:Y:S01]  /*30e30*/  HMMA.16816.F32 R4, R24.reuse, R6, R8 ;  /* 0x000000061804723c */ /* 0x044fe20000001808 */
[----:B------:R-:W2:Y:S01]  /*30e40*/  LDL.LU.64 R10, [R1+0x2590] ;  /* 0x00259000010a7983 */ /* 0x000ea20000300a00 */
[----:B------:R-:W2:Y:S11]  /*30e50*/  LDL.LU.64 R8, [R1+0x2588] ;  /* 0x0025880001087983 */ /* 0x000eb60000300a00 */
[----:B------:R-:W-:Y:S10]  /*30e60*/  @!UPT UIADD3 URZ, URZ, URZ, URZ ;  /* 0x0000003f3f3ff290 */ /* 0x000ff4000fffe03f */
[----:B------:R-:W-:Y:S01]  /*30e70*/  STL.64 [R1+0x270], R4 ;  /* 0x0002700401007387 */ /* 0x000fe20000100a00 */
[----:B------:R0:W-:Y:S03]  /*30e80*/  STL.64 [R1+0x278], R6 ;  /* 0x0002780601007387 */ /* 0x0001e60000100a00 */
[----:B0-----:R-:W4:Y:S01]  /*30e90*/  LDL.LU.64 R6, [R1+0x2580] ;  /* 0x0025800001067983 */ /* 0x001f220000300a00 */
[----:B------:R-:W4:Y:S01]  /*30ea0*/  LDL.LU.64 R4, [R1+0x2578] ;  /* 0x0025780001047983 */ /* 0x000f220000300a00 */
[C---:B--2---:R-:W-:Y:S08]  /*30eb0*/  HMMA.16816.F32 R8, R24.reuse, R22, R8 ;  /* 0x000000161808723c */ /* 0x044ff00000001808 */
[----:B----4-:R-:W-:Y:S11]  /*30ec0*/  HMMA.16816.F32 R4, R24, R14, R4 ;  /* 0x0000000e1804723c */ /* 0x010ff60000001804 */
[----:B------:R-:W-:Y:S11]  /*30ed0*/  @!UPT UIADD3 URZ, URZ, URZ, URZ ;  /* 0x0000003f3f3ff290 */ /* 0x000ff6000fffe03f */
[----:B------:R-:W-:Y:S01]  /*30ee0*/  @!UPT UIADD3 URZ, URZ, URZ, URZ ;  /* 0x0000003f3f3ff290 */ /* 0x000fe2000fffe03f */
[----:B------:R-:W-:Y:S01]  /*30ef0*/  STL.64 [R1+0x260], R4 ;  /* 0x0002600401007387 */ /* 0x000fe20000100a00 */
[----:B------:R0:W-:Y:S03]  /*30f00*/  STL.64 [R1+0x268], R6 ;  /* 0x0002680601007387 */ /* 0x0001e60000100a00 */
[----:B0-----:R-:W2:Y:S01]  /*30f10*/  LDL.LU.64 R6, [R1+0x2570] ;  /* 0x0025700001067983 */ /* 0x001ea20000300a00 */
[----:B------:R-:W2:Y:S02]  /*30f20*/  LDL.LU.64 R4, [R1+0x2568] ;  /* 0x0025680001047983 */ /* 0x000ea40000300a00 */
[----:B------:R-:W-:Y:S02]  /*30f30*/  STL.64 [R1+0x2550], R14 ;  /* 0x0025500e01007387 */ /* 0x000fe40000100a00 */
[----:B------:R-:W-:Y:S01]  /*30f40*/  STL.64 [R1+0x2548], R22 ;  /* 0x0025481601007387 */ /* 0x000fe20000100a00 */
[----:B------:R-:W4:Y:S01]  /*30f50*/  LDL.LU R24, [R1+0x110] ;  /* 0x0001100001187983 */ /* 0x000f220000300800 */
[----:B------:R0:W-:Y:S02]  /*30f60*/  STL.64 [R1+0x240], R8 ;  /* 0x0002400801007387 */ /* 0x0001e40000100a00 */
[----:B------:R1:W-:Y:S02]  /*30f70*/  STL.64 [R1+0x248], R10 ;  /* 0x0002480a01007387 */ /* 0x0003e40000100a00 */
[----:B------:R-:W4:Y:S01]  /*30f80*/  LDL.LU R25, [R1+0x114] ;  /* 0x0001140001197983 */ /* 0x000f220000300800 */
[----:B------:R-:W2:Y:S01]  /*30f90*/  LDL.LU R26, [R1+0x118] ;  /* 0x00011800011a7983 */ /* 0x000ea20000300800 */
[----:B------:R-:W2:Y:S03]  /*30fa0*/  LDL.LU R27, [R1+0x11c] ;  /* 0x00011c00011b7983 */ /* 0x000ea60000300800 */
[----:B0-----:R-:W2:Y:S01]  /*30fb0*/  LDL.LU R8, [R1+0x1d0] ;  /* 0x0001d00001087983 */ /* 0x001ea20000300800 */
[----:B------:R-:W2:Y:S02]  /*30fc0*/  LDL.LU R9, [R1+0x1d4] ;  /* 0x0001d40001097983 */ /* 0x000ea40000300800 */
[----:B-1----:R-:W2:Y:S02]  /*30fd0*/  LDL.LU R10, [R1+0x1d8] ;  /* 0x0001d800010a7983 */ /* 0x002ea40000300800 */
[----:B------:R-:W2:Y:S02]  /*30fe0*/  LDL.LU R11, [R1+0x1dc] ;  /* 0x0001dc00010b7983 */ /* 0x000ea40000300800 */
        /* <DEDUP_REMOVED lines=14> */
[----:B------:R-:W-:Y:S01]  /*310d0*/  STL.64 [R1+0x2510], R26 ;  /* 0x0025101a01007387 */ /* 0x000fe20000100a00 */
[----:B----4-:R0:W-:Y:S03]  /*310e0*/  STL.64 [R1+0x2508], R24 ;  /* 0x0025081801007387 */ /* 0x0101e60000100a00 */
        /* <DEDUP_REMOVED lines=10> */
[----:B------:R-:W-:Y:S01]  /*31190*/  HMMA.16816.F32 R16, R4, R18, R8 ;  /* 0x000000120410723c */ /* 0x000fe20000001808 */
[----:B----4-:R-:W-:Y:S01]  /*311a0*/  STL.64 [R1+0x2530], R26 ;  /* 0x0025301a01007387 */ /* 0x010fe20000100a00 */
[----:B--2---:R0:W-:Y:S03]  /*311b0*/  STL.64 [R1+0x2528], R24 ;  /* 0x0025281801007387 */ /* 0x0041e60000100a00 */
[----:B0-----:R-:W2:Y:S01]  /*311c0*/  LDL.LU R24, [R1+0x1b0] ;  /* 0x0001b00001187983 */ /* 0x001ea20000300800 */
[----:B------:R-:W2:Y:S02]  /*311d0*/  LDL.LU R25, [R1+0x1b4] ;  /* 0x0001b40001197983 */ /* 0x000ea40000300800 */
[----:B------:R-:W2:Y:S02]  /*311e0*/  LDL.LU R26, [R1+0x1b8] ;  /* 0x0001b800011a7983 */ /* 0x000ea40000300800 */
[----:B------:R-:W2:Y:S01]  /*311f0*/  LDL.LU R27, [R1+0x1bc] ;  /* 0x0001bc00011b7983 */ /* 0x000ea20000300800 */
[----:B------:R-:W4:Y:S01]  /*31200*/  LDL.LU.64 R10, [R1+0x2560] ;  /* 0x00256000010a7983 */ /* 0x000f220000300a00 */
[----:B------:R-:W4:Y:S11]  /*31210*/  LDL.LU.64 R8, [R1+0x2558] ;  /* 0x0025580001087983 */ /* 0x000f360000300a00 */
[----:B------:R0:W-:Y:S02]  /*31220*/  STL.64 [R1+0x230], R16 ;  /* 0x0002301001007387 */ /* 0x0001e40000100a00 */
[----:B------:R3:W-:Y:S01]  /*31230*/  STL.64 [R1+0x238], R18 ;  /* 0x0002381201007387 */ /* 0x0007e20000100a00 */
[----:B0-----:R-:W2:Y:S01]  /*31240*/  LDL.LU R16, [R1+0xd0] ;  /* 0x0000d00001107983 */ /* 0x001ea20000300800 */
[----:B------:R-:W2:Y:S02]  /*31250*/  LDL.LU R17, [R1+0xd4] ;  /* 0x0000d40001117983 */ /* 0x000ea40000300800 */
[----:B---3--:R-:W-:-:S02]  /*31260*/  IMAD.MOV.U32 R18, RZ, RZ, R29 ;  /* 0x000000ffff127224 */ /* 0x008fc400078e001d */
[----:B------:R-:W-:-:S05]  /*31270*/  IMAD.MOV.U32 R19, RZ, RZ, R28 ;  /* 0x000000ffff137224 */ /* 0x000fca00078e001c */
[----:B------:R0:W-:Y:S04]  /*31280*/  STL.64 [R1+0x24e8], R18 ;  /* 0x0024e81201007387 */ /* 0x0001e80000100a00 */
[----:B--2---:R-:W-:Y:S01]  /*31290*/  STL.64 [R1+0x24e0], R16 ;  /* 0x0024e01001007387 */ /* 0x004fe20000100a00 */
[----:B0-----:R-:W2:Y:S02]  /*312a0*/  LDL.64 R18, [R1+0x68] ;  /* 0x0000680001127983 */ /* 0x001ea40000100a00 */
[C---:B--2---:R-:W-:Y:S11]  /*312b0*/  HMMA.16816.F32 R12, R4.reuse, R18, R12 ;  /* 0x00000012040c723c */ /* 0x044ff6000000180c */
[----:B------:R-:W-:Y:S11]  /*312c0*/  @!UPT UIADD3 URZ, URZ, URZ, URZ ;  /* 0x0000003f3f3ff290 */ /* 0x000ff6000fffe03f */
[----:B------:R-:W-:Y:S01]  /*312d0*/  @!UPT UIADD3 URZ, URZ, URZ, URZ ;  /* 0x0000003f3f3ff290 */ /* 0x000fe2000fffe03f */
[----:B------:R-:W-:Y:S01]  /*312e0*/  STL.64 [R1+0x220], R12 ;  /* 0x0002200c01007387 */ /* 0x000fe20000100a00 */
[----:B------:R-:W-:Y:S02]  /*312f0*/  IMAD.MOV.U32 R29, RZ, RZ, R14 ;  /* 0x000000ffff1d7224 */ /* 0x000fe400078e000e */
[----:B------:R-:W-:Y:S02]  /*31300*/  IMAD.MOV.U32 R28, RZ, RZ, R15 ;  /* 0x000000ffff1c7224 */ /* 0x000fe400078e000f */
[----:B------:R-:W2:Y:S03]  /*31310*/  LDL.LU.64 R14, [R1+0x2550] ;  /* 0x00255000010e7983 */ /* 0x000ea60000300a00 */
[----:B------:R-:W-:Y:S02]  /*31320*/  STL [R1+0x2420], R28 ;  /* 0x0024201c01007387 */ /* 0x000fe40000100800 */
[----:B------:R0:W-:Y:S02]  /*31330*/  STL [R1+0x23c8], R29 ;  /* 0x0023c81d01007387 */ /* 0x0001e40000100800 */
[----:B0-----:R-:W3:Y:S01]  /*31340*/  LDL R29, [R1+0x1be0] ;  /* 0x001be000011d7983 */ /* 0x001ee20000100800 */
[C---:B--2---:R-:W-:Y:S11]  /*31350*/  HMMA.16816.F32 R20, R4.reuse, R14, R20 ;  /* 0x0000000e0414723c */ /* 0x044ff60000001814 */
[----:B------:R-:W-:Y:S11]  /*31360*/  @!UPT UIADD3 URZ, URZ, URZ, URZ ;  /* 0x0000003f3f3ff290 */ /* 0x000ff6000fffe03f */
[----:B------:R-:W-:Y:S01]  /*31370*/  @!UPT UIADD3 URZ, URZ, URZ, URZ ;  /* 0x0000003f3f3ff290 */ /* 0x000fe2000fffe03f */
[----:B------:R-:W-:Y:S01]  /*31380*/  STL.64 [R1+0x210], R20 ;  /* 0x0002101401007387 */ /* 0x000fe20000100a00 */
[----:B------:R0:W-:Y:S03]  /*31390*/  STL.64 [R1+0x218], R22 ;  /* 0x0002181601007387 */ /* 0x0001e60000100a00 */
[----:B0-----:R-:W4:Y:S02]  /*313a0*/  LDL.LU.64 R22, [R1+0x2548] ;  /* 0x0025480001167983 */ /* 0x001f240000300a00 */
[----:B----4-:R-:W-:Y:S02]  /*313b0*/  HMMA.16816.F32 R4, R4, R22, R8 ;  /* 0x000000160404723c */ /* 0x010fe40000001808 */
[----:B------:R-:W2:Y:S01]  /*313c0*/  LDL.LU.64 R10, [R1+0x2540] ;  /* 0x00254000010a7983 */ /* 0x000ea20000300a00 */
[----:B------:R-:W2:Y:S11]  /*313d0*/  LDL.LU.64 R8, [R1+0x2538] ;  /* 0x0025380001087983 */ /* 0x000eb60000300a00 */
[----:B------:R-:W-:Y:S09]  /*313e0*/  @!UPT UIADD3 URZ, URZ, URZ, URZ ;  /* 0x0000003f3f3ff290 */ /* 0x000ff2000fffe03f */
        /* <DEDUP_REMOVED lines=30> */
[----:B------:R-:W-:Y:S02]  /*315d0*/  IMAD.MOV.U32 R4, RZ, RZ, R15 ;  /* 0x000000ffff047224 */ /* 0x000fe400078e000f */
[----:B------:R-:W4:Y:S01]  /*315e0*/  LDL.LU.64 R14, [R1+0x2500] ;  /* 0x00250000010e7983 */ /* 0x000f220000300a00 */
[----:B------:R-:W4:Y:S01]  /*315f0*/  LDL.LU.64 R12, [R1+0x24f8] ;  /* 0x0024f800010c7983 */ /* 0x000f220000300a00 */
[----:B--2---:R-:W-:Y:S02]  /*31600*/  HMMA.16816.F32 R24, R8, R22, R24 ;  /* 0x000000160818723c */ /* 0x004fe40000001818 */
[----:B------:R-:W2:Y:S11]  /*31610*/  LDL.LU R8, [R1+0xe0] ;  /* 0x0000e00001087983 */ /* 0x000eb60000300800 */
[----:B------:R-:W-:Y:S10]  /*31620*/  @!UPT UIADD3 URZ, URZ, URZ, URZ ;  /* 0x0000003f3f3ff290 */ /* 0x000ff4000fffe03f */
[----:B------:R-:W-:Y:S01]  /*31630*/  STL.64 [R1+0x1c0], R24 ;  /* 0x0001c01801007387 */ /* 0x000fe20000100a00 */
[----:B------:R0:W-:Y:S02]  /*31640*/  STL.64 [R1+0x1c8], R26 ;  /* 0x0001c81a01007387 */ /* 0x0001e40000100a00 */
[----:B------:R-:W2:Y:S02]  /*31650*/  LDL.LU R9, [R1+0xe4] ;  /* 0x0000e40001097983 */ /* 0x000ea40000300800 */
[----:B------:R-:W2:Y:S01]  /*31660*/  LDL.LU R10, [R1+0xe8] ;  /* 0x0000e800010a7983 */ /* 0x000ea20000300800 */
[----:B------:R-:W2:Y:S04]  /*31670*/  LDL.LU R11, [R1+0xec] ;  /* 0x0000ec00010b7983 */ /* 0x000ea80000300800 */
[----:B0-----:R-:W2:Y:S01]  /*31680*/  LDL R27, [R1+0x354] ;  /* 0x00035400011b7983 */ /* 0x001ea20000100800 */
[C---:B----4-:R-:W-:Y:S03]  /*31690*/  HMMA.16816.F32 R16, R12.reuse, R6, R16 ;  /* 0x000000060c10723c */ /* 0x050fe60000001810 */
[----:B--2---:R-:W-:Y:S01]  /*316a0*/  STL [R1+0x2470], R27 ;  /* 0x0024701b01007387 */ /* 0x004fe20000100800 */
[----:B------:R-:W2:Y:S02]  /*316b0*/  LDL.LU R24, [R1+0x70] ;  /* 0x0000700001187983 */ /* 0x000ea40000300800 */
[----:B------:R-:W2:Y:S11]  /*316c0*/  LDL.LU R25, [R1+0x74] ;  /* 0x0000740001197983 */ /* 0x000eb60000300800 */
[----:B------:R-:W-:Y:S06]  /*316d0*/  @!UPT UIADD3 URZ, URZ, URZ, URZ ;  /* 0x0000003f3f3ff290 */ /* 0x000fec000fffe03f */
[----:B------:R-:W-:Y:S01]  /*316e0*/  STL.64 [R1+0x1a0], R16 ;  /* 0x0001a01001007387 */ /* 0x000fe20000100a00 */
[----:B------:R0:W-:Y:S04]  /*316f0*/  STL.64 [R1+0x1a8], R18 ;  /* 0x0001a81201007387 */ /* 0x0001e80000100a00 */
[----:B0-----:R-:W4:Y:S01]  /*31700*/  LDL.LU.64 R18, [R1+0x24f0] ;  /* 0x0024f00001127983 */ /* 0x001f220000300a00 */
[----:B------:R-:W-:Y:S02]  /*31710*/  IMAD.MOV.U32 R26, RZ, RZ, R2 ;  /* 0x000000ffff1a7224 */ /* 0x000fe400078e0002 */
[----:B------:R-:W-:Y:S01]  /*31720*/  IMAD.MOV.U32 R27, RZ, RZ, R0 ;  /* 0x000000ffff1b7224 */ /* 0x000fe200078e0000 */
[----:B----4-:R-:W-:Y:S01]  /*31730*/  HMMA.16816.F32 R8, R12, R18, R8 ;  /* 0x000000120c08723c */ /* 0x010fe20000001808 */
[----:B------:R-:W-:-:S02]  /*31740*/  IMAD.MOV.U32 R2, RZ, RZ, R18 ;  /* 0x000000ffff027224 */ /* 0x000fc400078e0012 */
[----:B------:R-:W-:Y:S11]  /*31750*/  IMAD.MOV.U32 R0, RZ, RZ, R19 ;  /* 0x000000ffff007224 */ /* 0x000ff600078e0013 */
[----:B------:R-:W-:Y:S09]  /*31760*/  @!UPT UIADD3 URZ, URZ, URZ, URZ ;  /* 0x0000003f3f3ff290 */ /* 0x000ff2000fffe03f */
[----:B------:R0:W-:Y:S01]  /*31770*/  STL.64 [R1+0x190], R8 ;  /* 0x0001900801007387 */ /* 0x0001e20000100a00 */
[----:B------:R1:W-:Y:S02]  /*31780*/  STL.64 [R1+0x198], R10 ;  /* 0x0001980a01007387 */ /* 0x0003e40000100a00 */
[----:B------:R-:W4:Y:S02]  /*31790*/  LDL.LU.64 R18, [R1+0x24e8] ;  /* 0x0024e80001127983 */ /* 0x000f240000300a00 */
[----:B------:R-:W4:Y:S01]  /*317a0*/  LDL.LU.64 R16, [R1+0x24e0] ;  /* 0x0024e00001107983 */ /* 0x000f220000300a00 */
[----:B0-----:R-:W2:Y:S01]  /*317b0*/  LDL.LU R8, [R1+0x130] ;  /* 0x0001300001087983 */ /* 0x001ea20000300800 */
[----:B------:R-:W2:Y:S02]  /*317c0*/  LDL.LU R9, [R1+0x134] ;  /* 0x0001340001097983 */ /* 0x000ea40000300800 */
[----:B-1----:R-:W2:Y:S02]  /*317d0*/  LDL.LU R10, [R1+0x138] ;  /* 0x00013800010a7983 */ /* 0x002ea40000300800 */
[----:B------:R-:W2:Y:S02]  /*317e0*/  LDL.LU R11, [R1+0x13c] ;  /* 0x00013c00010b7983 */ /* 0x000ea40000300800 */
[----:B--2---:R0:W-:Y:S02]  /*317f0*/  STL.64 [R1+0x2448], R10 ;  /* 0x0024480a01007387 */ /* 0x0041e40000100a00 */
[----:B0-----:R-:W-:-:S02]  /*31800*/  IMAD.MOV.U32 R10, RZ, RZ, R5 ;  /* 0x000000ffff0a7224 */ /* 0x001fc400078e0005 */
[----:B------:R-:W-:-:S07]  /*31810*/  IMAD.MOV.U32 R11, RZ, RZ, R4 ;  /* 0x000000ffff0b7224 */ /* 0x000fce00078e0004 */
[C---:B----4-:R-:W-:Y:S01]  /*31820*/  HMMA.16816.F32 R16, R12.reuse, R10, R16 ;  /* 0x0000000a0c10723c */ /* 0x050fe20000001810 */
[----:B------:R-:W-:Y:S11]  /*31830*/  STL.64 [R1+0x2440], R8 ;  /* 0x0024400801007387 */ /* 0x000ff60000100a00 */
[----:B------:R-:W-:Y:S11]  /*31840*/  @!UPT UIADD3 URZ, URZ, URZ, URZ ;  /* 0x0000003f3f3ff290 */ /* 0x000ff6000fffe03f */
[----:B------:R-:W-:Y:S01]  /*31850*/  STL.64 [R1+0x180], R16 ;  /* 0x0001801001007387 */ /* 0x000fe20000100a00 */
[----:B------:R0:W-:Y:S03]  /*31860*/  STL.64 [R1+0x188], R18 ;  /* 0x0001881201007387 */ /* 0x0001e60000100a00 */
[----:B0-----:R-:W2:Y:S01]  /*31870*/  LDL.LU.64 R18, [R1+0x24d8] ;  /* 0x0024d80001127983 */ /* 0x001ea20000300a00 */
[----:B------:R-:W2:Y:S02]  /*31880*/  LDL.LU.64 R16, [R1+0x24d0] ;  /* 0x0024d00001107983 */ /* 0x000ea40000300a00 */
[----:B------:R0:W-:Y:S02]  /*31890*/  STL.64 [R1+0x24b0], R10 ;  /* 0x0024b00a01007387 */ /* 0x0001e40000100a00 */
[----:B0-----:R-:W-:Y:S01]  /*318a0*/  HMMA.16816.F32 R8, R12, R22, R24 ;  /* 0x000000160c08723c */ /* 0x001fe20000001818 */
[----:B------:R0:W-:Y:S01]  /*318b0*/  STL.64 [R1+0x24a8], R22 ;  /* 0x0024a81601007387 */ /* 0x0001e20000100a00 */
[----:B------:R-:W4:Y:S11]  /*318c0*/  LDL.LU R24, [R1+0xf0] ;  /* 0x0000f00001187983 */ /* 0x000f360000300800 */
[----:B------:R-:W-:Y:S10]  /*318d0*/  @!UPT UIADD3 URZ, URZ, URZ, URZ ;  /* 0x0000003f3f3ff290 */ /* 0x000ff4000fffe03f */
[----:B------:R-:W-:Y:S01]  /*318e0*/  STL.64 [R1+0x170], R8 ;  /* 0x0001700801007387 */ /* 0x000fe20000100a00 */
[----:B------:R-:W-:Y:S02]  /*318f0*/  STL.64 [R1+0x178], R10 ;  /* 0x0001780a01007387 */ /* 0x000fe40000100a00 */
[----:B------:R-:W4:Y:S02]  /*31900*/  LDL.LU R25, [R1+0xf4] ;  /* 0x0000f40001197983 */ /* 0x000f240000300800 */
        /* <DEDUP_REMOVED lines=22> */
[----:B------:R-:W-:Y:S01]  /*31a70*/  IMAD.MOV.U32 R14, RZ, RZ, R3 ;  /* 0x000000ffff0e7224 */ /* 0x000fe200078e0003 */
[----:B--2---:R-:W-:Y:S01]  /*31a80*/  STL.64 [R1+0x24a0], R26 ;  /* 0x0024a01a01007387 */ /* 0x004fe20000100a00 */
[----:B----4-:R0:W-:Y:S03]  /*31a90*/  STL.64 [R1+0x2498], R24 ;  /* 0x0024981801007387 */ /* 0x0101e60000100a00 */
[----:B0-----:R-:W2:Y:S01]  /*31aa0*/  LDL.LU R24, [R1+0x30] ;  /* 0x0000300001187983 */ /* 0x001ea20000300800 */
[----:B------:R-:W2:Y:S02]  /*31ab0*/  LDL.LU R25, [R1+0x34] ;  /* 0x0000340001197983 */ /* 0x000ea40000300800 */
[----:B------:R-:W2:Y:S02]  /*31ac0*/  LDL.LU R26, [R1+0x38] ;  /* 0x00003800011a7983 */ /* 0x000ea40000300800 */
[----:B------:R-:W2:Y:S01]  /*31ad0*/  LDL.LU R27, [R1+0x3c] ;  /* 0x00003c00011b7983 */ /* 0x000ea20000300800 */
        /* <DEDUP_REMOVED lines=9> */
[----:B------:R-:W-:Y:S01]  /*31b70*/  IMAD.MOV.U32 R15, RZ, RZ, R3 ;  /* 0x000000ffff0f7224 */ /* 0x000fe200078e0003 */
[----:B------:R-:W-:Y:S11]  /*31b80*/  HMMA.16816.F32 R20, R16, R6, R20 ;  /* 0x000000061014723c */ /* 0x000ff60000001814 */
[----:B------:R-:W-:Y:S11]  /*31b90*/  @!UPT UIADD3 URZ, URZ, URZ, URZ ;  /* 0x0000003f3f3ff290 */ /* 0x000ff6000fffe03f */
[----:B------:R-:W-:Y:S02]  /*31ba0*/  @!UPT UIADD3 URZ, URZ, URZ, URZ ;  /* 0x0000003f3f3ff290 */ /* 0x000fe4000fffe03f */
[----:B------:R-:W-:Y:S01]  /*31bb0*/  IMAD.MOV.U32 R3, RZ, RZ, R21 ;  /* 0x000000ffff037224 */ /* 0x000fe200078e0015 */
[----:B----4-:R0:W-:Y:S02]  /*31bc0*/  STL.64 [R1+0x2468], R14 ;  /* 0x0024680e01007387 */ /* 0x0101e40000100a00 */
[----:B0-----:R-:W-:Y:S02]  /*31bd0*/  IMAD.MOV.U32 R14, RZ, RZ, R2 ;  /* 0x000000ffff0e7224 */ /* 0x001fe400078e0002 */
[----:B------:R-:W-:-:S07]  /*31be0*/  IMAD.MOV.U32 R15, RZ, RZ, R0 ;  /* 0x000000ffff0f7224 */ /* 0x000fce00078e0000 */
[C---:B------:R-:W-:Y:S01]  /*31bf0*/  HMMA.16816.F32 R8, R16.reuse, R14, R8 ;  /* 0x0000000e1008723c */ /* 0x040fe20000001808 */
[----:B------:R-:W-:Y:S01]  /*31c00*/  IMAD.MOV.U32 R0, RZ, RZ, R23 ;  /* 0x000000ffff007224 */ /* 0x000fe200078e0017 */
[----:B--2---:R-:W-:Y:S01]  /*31c10*/  STL.64 [R1+0x2460], R12 ;  /* 0x0024600c01007387 */ /* 0x004fe20000100a00 */
[----:B------:R-:W-:Y:S02]  /*31c20*/  IMAD.MOV.U32 R2, RZ, RZ, R22 ;  /* 0x000000ffff027224 */ /* 0x000fe400078e0016 */
[----:B------:R0:W-:Y:S02]  /*31c30*/  STL [R1+0x150], R20 ;  /* 0x0001501401007387 */ /* 0x0001e40000100800 */
[----:B------:R-:W2:Y:S01]  /*31c40*/  LDL.LU.64 R22, [R1+0x24c0] ;  /* 0x0024c00001167983 */ /* 0x000ea20000300a00 */
[----:B0-----:R-:W2:Y:S01]  /*31c50*/  LDL.LU.64 R20, [R1+0x24b8] ;  /* 0x0024b80001147983 */ /* 0x001ea20000300a00 */
[----:B------:R-:W-:Y:S02]  /*31c60*/  STL [R1+0x22c0], R0 ;  /* 0x0022c00001007387 */ /* 0x000fe40000100800 */
[----:B------:R-:W-:Y:S02]  /*31c70*/  STL [R1+0x22bc], R2 ;  /* 0x0022bc0201007387 */ /* 0x000fe40000100800 */
[----:B------:R-:W-:Y:S10]  /*31c80*/  STL [R1+0x22b8], R3 ;  /* 0x0022b80301007387 */ /* 0x000ff40000100800 */
[----:B------:R-:W-:Y:S01]  /*31c90*/  STL.64 [R1+0x120], R8 ;  /* 0x0001200801007387 */ /* 0x000fe20000100a00 */
[----:B------:R0:W-:Y:S03]  /*31ca0*/  STL.64 [R1+0x128], R10 ;  /* 0x0001280a01007387 */ /* 0x0001e60000100a00 */
[----:B0-----:R-:W2:Y:S02]  /*31cb0*/  LDL.LU.64 R10, [R1+0x24b0] ;  /* 0x0024b000010a7983 */ /* 0x001ea40000300a00 */
[C---:B--2---:R-:W-:Y:S11]  /*31cc0*/  HMMA.16816.F32 R20, R16.reuse, R10, R20 ;  /* 0x0000000a1014723c */ /* 0x044ff60000001814 */
[----:B------:R-:W-:Y:S11]  /*31cd0*/  @!UPT UIADD3 URZ, URZ, URZ, URZ ;  /* 0x0000003f3f3ff290 */ /* 0x000ff6000fffe03f */
[----:B------:R-:W-:Y:S01]  /*31ce0*/  @!UPT UIADD3 URZ, URZ, URZ, URZ ;  /* 0x0000003f3f3ff290 */ /* 0x000fe2000fffe03f */
[----:B------:R0:W-:Y:S01]  /*31cf0*/  STL [R1+0x110], R20 ;  /* 0x0001101401007387 */ /* 0x0001e20000100800 */
[----:B------:R-:W-:Y:S02]  /*31d00*/  IMAD.MOV.U32 R2, RZ, RZ, R22 ;  /* 0x000000ffff027224 */ /* 0x000fe400078e0016 */
[----:B------:R-:W-:Y:S02]  /*31d10*/  IMAD.MOV.U32 R3, RZ, RZ, R23 ;  /* 0x000000ffff037224 */ /* 0x000fe400078e0017 */
[----:B------:R-:W2:Y:S01]  /*31d20*/  LDL.LU.64 R22, [R1+0x24a8] ;  /* 0x0024a80001167983 */ /* 0x000ea20000300a00 */
[----:B------:R-:W-:Y:S02]  /*31d30*/  IMAD.MOV.U32 R0, RZ, RZ, R21 ;  /* 0x000000ffff007224 */ /* 0x000fe400078e0015 */
[----:B------:R-:W-:Y:S02]  /*31d40*/  STL [R1+0x2424], R3 ;  /* 0x0024240301007387 */ /* 0x000fe40000100800 */
[----:B------:R-:W-:Y:S01]  /*31d50*/  STL [R1+0x235c], R2 ;  /* 0x00235c0201007387 */ /* 0x000fe20000100800 */
[----:B------:R-:W-:Y:S01]  /*31d60*/  STL [R1+0x2358], R0 ;  /* 0x0023580001007387 */ /* 0x000fe20000100800 */
[----:B--2---:R-:W-:Y:S03]  /*31d70*/  HMMA.16816.F32 R16, R16, R22, R24 ;  /* 0x000000161010723c */ /* 0x004fe60000001818 */
[----:B------:R-:W2:Y:S01]  /*31d80*/  LDL.LU.64 R26, [R1+0x24a0] ;  /* 0x0024a000011a7983 */ /* 0x000ea20000300a00 */
[----:B------:R-:W2:Y:S02]  /*31d90*/  LDL.LU.64 R24, [R1+0x2498] ;  /* 0x0024980001187983 */ /* 0x000ea40000300a00 */
[----:B------:R-:W2:Y:S02]  /*31da0*/  LDL.LU.64 R22, [R1+0x2490] ;  /* 0x0024900001167983 */ /* 0x000ea40000300a00 */
[----:B0-----:R-:W2:Y:S11]  /*31db0*/  LDL.LU.64 R20, [R1+0x2488] ;  /* 0x0024880001147983 */ /* 0x001eb60000300a00 */
[----:B------:R-:W-:Y:S04]  /*31dc0*/  @!UPT UIADD3 URZ, URZ, URZ, URZ ;  /* 0x0000003f3f3ff290 */ /* 0x000fe8000fffe03f */
[----:B------:R-:W-:Y:S01]  /*31dd0*/  STL.64 [R1+0xe0], R16 ;  /* 0x0000e01001007387 */ /* 0x000fe20000100a00 */
[----:B------:R0:W-:Y:S03]  /*31de0*/  STL.64 [R1+0xe8], R18 ;  /* 0x0000e81201007387 */ /* 0x0001e60000100a00 */
[----:B0-----:R-:W4:Y:S01]  /*31df0*/  LDL.LU.64 R18, [R1+0x48] ;  /* 0x0000480001127983 */ /* 0x001f220000300a00 */
        /* <DEDUP_REMOVED lines=8> */
[----:B------:R-:W2:Y:S11]  /*31e80*/  LDL.LU R27, [R1+0x2470] ;  /* 0x00247000011b7983 */ /* 0x000eb60000300800 */
[----:B------:R-:W-:Y:S11]  /*31e90*/  @!UPT UIADD3 URZ, URZ, URZ, URZ ;  /* 0x0000003f3f3ff290 */ /* 0x000ff6000fffe03f */
[----:B------:R-:W-:Y:S01]  /*31ea0*/  STL.64 [R1+0xc0], R12 ;  /* 0x0000c00c01007387 */ /* 0x000fe20000100a00 */
[----:B------:R-:W-:Y:S02]  /*31eb0*/  STL.64 [R1+0xc8], R14 ;  /* 0x0000c80e01007387 */ /* 0x000fe40000100a00 */
[----:B---3--:R-:W0:Y:S04]  /*31ec0*/  LDSM.16.MT88.4 R12, [R29+0xa180] ;  /* 0x00a180001d0c783b */ /* 0x008e280000004200 */
[----:B0-----:R-:W-:Y:S01]  /*31ed0*/  IMAD.MOV.U32 R25, RZ, RZ, R14 ;  /* 0x000000ffff197224 */ /* 0x001fe200078e000e */
[----:B------:R0:W-:Y:S01]  /*31ee0*/  STL [R1+0x70], R12 ;  /* 0x0000700c01007387 */ /* 0x0001e20000100800 */
[----:B------:R-:W-:Y:S02]  /*31ef0*/  IMAD.MOV.U32 R24, RZ, RZ, R15 ;  /* 0x000000ffff187224 */ /* 0x000fe400078e000f */
[----:B------:R-:W-:-:S02]  /*31f00*/  IMAD.MOV.U32 R26, RZ, RZ, R13 ;  /* 0x000000ffff1a7224 */ /* 0x000fc400078e000d */
[----:B------:R-:W3:Y:S01]  /*31f10*/  LDL.LU.64 R14, [R1+0x2468] ;  /* 0x00246800010e7983 */ /* 0x000ee20000300a00 */
[----:B0-----:R-:W3:Y:S02]  /*31f20*/  LDL.LU.64 R12, [R1+0x2460] ;  /* 0x00246000010c7983 */ /* 0x001ee40000300a00 */
[C---:B---3--:R-:W-:Y:S02]  /*31f30*/  HMMA.16816.F32 R8, R20.reuse, R10, R12 ;  /* 0x0000000a1408723c */ /* 0x048fe4000000180c */
[----:B------:R-:W3:Y:S01]  /*31f40*/  LDL.LU.64 R14, [R1+0x2458] ;  /* 0x00245800010e7983 */ /* 0x000ee20000300a00 */
[----:B------:R-:W3:Y:S11]  /*31f50*/  LDL.LU.64 R12, [R1+0x2450] ;  /* 0x00245000010c7983 */ /* 0x000ef60000300a00 */
[----:B------:R-:W-:Y:S09]  /*31f60*/  @!UPT UIADD3 URZ, URZ, URZ, URZ ;  /* 0x0000003f3f3ff290 */ /* 0x000ff2000fffe03f */
[----:B------:R-:W-:Y:S01]  /*31f70*/  STL.64 [R1+0xb0], R8 ;  /* 0x0000b00801007387 */ /* 0x000fe20000100a00 */
[----:B------:R0:W-:Y:S03]  /*31f80*/  STL.64 [R1+0xb8], R10 ;  /* 0x0000b80a01007387 */ /* 0x0001e60000100a00 */
[----:B0-----:R-:W4:Y:S01]  /*31f90*/  LDL.LU.64 R10, [R1+0x2448] ;  /* 0x00244800010a7983 */ /* 0x001f220000300a00 */
[----:B------:R-:W4:Y:S02]  /*31fa0*/  LDL.LU.64 R8, [R1+0x2440] ;  /* 0x0024400001087983 */ /* 0x000f240000300a00 */
[----:B----4-:R-:W-:Y:S11]  /*31fb0*/  HMMA.16816.F32 R20, R20, R18, R8 ;  /* 0x000000121414723c */ /* 0x010ff60000001808 */
[----:B------:R-:W-:Y:S11]  /*31fc0*/  @!UPT UIADD3 URZ, URZ, URZ, URZ ;  /* 0x0000003f3f3ff290 */ /* 0x000ff6000fffe03f */
[----:B------:R-:W-:Y:S01]  /*31fd0*/  @!UPT UIADD3 URZ, URZ, URZ, URZ ;  /* 0x0000003f3f3ff290 */ /* 0x000fe2000fffe03f */
[----:B------:R0:W-:Y:S01]  /*31fe0*/  STL.64 [R1+0xa0], R20 ;  /* 0x0000a01401007387 */ /* 0x0001e20000100a00 */
[----:B------:R1:W-:Y:S03]  /*31ff0*/  STL.64 [R1+0xa8], R22 ;  /* 0x0000a81601007387 */ /* 0x0003e60000100a00 */
[----:B0-----:R-:W3:Y:S01]  /*32000*/  LDL.LU R20, [R1+0x90] ;  /* 0x0000900001147983 */ /* 0x001ee20000300800 */
[----:B------:R-:W3:Y:S02]  /*32010*/  LDL.LU R21, [R1+0x94] ;  /* 0x0000940001157983 */ /* 0x000ee40000300800 */
[----:B-1----:R-:W3:Y:S02]  /*32020*/  LDL.LU R22, [R1+0x98] ;  /* 0x0000980001167983 */ /* 0x002ee40000300800 */
[----:B------:R-:W3:Y:S01]  /*32030*/  LDL.LU R23, [R1+0x9c] ;  /* 0x00009c0001177983 */ /* 0x000ee20000300800 */
[----:B------:R-:W0:Y:S01]  /*32040*/  S2R R28, SR_TID.X ;  /* 0x00000000001c7919 */ /* 0x000e220000002100 */
[----:B------:R-:W-:-:S02]  /*32050*/  IMAD.MOV.U32 R2, RZ, RZ, R6 ;  /* 0x000000ffff027224 */ /* 0x000fc400078e0006 */
[----:B------:R-:W-:Y:S02]  /*32060*/  IMAD.MOV.U32 R0, RZ, RZ, R7 ;  /* 0x000000ffff007224 */ /* 0x000fe400078e0007 */
[----:B------:R-:W-:Y:S02]  /*32070*/  IMAD.MOV.U32 R9, RZ, RZ, R19 ;  /* 0x000000ffff097224 */ /* 0x000fe400078e0013 */
[----:B------:R-:W-:Y:S01]  /*32080*/  IMAD.MOV.U32 R8, RZ, RZ, R18 ;  /* 0x000000ffff087224 */ /* 0x000fe200078e0012 */
[----:B---3--:R-:W-:Y:S01]  /*32090*/  HMMA.16816.F32 R12, R20, R6, R12 ;  /* 0x00000006140c723c */ /* 0x008fe2000000180c */
[----:B------:R-:W1:Y:S06]  /*320a0*/  S2R R6, SR_TID.X ;  /* 0x0000000000067919 */ /* 0x000e6c0000002100 */
[----:B0-----:R-:W-:-:S05]  /*320b0*/  LOP3.LUT R7, R28, 0x7, RZ, 0xc0, !PT ;  /* 0x000000071c077812 */ /* 0x001fca00078ec0ff */
[----:B------:R-:W-:Y:S02]  /*320c0*/  IMAD R7, R7, 0x110, RZ ;  /* 0x0000011007077824 */ /* 0x000fe400078e02ff */
[----:B-1----:R-:W-:-:S09]  /*320d0*/  IMAD.SHL.U32 R6, R6, 0x2, RZ ;  /* 0x0000000206067824 */ /* 0x002fd200078e00ff */
[----:B------:R-:W-:Y:S01]  /*320e0*/  STL.64 [R1+0x100], R12 ;  /* 0x0001000c01007387 */ /* 0x000fe20000100a00 */
[----:B------:R-:W-:Y:S02]  /*320f0*/  STL.64 [R1+0x108], R14 ;  /* 0x0001080e01007387 */ /* 0x000fe40000100a00 */
[----:B--2---:R-:W0:Y:S01]  /*32100*/  LDSM.16.MT88.4 R12, [R27+0xc000] ;  /* 0x00c000001b0c783b */ /* 0x004e220000004200 */
[----:B------:R-:W-:-:S04]  /*32110*/  LOP3.LUT R19, R7, 0x30, R6, 0x78, !PT ;  /* 0x0000003007137812 */ /* 0x000fc800078e7806 */
[----:B------:R-:W-:-:S05]  /*32120*/  LOP3.LUT R19, R19, 0x40, RZ, 0x3c, !PT ;  /* 0x0000004013137812 */ /* 0x000fca00078e3cff */
[----:B------:R-:W1:Y:S04]  /*32130*/  LDSM.16.M88.4 R4, [R19+0x10080] ;  /* 0x010080001304783b */ /* 0x000e680000000200 */
[----:B0-----:R-:W-:Y:S01]  /*32140*/  STL.64 [R1+0x30], R12 ;  /* 0x0000300c01007387 */ /* 0x001fe20000100a00 */
[----:B------:R-:W-:Y:S02]  /*32150*/  STL.64 [R1+0x2438], R26 ;  /* 0x0024381a01007387 */ /* 0x000fe40000100a00 */
[----:B------:R0:W-:Y:S02]  /*32160*/  STL.64 [R1+0x2430], R24 ;  /* 0x0024301801007387 */ /* 0x0001e40000100a00 */
[----:B0-----:R-:W2:Y:S01]  /*32170*/  LDL.LU R24, [R1+0x280] ;  /* 0x0002800001187983 */ /* 0x001ea20000300800 */
[----:B------:R-:W2:Y:S02]  /*32180*/  LDL.LU R25, [R1+0x284] ;  /* 0x0002840001197983 */ /* 0x000ea40000300800 */
[----:B------:R-:W2:Y:S02]  /*32190*/  LDL.LU R26, [R1+0x288] ;  /* 0x00028800011a7983 */ /* 0x000ea40000300800 */
[----:B------:R-:W2:Y:S01]  /*321a0*/  LDL.LU R27, [R1+0x28c] ;  /* 0x00028c00011b7983 */ /* 0x000ea20000300800 */
[----:B-1----:R0:W-:Y:S01]  /*321b0*/  STL [R1+0x2164], R6 ;  /* 0x0021640601007387 */ /* 0x0021e20000100800 */
[----:B------:R1:W-:Y:S02]  /*321c0*/  STL [R1+0x2160], R7 ;  /* 0x0021600701007387 */ /* 0x0003e40000100800 */
[----:B0-----:R-:W-:-:S02]  /*321d0*/  IMAD.MOV.U32 R6, RZ, RZ, R9 ;  /* 0x000000ffff067224 */ /* 0x001fc400078e0009 */
[----:B-1----:R-:W-:Y:S02]  /*321e0*/  IMAD.MOV.U32 R7, RZ, RZ, R8 ;  /* 0x000000ffff077224 */ /* 0x002fe400078e0008 */
[----:B------:R-:W0:Y:S04]  /*321f0*/  LDSM.16.M88.4 R8, [R19+0x10880] ;  /* 0x010880001308783b */ /* 0x000e280000000200 */
[----:B0-----:R0:W-:Y:S01]  /*32200*/  STL.64 [R1+0x2388], R10 ;  /* 0x0023880a01007387 */ /* 0x0011e20000100a00 */
[----:B------:R-:W-:Y:S03]  /*32210*/  STL.64 [R1+0x2380], R8 ;  /* 0x0023800801007387 */ /* 0x000fe60000100a00 */
[----:B0-----:R-:W3:Y:S01]  /*32220*/  LDL.LU.64 R10, [R1+0x58] ;  /* 0x00005800010a7983 */ /* 0x001ee20000300a00 */
[----:B------:R-:W-:-:S02]  /*32230*/  IMAD.MOV.U32 R3, RZ, RZ, R14 ;  /* 0x000000ffff037224 */ /* 0x000fc400078e000e */
[----:B------:R-:W-:Y:S02]  /*32240*/  IMAD.MOV.U32 R28, RZ, RZ, R15 ;  /* 0x000000ffff1c7224 */ /* 0x000fe400078e000f */
[----:B------:R-:W0:Y:S02]  /*32250*/  LDSM.16.M88.4 R12, [R19+0x11080] ;  /* 0x01108000130c783b */ /* 0x000e240000000200 */
[----:B------:R-:W1:Y:S02]  /*32260*/  LDSM.16.M88.4 R16, [R19+0x11880] ;  /* 0x011880001310783b */ /* 0x000e640000000200 */
[----:B---3--:R3:W-:Y:S04]  /*32270*/  STL.64 [R1+0x2428], R10 ;  /* 0x0024280a01007387 */ /* 0x0087e80000100a00 */
[----:B---3--:R-:W2:Y:S01]  /*32280*/  LDL.LU.64 R10, [R1+0x68] ;  /* 0x00006800010a7983 */ /* 0x008ea20000300a00 */
[----:B0-----:R-:W-:Y:S02]  /*32290*/  STL [R1+0x21bc], R14 ;  /* 0x0021bc0e01007387 */ /* 0x001fe40000100800 */
[----:B------:R-:W-:Y:S02]  /*322a0*/  STL [R1+0x21b8], R15 ;  /* 0x0021b80f01007387 */ /* 0x000fe40000100800 */
[----:B------:R-:W-:Y:S01]  /*322b0*/  STL.64 [R1+0x23a0], R12 ;  /* 0x0023a00c01007387 */ /* 0x000fe20000100a00 */
[----:B-1----:R-:W-:Y:S01]  /*322c0*/  STL.64 [R1+0x2378], R18 ;  /* 0x0023781201007387 */ /* 0x002fe20000100a00 */
        /* <DEDUP_REMOVED lines=11> */
[----:B------:R-:W-:Y:S02]  /*32380*/  IMAD.MOV.U32 R14, RZ, RZ, R7 ;  /* 0x000000ffff0e7224 */ /* 0x000fe400078e0007 */
[----:B------:R-:W-:Y:S02]  /*32390*/  IMAD.MOV.U32 R15, RZ, RZ, R6 ;  /* 0x000000ffff0f7224 */ /* 0x000fe400078e0006 */
[----:B------:R-:W-:Y:S02]  /*323a0*/  IMAD.MOV.U32 R7, RZ, RZ, R10 ;  /* 0x000000ffff077224 */ /* 0x000fe400078e000a */
[----:B------:R-:W-:Y:S01]  /*323b0*/  IMAD.MOV.U32 R6, RZ, RZ, R11 ;  /* 0x000000ffff067224 */ /* 0x000fe200078e000b */
[----:B------:R-:W4:Y:S04]  /*323c0*/  LDL.LU.64 R24, [R1+0x2430] ;  /* 0x0024300001187983 */ /* 0x000f280000300a00 */
[----:B--2---:R-:W0:Y:S04]  /*323d0*/  LDSM.16.MT88.4 R8, [R27+0xc080] ;  /* 0x00c080001b08783b */ /* 0x004e280000004200 */
[----:B0-----:R-:W-:Y:S01]  /*323e0*/  STL.64 [R1+0x20], R8 ;  /* 0x0000200801007387 */ /* 0x001fe20000100a00 */
[----:B------:R-:W-:Y:S02]  /*323f0*/  STL.64 [R1+0x28], R10 ;  /* 0x0000280a01007387 */ /* 0x000fe40000100a00 */
[----:B------:R-:W0:Y:S02]  /*32400*/  LDSM.16.MT88.4 R8, [R27+0xc100] ;  /* 0x00c100001b08783b */ /* 0x000e240000004200 */
[----:B0-----:R-:W-:Y:S02]  /*32410*/  STL.64 [R1+0x10], R8 ;  /* 0x0000100801007387 */ /* 0x001fe40000100a00 */
[----:B------:R0:W-:Y:S02]  /*32420*/  STL.64 [R1+0x18], R10 ;  /* 0x0000180a01007387 */ /* 0x0001e40000100a00 */
[----:B0-----:R-:W3:Y:S02]  /*32430*/  LDL.LU.64 R10, [R1+0x2428] ;  /* 0x00242800010a7983 */ /* 0x001ee40000300a00 */
[----:B---3--:R-:W-:Y:S01]  /*32440*/  HMMA.16816.F32 R16, R20, R10, R16 ;  /* 0x0000000a1410723c */ /* 0x008fe20000001810 */
[----:B------:R-:W-:-:S02]  /*32450*/  IMAD.MOV.U32 R13, RZ, RZ, R10 ;  /* 0x000000ffff0d7224 */ /* 0x000fc400078e000a */
[----:B------:R-:W-:Y:S11]  /*32460*/  IMAD.MOV.U32 R12, RZ, RZ, R11 ;  /* 0x000000ffff0c7224 */ /* 0x000ff600078e000b */
[----:B------:R-:W-:Y:S09]  /*32470*/  @!UPT UIADD3 URZ, URZ, URZ, URZ ;  /* 0x0000003f3f3ff290 */ /* 0x000ff2000fffe03f */
[----:B------:R-:W-:Y:S01]  /*32480*/  STL.64 [R1+0x250], R16 ;  /* 0x0002501001007387 */ /* 0x000fe20000100a00 */
[----:B------:R-:W-:Y:S02]  /*32490*/  STL.64 [R1+0x258], R18 ;  /* 0x0002581201007387 */ /* 0x000fe40000100a00 */
[----:B------:R-:W2:Y:S02]  /*324a0*/  LDL.LU R8, [R1+0x2a0] ;  /* 0x0002a00001087983 */ /* 0x000ea40000300800 */
[----:B------:R-:W2:Y:S01]  /*324b0*/  LDL.LU R9, [R1+0x2a4] ;  /* 0x0002a40001097983 */ /* 0x000ea20000300800 */
[----:B------:R-:W3:Y:S01]  /*324c0*/  LDL.LU R10, [R1+0x2a8] ;  /* 0x0002a800010a7983 */ /* 0x000ee20000300800 */
[----:B------:R-:W3:Y:S03]  /*324d0*/  LDL.LU R11, [R1+0x2ac] ;  /* 0x0002ac00010b7983 */ /* 0x000ee60000300800 */
[----:B---3--:R-:W-:Y:S01]  /*324e0*/  STL.64 [R1+0x2398], R10 ;  /* 0x0023980a01007387 */ /* 0x008fe20000100a00 */
[----:B--2---:R0:W-:Y:S03]  /*324f0*/  STL.64 [R1+0x2390], R8 ;  /* 0x0023900801007387 */ /* 0x0041e60000100a00 */
[----:B0-----:R-:W2:Y:S01]  /*32500*/  LDL.LU R8, [R1+0x70] ;  /* 0x0000700001087983 */ /* 0x001ea20000300800 */
[----:B----4-:R-:W-:-:S02]  /*32510*/  IMAD.MOV.U32 R10, RZ, RZ, R25 ;  /* 0x000000ffff0a7224 */ /* 0x010fc400078e0019 */
[----:B------:R-:W-:Y:S02]  /*32520*/  IMAD.MOV.U32 R11, RZ, RZ, R24 ;  /* 0x000000ffff0b7224 */ /* 0x000fe400078e0018 */
[----:B------:R-:W-:Y:S02]  /*32530*/  IMAD.MOV.U32 R9, RZ, RZ, R26 ;  /* 0x000000ffff097224 */ /* 0x000fe400078e001a */
[----:B------:R-:W0:Y:S04]  /*32540*/  LDSM.16.MT88.4 R24, [R27+0xc180] ;  /* 0x00c180001b18783b */ /* 0x000e280000004200 */
[----:B------:R-:W-:Y:S04]  /*32550*/  STL.64 [R1+0x2418], R10 ;  /* 0x0024180a01007387 */ /* 0x000fe80000100a00 */
[----:B--2---:R-:W-:Y:S01]  /*32560*/  STL.64 [R1+0x2410], R8 ;  /* 0x0024100801007387 */ /* 0x004fe20000100a00 */
[----:B------:R-:W2:Y:S02]  /*32570*/  LDL.LU R16, [R1+0x270] ;  /* 0x0002700001107983 */ /* 0x000ea40000300800 */
[----:B------:R-:W2:Y:S02]  /*32580*/  LDL.LU R17, [R1+0x274] ;  /* 0x0002740001117983 */ /* 0x000ea40000300800 */
[----:B------:R-:W3:Y:S01]  /*32590*/  LDL.LU R18, [R1+0x278] ;  /* 0x0002780001127983 */ /* 0x000ee20000300800 */
[----:B------:R-:W3:Y:S04]  /*325a0*/  LDL.LU R19, [R1+0x27c] ;  /* 0x00027c0001137983 */ /* 0x000ee80000300800 */
[----:B---3--:R-:W-:Y:S01]  /*325b0*/  STL.64 [R1+0x23b0], R18 ;  /* 0x0023b01201007387 */ /* 0x008fe20000100a00 */
[----:B--2---:R1:W-:Y:S03]  /*325c0*/  STL.64 [R1+0x23a8], R16 ;  /* 0x0023a81001007387 */ /* 0x0043e60000100a00 */
[----:B-1----:R-:W2:Y:S01]  /*325d0*/  LDL.LU R16, [R1+0x2b0] ;  /* 0x0002b00001107983 */ /* 0x002ea20000300800 */
[----:B------:R-:W2:Y:S02]  /*325e0*/  LDL.LU R17, [R1+0x2b4] ;  /* 0x0002b40001117983 */ /* 0x000ea40000300800 */
[----:B------:R-:W3:Y:S02]  /*325f0*/  LDL.LU R18, [R1+0x2b8] ;  /* 0x0002b80001127983 */ /* 0x000ee40000300800 */
[----:B------:R-:W3:Y:S02]  /*32600*/  LDL.LU R19, [R1+0x2bc] ;  /* 0x0002bc0001137983 */ /* 0x000ee40000300800 */
[----:B---3--:R1:W-:Y:S01]  /*32610*/  STL.64 [R1+0x23c0], R18 ;  /* 0x0023c01201007387 */ /* 0x0083e20000100a00 */
[----:B--2---:R-:W-:Y:S02]  /*32620*/  STL.64 [R1+0x23b8], R16 ;  /* 0x0023b81001007387 */ /* 0x004fe40000100a00 */
[----:B-1----:R-:W-:-:S02]  /*32630*/  IMAD.MOV.U32 R18, RZ, RZ, R13 ;  /* 0x000000ffff127224 */ /* 0x002fc400078e000d */
[----:B------:R-:W-:-:S05]  /*32640*/  IMAD.MOV.U32 R19, RZ, RZ, R12 ;  /* 0x000000ffff137224 */ /* 0x000fca00078e000c */
[----:B------:R1:W-:Y:S02]  /*32650*/  STL.64 [R1+0x23e0], R18 ;  /* 0x0023e01201007387 */ /* 0x0003e40000100a00 */
[----:B-1----:R-:W-:Y:S02]  /*32660*/  IMAD.MOV.U32 R18, RZ, RZ, R7 ;  /* 0x000000ffff127224 */ /* 0x002fe400078e0007 */
[----:B------:R-:W-:Y:S02]  /*32670*/  IMAD.MOV.U32 R19, RZ, RZ, R6 ;  /* 0x000000ffff137224 */ /* 0x000fe400078e0006 */
[----:B0-----:R-:W-:Y:S02]  /*32680*/  IMAD.MOV.U32 R7, RZ, RZ, R26 ;  /* 0x000000ffff077224 */ /* 0x001fe400078e001a */
[----:B------:R-:W-:Y:S01]  /*32690*/  IMAD.MOV.U32 R6, RZ, RZ, R27 ;  /* 0x000000ffff067224 */ /* 0x000fe200078e001b */
[----:B------:R-:W-:Y:S01]  /*326a0*/  STL.64 [R1+0x23f8], R18 ;  /* 0x0023f81201007387 */ /* 0x000fe20000100a00 */
[----:B------:R-:W2:Y:S02]  /*326b0*/  LDL.LU R8, [R1+0x300] ;  /* 0x0003000001087983 */ /* 0x000ea40000300800 */
[----:B------:R-:W2:Y:S02]  /*326c0*/  LDL.LU R9, [R1+0x304] ;  /* 0x0003040001097983 */ /* 0x000ea40000300800 */
[----:B------:R-:W2:Y:S01]  /*326d0*/  LDL.LU R10, [R1+0x308] ;  /* 0x00030800010a7983 */ /* 0x000ea20000300800 */
[----:B------:R-:W2:Y:S01]  /*326e0*/  LDL.LU R11, [R1+0x30c] ;  /* 0x00030c00010b7983 */ /* 0x000ea20000300800 */
[----:B------:R-:W-:Y:S02]  /*326f0*/  STL.64 [R1+0x23d8], R6 ;  /* 0x0023d80601007387 */ /* 0x000fe40000100a00 */
[----:B------:R0:W-:Y:S02]  /*32700*/  STL.64 [R1+0x23d0], R4 ;  /* 0x0023d00401007387 */ /* 0x0001e40000100a00 */
[----:B0-----:R-:W3:Y:S01]  /*32710*/  LDL.LU R4, [R1+0x2c0] ;  /* 0x0002c00001047983 */ /* 0x001ee20000300800 */
[----:B------:R-:W3:Y:S02]  /*32720*/  LDL.LU R5, [R1+0x2c4] ;  /* 0x0002c40001057983 */ /* 0x000ee40000300800 */
[----:B------:R-:W4:Y:S02]  /*32730*/  LDL.LU R6, [R1+0x2c8] ;  /* 0x0002c80001067983 */ /* 0x000f240000300800 */
[----:B------:R-:W4:Y:S02]  /*32740*/  LDL.LU R7, [R1+0x2cc] ;  /* 0x0002cc0001077983 */ /* 0x000f240000300800 */
[----:B------:R-:W-:-:S02]  /*32750*/  IMAD.MOV.U32 R18, RZ, RZ, R2 ;  /* 0x000000ffff127224 */ /* 0x000fc400078e0002 */
[----:B------:R-:W-:Y:S02]  /*32760*/  IMAD.MOV.U32 R19, RZ, RZ, R0 ;  /* 0x000000ffff137224 */ /* 0x000fe400078e0000 */
[----:B------:R-:W-:Y:S02]  /*32770*/  IMAD.MOV.U32 R2, RZ, RZ, R24 ;  /* 0x000000ffff027224 */ /* 0x000fe400078e0018 */
[----:B------:R-:W-:Y:S02]  /*32780*/  IMAD.MOV.U32 R0, RZ, RZ, R25 ;  /* 0x000000ffff007224 */ /* 0x000fe400078e0019 */
[----:B------:R-:W0:Y:S04]  /*32790*/  LDSM.16.MT88.4 R24, [R29+0xc000] ;  /* 0x00c000001d18783b */ /* 0x000e280000004200 */
[----:B----4-:R-:W-:Y:S01]  /*327a0*/  STL.64 [R1+0x23f0], R6 ;  /* 0x0023f00601007387 */ /* 0x010fe20000100a00 */
[----:B---3--:R1:W-:Y:S03]  /*327b0*/  STL.64 [R1+0x23e8], R4 ;  /* 0x0023e80401007387 */ /* 0x0083e60000100a00 */
[----:B-1----:R-:W3:Y:S01]  /*327c0*/  LDL.LU R4, [R1+0x2d0] ;  /* 0x0002d00001047983 */ /* 0x002ee20000300800 */
[----:B------:R-:W3:Y:S02]  /*327d0*/  LDL.LU R5, [R1+0x2d4] ;  /* 0x0002d40001057983 */ /* 0x000ee40000300800 */
[----:B------:R-:W4:Y:S02]  /*327e0*/  LDL.LU R6, [R1+0x2d8] ;  /* 0x0002d80001067983 */ /* 0x000f240000300800 */
[----:B------:R-:W4:Y:S01]  /*327f0*/  LDL.LU R7, [R1+0x2dc] ;  /* 0x0002dc0001077983 */ /* 0x000f220000300800 */
[----:B--2---:R-:W-:Y:S01]  /*32800*/  HMMA.16816.F32 R20, R20, R14, R8 ;  /* 0x0000000e1414723c */ /* 0x004fe20000001808 */
[----:B----4-:R-:W-:Y:S01]  /*32810*/  STL.64 [R1+0x2408], R6 ;  /* 0x0024080601007387 */ /* 0x010fe20000100a00 */
[----:B---3--:R1:W-:Y:S03]  /*32820*/  STL.64 [R1+0x2400], R4 ;  /* 0x0024000401007387 */ /* 0x0083e60000100a00 */
[----:B-1----:R-:W2:Y:S01]  /*32830*/  LDL.LU R4, [R1+0x2f0] ;  /* 0x0002f00001047983 */ /* 0x002ea20000300800 */
[----:B------:R-:W2:Y:S02]  /*32840*/  LDL.LU R5, [R1+0x2f4] ;  /* 0x0002f40001057983 */ /* 0x000ea40000300800 */
[----:B------:R-:W2:Y:S02]  /*32850*/  LDL.LU R6, [R1+0x2f8] ;  /* 0x0002f80001067983 */ /* 0x000ea40000300800 */
[----:B------:R-:W2:Y:S01]  /*32860*/  LDL.LU R7, [R1+0x2fc] ;  /* 0x0002fc0001077983 */ /* 0x000ea20000300800 */
[----:B0-----:R0:W-:Y:S01]  /*32870*/  STL.64 [R1+0x2288], R26 ;  /* 0x0022881a01007387 */ /* 0x0011e20000100a00 */
[----:B------:R1:W-:Y:S02]  /*32880*/  STL.64 [R1+0x2280], R24 ;  /* 0x0022801801007387 */ /* 0x0003e40000100a00 */
[----:B0-----:R-:W-:Y:S01]  /*32890*/  IMAD.MOV.U32 R26, RZ, RZ, R3 ;  /* 0x000000ffff1a7224 */ /* 0x001fe200078e0003 */
[----:B-1----:R-:W3:Y:S01]  /*328a0*/  LDL.LU R24, [R1+0x30] ;  /* 0x0000300001187983 */ /* 0x002ee20000300800 */
[----:B------:R-:W3:Y:S02]  /*328b0*/  LDL.LU R25, [R1+0x34] ;  /* 0x0000340001197983 */ /* 0x000ee40000300800 */
[----:B------:R-:W4:Y:S02]  /*328c0*/  LDL.LU R3, [R1+0x2424] ;  /* 0x0024240001037983 */ /* 0x000f240000300800 */
[----:B------:R-:W-:-:S02]  /*328d0*/  IMAD.MOV.U32 R27, RZ, RZ, R28 ;  /* 0x000000ffff1b7224 */ /* 0x000fc400078e001c */
[----:B------:R-:W2:Y:S01]  /*328e0*/  LDL.LU R28, [R1+0x2420] ;  /* 0x00242000011c7983 */ /* 0x000ea20000300800 */
[----:B------:R-:W2:Y:S02]  /*328f0*/  LDL.LU.64 R10, [R1+0x2418] ;  /* 0x00241800010a7983 */ /* 0x000ea40000300a00 */
[----:B------:R-:W2:Y:S02]  /*32900*/  LDL.LU.64 R8, [R1+0x2410] ;  /* 0x0024100001087983 */ /* 0x000ea40000300a00 */
[----:B------:R-:W-:Y:S01]  /*32910*/  STL.64 [R1+0x2e0], R20 ;  /* 0x0002e01401007387 */ /* 0x000fe20000100a00 */
[----:B------:R-:W-:Y:S02]  /*32920*/  STL.64 [R1+0x2e8], R22 ;  /* 0x0002e81601007387 */ /* 0x000fe40000100a00 */
[----:B------:R-:W0:Y:S02]  /*32930*/  LDSM.16.MT88.4 R20, [R29+0xc080] ;  /* 0x00c080001d14783b */ /* 0x000e240000004200 */
[----:B0-----:R-:W-:Y:S02]  /*32940*/  STL.64 [R1+0x2248], R22 ;  /* 0x0022481601007387 */ /* 0x001fe40000100a00 */
[----:B------:R0:W-:Y:S02]  /*32950*/  STL.64 [R1+0x2240], R20 ;  /* 0x0022401401007387 */ /* 0x0001e40000100a00 */
[----:B0-----:R-:W3:Y:S01]  /*32960*/  LDL.LU R20, [R1+0x260] ;  /* 0x0002600001147983 */ /* 0x001ee20000300800 */
[----:B------:R-:W3:Y:S02]  /*32970*/  LDL.LU R21, [R1+0x264] ;  /* 0x0002640001157983 */ /* 0x000ee40000300800 */
[----:B------:R-:W3:Y:S02]  /*32980*/  LDL.LU R22, [R1+0x268] ;  /* 0x0002680001167983 */ /* 0x000ee40000300800 */
[----:B------:R-:W3:Y:S01]  /*32990*/  LDL.LU R23, [R1+0x26c] ;  /* 0x00026c0001177983 */ /* 0x000ee20000300800 */
[C---:B--2---:R-:W-:Y:S01]  /*329a0*/  HMMA.16816.F32 R16, R8.reuse, R18, R4 ;  /* 0x000000120810723c */ /* 0x044fe20000001804 */
[----:B------:R-:W2:Y:S01]  /*329b0*/  LDL.LU.64 R6, [R1+0x2408] ;  /* 0x0024080001067983 */ /* 0x000ea20000300a00 */
[----:B------:R-:W2:Y:S11]  /*329c0*/  LDL.LU.64 R4, [R1+0x2400] ;  /* 0x0024000001047983 */ /* 0x000eb60000300a00 */
[----:B------:R-:W-:Y:S10]  /*329d0*/  @!UPT UIADD3 URZ, URZ, URZ, URZ ;  /* 0x0000003f3f3ff290 */ /* 0x000ff4000fffe03f */
[----:B------:R-:W-:Y:S01]  /*329e0*/  STL.64 [R1+0x90], R16 ;  /* 0x0000901001007387 */ /* 0x000fe20000100a00 */
[----:B------:R0:W-:Y:S03]  /*329f0*/  STL.64 [R1+0x98], R18 ;  /* 0x0000981201007387 */ /* 0x0001e60000100a00 */
[----:B0-----:R-:W2:Y:S02]  /*32a00*/  LDL.LU.64 R18, [R1+0x23f8] ;  /* 0x0023f80001127983 */ /* 0x001ea40000300a00 */
[C---:B--2---:R-:W-:Y:S02]  /*32a10*/  HMMA.16816.F32 R16, R8.reuse, R18, R4 ;  /* 0x000000120810723c */ /* 0x044fe40000001804 */
[----:B------:R-:W2:Y:S01]  /*32a20*/  LDL.LU.64 R6, [R1+0x23f0] ;  /* 0x0023f00001067983 */ /* 0x000ea20000300a00 */
[----:B------:R-:W2:Y:S11]  /*32a30*/  LDL.LU.64 R4, [R1+0x23e8] ;  /* 0x0023e80001047983 */ /* 0x000eb60000300a00 */
[----:B------:R-:W-:Y:S09]  /*32a40*/  @!UPT UIADD3 URZ, URZ, URZ, URZ ;  /* 0x0000003f3f3ff290 */ /* 0x000ff2000fffe03f */
[----:B------:R-:W-:Y:S01]  /*32a50*/  STL.64 [R1+0x2d0], R16 ;  /* 0x0002d01001007387 */ /* 0x000fe20000100a00 */
[----:B------:R0:W-:Y:S03]  /*32a60*/  STL.64 [R1+0x2d8], R18 ;  /* 0x0002d81201007387 */ /* 0x0001e60000100a00 */
[----:B0-----:R-:W2:Y:S02]  /*32a70*/  LDL.LU.64 R18, [R1+0x23e0] ;  /* 0x0023e00001127983 */ /* 0x001ea40000300a00 */
[C---:B--2---:R-:W-:Y:S02]  /*32a80*/  HMMA.16816.F32 R16, R8.reuse, R18, R4 ;  /* 0x000000120810723c */ /* 0x044fe40000001804 */
[----:B------:R-:W2:Y:S01]  /*32a90*/  LDL.LU.64 R6, [R1+0x23d8] ;  /* 0x0023d80001067983 */ /* 0x000ea20000300a00 */
[----:B------:R-:W3:Y:S11]  /*32aa0*/  LDL.LU.64 R4, [R1+0x23d0] ;  /* 0x0023d00001047983 */ /* 0x000ef60000300a00 */
[----:B------:R-:W-:Y:S09]  /*32ab0*/  @!UPT UIADD3 URZ, URZ, URZ, URZ ;  /* 0x0000003f3f3ff290 */ /* 0x000ff2000fffe03f */
[----:B------:R-:W-:Y:S01]  /*32ac0*/  STL.64 [R1+0x2c0], R16 ;  /* 0x0002c01001007387 */ /* 0x000fe20000100a00 */
[----:B------:R-:W-:Y:S02]  /*32ad0*/  STL.64 [R1+0x2c8], R18 ;  /* 0x0002c81201007387 */ /* 0x000fe40000100a00 */
[----:B------:R0:W1:Y:S02]  /*32ae0*/  LDSM.16.MT88.4 R16, [R29+0xc100] ;  /* 0x00c100001d10783b */ /* 0x0000640000004200 */
[----:B0-----:R-:W2:Y:S04]  /*32af0*/  LDL.LU R29, [R1+0x23c8] ;  /* 0x0023c800011d7983 */ /* 0x001ea80000300800 */
[----:B-1----:R-:W-:Y:S01]  /*32b00*/  STL.64 [R1+0x80], R16 ;  /* 0x0000801001007387 */ /* 0x002fe20000100a00 */
[----:B------:R0:W-:Y:S03]  /*32b10*/  STL.64 [R1+0x88], R18 ;  /* 0x0000881201007387 */ /* 0x0001e60000100a00 */
[----:B0-----:R-:W2:Y:S01]  /*32b20*/  LDL.LU.64 R18, [R1+0x23c0] ;  /* 0x0023c00001127983 */ /* 0x001ea20000300a00 */
[----:B------:R-:W2:Y:S02]  /*32b30*/  LDL.LU.64 R16, [R1+0x23b8] ;  /* 0x0023b80001107983 */ /* 0x000ea40000300a00 */
[----:B--2---:R-:W-:Y:S01]  /*32b40*/  HMMA.16816.F32 R8, R8, R14, R16 ;  /* 0x0000000e0808723c */ /* 0x004fe20000001810 */
[----:B------:R-:W2:Y:S01]  /*32b50*/  LDL.LU.64 R18, [R1+0x23b0] ;  /* 0x0023b00001127983 */ /* 0x000ea20000300a00 */
[----:B------:R-:W2:Y:S02]  /*32b60*/  LDL.LU.64 R16, [R1+0x23a8] ;  /* 0x0023a80001107983 */ /* 0x000ea40000300a00 */
[----:B------:R-:W2:Y:S11]  /*32b70*/  LDL.LU.64 R12, [R1+0x23a0] ;  /* 0x0023a000010c7983 */ /* 0x000eb60000300a00 */
[----:B------:R-:W-:Y:S08]  /*32b80*/  @!UPT UIADD3 URZ, URZ, URZ, URZ ;  /* 0x0000003f3f3ff290 */ /* 0x000ff0000fffe03f */
        /* <DEDUP_REMOVED lines=11> */
[----:B------:R-:W2:Y:S02]  /*32c40*/  LDL.LU.64 R8, [R1+0x2380] ;  /* 0x0023800001087983 */ /* 0x000ea40000300a00 */
[----:B------:R-:W-:Y:S02]  /*32c50*/  STL.64 [R1+0x2368], R6 ;  /* 0x0023680601007387 */ /* 0x000fe40000100a00 */
        /* <DEDUP_REMOVED lines=11> */
[----:B------:R-:W2:Y:S01]  /*32d10*/  LDL.LU.64 R16, [R1+0x2370] ;  /* 0x0023700001107983 */ /* 0x000ea20000300a00 */
[C---:B------:R-:W-:Y:S01]  /*32d20*/  HMMA.16816.F32 R20, R24.reuse, R12, R20 ;  /* 0x0000000c1814723c */ /* 0x040fe20000001814 */
[----:B---3--:R-:W-:Y:S01]  /*32d30*/  STL.64 [R1+0x2350], R10 ;  /* 0x0023500a01007387 */ /* 0x008fe20000100a00 */
[----:B------:R0:W-:Y:S04]  /*32d40*/  STL.64 [R1+0x2348], R8 ;  /* 0x0023480801007387 */ /* 0x0001e80000100a00 */
[----:B0-----:R-:W3:Y:S01]  /*32d50*/  LDL.LU.64 R8, [R1+0x20] ;  /* 0x0000200001087983 */ /* 0x001ee20000300a00 */
[----:B------:R-:W3:Y:S11]  /*32d60*/  LDL.LU.64 R10, [R1+0x28] ;  /* 0x00002800010a7983 */ /* 0x000ef60000300a00 */
[----:B------:R-:W-:Y:S05]  /*32d70*/  @!UPT UIADD3 URZ, URZ, URZ, URZ ;  /* 0x0000003f3f3ff290 */ /* 0x000fea000fffe03f */
[----:B------:R0:W-:Y:S01]  /*32d80*/  STL.64 [R1+0x260], R20 ;  /* 0x0002601401007387 */ /* 0x0001e20000100a00 */
[----:B------:R-:W-:Y:S03]  /*32d90*/  STL.64 [R1+0x268], R22 ;  /* 0x0002681601007387 */ /* 0x000fe60000100a00 */
[----:B0-----:R-:W3:Y:S01]  /*32da0*/  LDL.LU R20, [R1+0x220] ;  /* 0x0002200001147983 */ /* 0x001ee20000300800 */
[----:B------:R-:W3:Y:S01]  /*32db0*/  LDL.LU R21, [R1+0x224] ;  /* 0x0002240001157983 */ /* 0x000ee20000300800 */
[----:B--2---:R-:W-:Y:S02]  /*32dc0*/  HMMA.16816.F32 R24, R24, R16, R4 ;  /* 0x000000101818723c */ /* 0x004fe40000001804 */
[----:B------:R-:W2:Y:S01]  /*32dd0*/  LDL.LU.64 R6, [R1+0x2368] ;  /* 0x0023680001067983 */ /* 0x000ea20000300a00 */
[----:B------:R-:W3:Y:S11]  /*32de0*/  LDL.LU.64 R4, [R1+0x2360] ;  /* 0x0023600001047983 */ /* 0x000ef60000300a00 */
[----:B------:R-:W-:Y:S09]  /*32df0*/  @!UPT UIADD3 URZ, URZ, URZ, URZ ;  /* 0x0000003f3f3ff290 */ /* 0x000ff2000fffe03f */
[----:B------:R-:W-:Y:S01]  /*32e00*/  STL.64 [R1+0x240], R24 ;  /* 0x0002401801007387 */ /* 0x000fe20000100a00 */
[----:B------:R-:W-:Y:S02]  /*32e10*/  STL.64 [R1+0x2340], R18 ;  /* 0x0023401201007387 */ /* 0x000fe40000100a00 */
[----:B------:R0:W-:Y:S02]  /*32e20*/  STL.64 [R1+0x2338], R16 ;  /* 0x0023381001007387 */ /* 0x0001e40000100a00 */
[----:B0-----:R-:W3:Y:S01]  /*32e30*/  LDL.LU R16, [R1+0x230] ;  /* 0x0002300001107983 */ /* 0x001ee20000300800 */
[----:B------:R-:W3:Y:S02]  /*32e40*/  LDL.LU R17, [R1+0x234] ;  /* 0x0002340001117983 */ /* 0x000ee40000300800 */
[----:B------:R-:W3:Y:S02]  /*32e50*/  LDL.LU R18, [R1+0x238] ;  /* 0x0002380001127983 */ /* 0x000ee40000300800 */
[----:B------:R-:W3:Y:S02]  /*32e60*/  LDL.LU R19, [R1+0x23c] ;  /* 0x00023c0001137983 */ /* 0x000ee40000300800 */
[----:B------:R-:W-:-:S02]  /*32e70*/  IMAD.MOV.U32 R22, RZ, RZ, R29 ;  /* 0x000000ffff167224 */ /* 0x000fc400078e001d */
[----:B------:R-:W-:Y:S02]  /*32e80*/  IMAD.MOV.U32 R23, RZ, RZ, R28 ;  /* 0x000000ffff177224 */ /* 0x000fe400078e001c */
[----:B------:R-:W-:Y:S02]  /*32e90*/  IMAD.MOV.U32 R29, RZ, RZ, R26 ;  /* 0x000000ffff1d7224 */ /* 0x000fe400078e001a */
[----:B------:R-:W-:Y:S02]  /*32ea0*/  IMAD.MOV.U32 R28, RZ, RZ, R27 ;  /* 0x000000ffff1c7224 */ /* 0x000fe400078e001b */
[----:B------:R-:W-:Y:S02]  /*32eb0*/  IMAD.MOV.U32 R24, RZ, RZ, R2 ;  /* 0x000000ffff187224 */ /* 0x000fe400078e0002 */
[----:B------:R-:W-:Y:S01]  /*32ec0*/  IMAD.MOV.U32 R25, RZ, RZ, R0 ;  /* 0x000000ffff197224 */ /* 0x000fe200078e0000 */
[----:B------:R-:W4:Y:S01]  /*32ed0*/  LDL.LU R2, [R1+0x235c] ;  /* 0x00235c0001027983 */ /* 0x000f220000300800 */
[----:B------:R-:W4:Y:S02]  /*32ee0*/  LDL.LU R0, [R1+0x2358] ;  /* 0x0023580001007983 */ /* 0x000f240000300800 */
[----:B--2---:R-:W-:-:S02]  /*32ef0*/  IMAD.MOV.U32 R26, RZ, RZ, R7 ;  /* 0x000000ffff1a7224 */ /* 0x004fc400078e0007 */
[----:B------:R-:W-:-:S05]  /*32f00*/  IMAD.MOV.U32 R27, RZ, RZ, R6 ;  /* 0x000000ffff1b7224 */ /* 0x000fca00078e0006 */
[----:B------:R-:W-:Y:S01]  /*32f10*/  STL.64 [R1+0x22d0], R26 ;  /* 0x0022d01a01007387 */ /* 0x000fe20000100a00 */
[----:B------:R3:W-:Y:S02]  /*32f20*/  STL.64 [R1+0x22c8], R24 ;  /* 0x0022c81801007387 */ /* 0x0007e40000100a00 */
[----:B------:R-:W-:Y:S02]  /*32f30*/  STL [R1+0x216c], R28 ;  /* 0x00216c1c01007387 */ /* 0x000fe40000100800 */
[----:B------:R-:W-:Y:S01]  /*32f40*/  STL [R1+0x2168], R29 ;  /* 0x0021681d01007387 */ /* 0x000fe20000100800 */
[----:B---3--:R-:W-:Y:S07]  /*32f50*/  HMMA.16816.F32 R24, R8, R4, R16 ;  /* 0x000000040818723c */ /* 0x008fee0000001810 */
[----:B------:R-:W-:-:S02]  /*32f60*/  IMAD.MOV.U32 R17, RZ, RZ, R10 ;  /* 0x000000ffff117224 */ /* 0x000fc400078e000a */
[----:B------:R-:W-:Y:S02]  /*32f70*/  IMAD.MOV.U32 R16, RZ, RZ, R11 ;  /* 0x000000ffff107224 */ /* 0x000fe400078e000b */
[----:B------:R-:W-:Y:S02]  /*32f80*/  IMAD.MOV.U32 R19, RZ, RZ, R8 ;  /* 0x000000ffff137224 */ /* 0x000fe400078e0008 */
[----:B------:R-:W-:Y:S01]  /*32f90*/  IMAD.MOV.U32 R18, RZ, RZ, R9 ;  /* 0x000000ffff127224 */ /* 0x000fe200078e0009 */
[----:B------:R-:W2:Y:S01]  /*32fa0*/  LDL.LU.64 R10, [R1+0x2350] ;  /* 0x00235000010a7983 */ /* 0x000ea20000300a00 */
[----:B------:R-:W3:Y:S08]  /*32fb0*/  LDL.LU.64 R8, [R1+0x2348] ;  /* 0x0023480001087983 */ /* 0x000ef00000300a00 */
[----:B------:R0:W-:Y:S01]  /*32fc0*/  STL [R1+0x230], R24 ;  /* 0x0002301801007387 */ /* 0x0001e20000100800 */
[----:B------:R1:W-:Y:S02]  /*32fd0*/  STL [R1+0x23c], R27 ;  /* 0x00023c1b01007387 */ /* 0x0003e40000100800 */
[----:B------:R-:W-:-:S02]  /*32fe0*/  IMAD.MOV.U32 R6, RZ, RZ, R25 ;  /* 0x000000ffff067224 */ /* 0x000fc400078e0019 */
[----:B------:R-:W-:Y:S01]  /*32ff0*/  IMAD.MOV.U32 R7, RZ, RZ, R26 ;  /* 0x000000ffff077224 */ /* 0x000fe200078e001a */
[----:B0-----:R-:W2:Y:S01]  /*33000*/  LDL.LU R24, [R1+0x1c0] ;  /* 0x0001c00001187983 */ /* 0x001ea20000300800 */
[----:B------:R-:W2:Y:S02]  /*33010*/  LDL.LU R25, [R1+0x1c4] ;  /* 0x0001c40001197983 */ /* 0x000ea40000300800 */
[----:B------:R-:W2:Y:S02]  /*33020*/  LDL.LU R26, [R1+0x1c8] ;  /* 0x0001c800011a7983 */ /* 0x000ea40000300800 */
[----:B-1----:R-:W2:Y:S02]  /*33030*/  LDL.LU R27, [R1+0x1cc] ;  /* 0x0001cc00011b7983 */ /* 0x002ea40000300800 */
[----:B--2---:R-:W-:Y:S01]  /*33040*/  STL.64 [R1+0x22e0], R26 ;  /* 0x0022e01a01007387 */ /* 0x004fe20000100a00 */
[----:B------:R0:W-:Y:S03]  /*33050*/  STL.64 [R1+0x22d8], R24 ;  /* 0x0022d81801007387 */ /* 0x0001e60000100a00 */
[----:B0-----:R-:W2:Y:S01]  /*33060*/  LDL.LU.64 R24, [R1+0x10] ;  /* 0x0000100001187983 */ /* 0x001ea20000300a00 */
[----:B------:R-:W2:Y:S03]  /*33070*/  LDL.LU.64 R26, [R1+0x18] ;  /* 0x00001800011a7983 */ /* 0x000ea60000300a00 */
[----:B--2---:R0:W-:Y:S01]  /*33080*/  STL.64 [R1+0x2320], R26 ;  /* 0x0023201a01007387 */ /* 0x0041e20000100a00 */
[----:B------:R1:W-:Y:S02]  /*33090*/  STL.64 [R1+0x2318], R24 ;  /* 0x0023181801007387 */ /* 0x0003e40000100a00 */
[----:B0-----:R-:W-:-:S02]  /*330a0*/  IMAD.MOV.U32 R26, RZ, RZ, R17 ;  /* 0x000000ffff1a7224 */ /* 0x001fc400078e0011 */
[----:B-1----:R-:W-:Y:S02]  /*330b0*/  IMAD.MOV.U32 R24, RZ, RZ, R19 ;  /* 0x000000ffff187224 */ /* 0x002fe400078e0013 */
[----:B------:R-:W-:Y:S02]  /*330c0*/  IMAD.MOV.U32 R25, RZ, RZ, R18 ;  /* 0x000000ffff197224 */ /* 0x000fe400078e0012 */
[----:B------:R-:W-:-:S07]  /*330d0*/  IMAD.MOV.U32 R27, RZ, RZ, R16 ;  /* 0x000000ffff1b7224 */ /* 0x000fce00078e0010 */
[C---:B---3--:R-:W-:Y:S01]  /*330e0*/  HMMA.16816.F32 R16, R24.reuse, R8, R20 ;  /* 0x000000081810723c */ /* 0x048fe20000001814 */
[----:B------:R-:W-:Y:S01]  /*330f0*/  STL [R1+0x2174], R7 ;  /* 0x0021740701007387 */ /* 0x000fe20000100800 */
[----:B------:R-:W-:Y:S11]  /*33100*/  STL [R1+0x2170], R6 ;  /* 0x0021700601007387 */ /* 0x000ff60000100800 */
[----:B------:R-:W-:Y:S10]  /*33110*/  @!UPT UIADD3 URZ, URZ, URZ, URZ ;  /* 0x0000003f3f3ff290 */ /* 0x000ff4000fffe03f */
[----:B------:R0:W-:Y:S01]  /*33120*/  STL.64 [R1+0x220], R16 ;  /* 0x0002201001007387 */ /* 0x0001e20000100a00 */
[----:B------:R-:W-:Y:S02]  /*33130*/  IMAD.MOV.U32 R28, RZ, RZ, R18 ;  /* 0x000000ffff1c7224 */ /* 0x000fe400078e0012 */
[----:B------:R-:W-:Y:S01]  /*33140*/  IMAD.MOV.U32 R29, RZ, RZ, R19 ;  /* 0x000000ffff1d7224 */ /* 0x000fe200078e0013 */
[----:B0-----:R-:W2:Y:S01]  /*33150*/  LDL.LU R16, [R1+0x210] ;  /* 0x0002100001107983 */ /* 0x001ea20000300800 */
[----:B------:R-:W2:Y:S02]  /*33160*/  LDL.LU R17, [R1+0x214] ;  /* 0x0002140001117983 */ /* 0x000ea40000300800 */
[----:B------:R-:W2:Y:S02]  /*33170*/  LDL.LU R18, [R1+0x218] ;  /* 0x0002180001127983 */ /* 0x000ea40000300800 */
[----:B------:R-:W2:Y:S01]  /*33180*/  LDL.LU R19, [R1+0x21c] ;  /* 0x00021c0001137983 */ /* 0x000ea20000300800 */
[----:B------:R-:W-:Y:S01]  /*33190*/  STL.64 [R1+0x2310], R10 ;  /* 0x0023100a01007387 */ /* 0x000fe20000100a00 */
[----:B------:R0:W-:Y:S03]  /*331a0*/  STL.64 [R1+0x2308], R8 ;  /* 0x0023080801007387 */ /* 0x0001e60000100a00 */
[----:B0-----:R-:W3:Y:S01]  /*331b0*/  LDL.LU R8, [R1+0x1f0] ;  /* 0x0001f00001087983 */ /* 0x001ee20000300800 */
[----:B------:R-:W3:Y:S02]  /*331c0*/  LDL.LU R9, [R1+0x1f4] ;  /* 0x0001f40001097983 */ /* 0x000ee40000300800 */
[----:B------:R-:W2:Y:S02]  /*331d0*/  LDL.LU R10, [R1+0x1f8] ;  /* 0x0001f800010a7983 */ /* 0x000ea40000300800 */
[----:B------:R-:W2:Y:S02]  /*331e0*/  LDL.LU R11, [R1+0x1fc] ;  /* 0x0001fc00010b7983 */ /* 0x000ea40000300800 */
[----:B--2---:R-:W-:Y:S01]  /*331f0*/  STL.64 [R1+0x2330], R10 ;  /* 0x0023300a01007387 */ /* 0x004fe20000100a00 */
[----:B---3--:R0:W-:Y:S03]  /*33200*/  STL.64 [R1+0x2328], R8 ;  /* 0x0023280801007387 */ /* 0x0081e60000100a00 */
[----:B0-----:R-:W2:Y:S01]  /*33210*/  LDL.LU R8, [R1+0x200] ;  /* 0x0002000001087983 */ /* 0x001ea20000300800 */
[----:B------:R-:W2:Y:S02]  /*33220*/  LDL.LU R9, [R1+0x204] ;  /* 0x0002040001097983 */ /* 0x000ea40000300800 */
[----:B------:R-:W2:Y:S02]  /*33230*/  LDL.LU R10, [R1+0x208] ;  /* 0x00020800010a7983 */ /* 0x000ea40000300800 */
[----:B------:R-:W2:Y:S01]  /*33240*/  LDL.LU R11, [R1+0x20c] ;  /* 0x00020c00010b7983 */ /* 0x000ea20000300800 */
[----:B------:R-:W3:Y:S01]  /*33250*/  LDL.LU R20, [R1+0x1a0] ;  /* 0x0001a00001147983 */ /* 0x000ee20000300800 */
[----:B------:R-:W3:Y:S02]  /*33260*/  LDL.LU R21, [R1+0x1a4] ;  /* 0x0001a40001157983 */ /* 0x000ee40000300800 */
[----:B------:R-:W2:Y:S02]  /*33270*/  LDL.LU R22, [R1+0x1a8] ;  /* 0x0001a80001167983 */ /* 0x000ea40000300800 */
[----:B------:R-:W2:Y:S01]  /*33280*/  LDL.LU R23, [R1+0x1ac] ;  /* 0x0001ac0001177983 */ /* 0x000ea20000300800 */
[C---:B------:R-:W-:Y:S01]  /*33290*/  HMMA.16816.F32 R16, R24.reuse, R12, R16 ;  /* 0x0000000c1810723c */ /* 0x040fe20000001810 */
[----:B--2---:R-:W-:Y:S01]  /*332a0*/  STL.64 [R1+0x22f0], R22 ;  /* 0x0022f01601007387 */ /* 0x004fe20000100a00 */
[----:B---3--:R0:W-:Y:S03]  /*332b0*/  STL.64 [R1+0x22e8], R20 ;  /* 0x0022e81401007387 */ /* 0x0081e60000100a00 */
[----:B0-----:R-:W2:Y:S01]  /*332c0*/  LDL.LU R20, [R1+0x1d0] ;  /* 0x0001d00001147983 */ /* 0x001ea20000300800 */
[----:B------:R-:W2:Y:S02]  /*332d0*/  LDL.LU R21, [R1+0x1d4] ;  /* 0x0001d40001157983 */ /* 0x000ea40000300800 */
[----:B------:R-:W3:Y:S02]  /*332e0*/  LDL.LU R22, [R1+0x1d8] ;  /* 0x0001d80001167983 */ /* 0x000ee40000300800 */
[----:B------:R-:W3:Y:S11]  /*332f0*/  LDL.LU R23, [R1+0x1dc] ;  /* 0x0001dc0001177983 */ /* 0x000ef60000300800 */
[----:B------:R-:W-:Y:S03]  /*33300*/  @!UPT UIADD3 URZ, URZ, URZ, URZ ;  /* 0x0000003f3f3ff290 */ /* 0x000fe6000fffe03f */
[----:B------:R-:W-:Y:S02]  /*33310*/  IMAD.MOV.U32 R7, RZ, RZ, R18 ;  /* 0x000000ffff077224 */ /* 0x000fe400078e0012 */
[----:B------:R-:W-:Y:S01]  /*33320*/  IMAD.MOV.U32 R6, RZ, RZ, R19 ;  /* 0x000000ffff067224 */ /* 0x000fe200078e0013 */
[----:B---3--:R-:W-:Y:S01]  /*33330*/  STL.64 [R1+0x2300], R22 ;  /* 0x0023001601007387 */ /* 0x008fe20000100a00 */
[----:B--2---:R0:W-:Y:S03]  /*33340*/  STL.64 [R1+0x22f8], R20 ;  /* 0x0022f81401007387 */ /* 0x0041e60000100a00 */
[----:B0-----:R-:W2:Y:S01]  /*33350*/  LDL.LU R20, [R1+0x1e0] ;  /* 0x0001e00001147983 */ /* 0x001ea20000300800 */
[----:B------:R-:W2:Y:S02]  /*33360*/  LDL.LU R21, [R1+0x1e4] ;  /* 0x0001e40001157983 */ /* 0x000ea40000300800 */
[----:B------:R-:W2:Y:S02]  /*33370*/  LDL.LU R22, [R1+0x1e8] ;  /* 0x0001e80001167983 */ /* 0x000ea40000300800 */
[----:B------:R-:W2:Y:S01]  /*33380*/  LDL.LU R23, [R1+0x1ec] ;  /* 0x0001ec0001177983 */ /* 0x000ea20000300800 */
[----:B------:R-:W-:Y:S01]  /*33390*/  STL [R1+0x217c], R29 ;  /* 0x00217c1d01007387 */ /* 0x000fe20000100800 */
[----:B------:R-:W-:Y:S02]  /*333a0*/  STL [R1+0x2178], R28 ;  /* 0x0021781c01007387 */ /* 0x000fe40000100800 */
[----:B------:R0:W-:Y:S02]  /*333b0*/  STL.64 [R1+0x210], R16 ;  /* 0x0002101001007387 */ /* 0x0001e40000100a00 */
[----:B------:R-:W3:Y:S01]  /*333c0*/  LDL.LU.64 R18, [R1+0x2340] ;  /* 0x0023400001127983 */ /* 0x000ee20000300a00 */
[----:B0-----:R-:W2:Y:S01]  /*333d0*/  LDL.LU.64 R16, [R1+0x2338] ;  /* 0x0023380001107983 */ /* 0x001ea20000300a00 */
[----:B------:R-:W-:Y:S02]  /*333e0*/  STL [R1+0x2184], R6 ;  /* 0x0021840601007387 */ /* 0x000fe40000100800 */
[----:B------:R-:W-:Y:S01]  /*333f0*/  STL [R1+0x2180], R7 ;  /* 0x0021800701007387 */ /* 0x000fe20000100800 */
[----:B--2---:R-:W-:Y:S01]  /*33400*/  HMMA.16816.F32 R24, R24, R16, R8 ;  /* 0x000000101818723c */ /* 0x004fe20000001808 */
[----:B------:R-:W2:Y:S01]  /*33410*/  LDL.LU.64 R10, [R1+0x2330] ;  /* 0x00233000010a7983 */ /* 0x000ea20000300a00 */
[----:B------:R-:W2:Y:S11]  /*33420*/  LDL.LU.64 R8, [R1+0x2328] ;  /* 0x0023280001087983 */ /* 0x000eb60000300a00 */
[----:B------:R-:W-:Y:S10]  /*33430*/  @!UPT UIADD3 URZ, URZ, URZ, URZ ;  /* 0x0000003f3f3ff290 */ /* 0x000ff4000fffe03f */
        /* <DEDUP_REMOVED lines=26> */
[----:B------:R-:W-:-:S02]  /*335e0*/  IMAD.MOV.U32 R29, RZ, RZ, R24 ;  /* 0x000000ffff1d7224 */ /* 0x000fc400078e0018 */
[----:B------:R-:W-:Y:S01]  /*335f0*/  IMAD.MOV.U32 R28, RZ, RZ, R25 ;  /* 0x000000ffff1c7224 */ /* 0x000fe200078e0019 */
[----:B--2---:R-:W-:Y:S11]  /*33600*/  HMMA.16816.F32 R20, R24, R12, R20 ;  /* 0x0000000c1814723c */ /* 0x004ff60000001814 */
[----:B------:R-:W-:Y:S11]  /*33610*/  @!UPT UIADD3 URZ, URZ, URZ, URZ ;  /* 0x0000003f3f3ff290 */ /* 0x000ff6000fffe03f */
[----:B------:R-:W-:Y:S01]  /*33620*/  @!UPT UIADD3 URZ, URZ, URZ, URZ ;  /* 0x0000003f3f3ff290 */ /* 0x000fe2000fffe03f */
[----:B------:R-:W-:Y:S01]  /*33630*/  STL.64 [R1+0x1d0], R20 ;  /* 0x0001d01401007387 */ /* 0x000fe20000100a00 */
[----:B------:R0:W-:Y:S03]  /*33640*/  STL.64 [R1+0x1d8], R22 ;  /* 0x0001d81601007387 */ /* 0x0001e60000100a00 */
[----:B0-----:R-:W2:Y:S01]  /*33650*/  LDL.LU.64 R22, [R1+0x22f0] ;  /* 0x0022f00001167983 */ /* 0x001ea20000300a00 */
[----:B------:R-:W2:Y:S02]  /*33660*/  LDL.LU.64 R20, [R1+0x22e8] ;  /* 0x0022e80001147983 */ /* 0x000ea40000300a00 */
[----:B------:R-:W2:Y:S02]  /*33670*/  LDL.LU.64 R26, [R1+0x22e0] ;  /* 0x0022e000011a7983 */ /* 0x000ea40000300a00 */
[----:B------:R-:W2:Y:S01]  /*33680*/  LDL.LU.64 R24, [R1+0x22d8] ;  /* 0x0022d80001187983 */ /* 0x000ea20000300a00 */
[----:B------:R0:W-:Y:S01]  /*33690*/  STL.64 [R1+0x22b0], R14 ;  /* 0x0022b00e01007387 */ /* 0x0001e20000100a00 */
[----:B------:R1:W-:Y:S02]  /*336a0*/  STL.64 [R1+0x22a8], R12 ;  /* 0x0022a80c01007387 */ /* 0x0003e40000100a00 */
[----:B0-----:R-:W-:-:S02]  /*336b0*/  IMAD.MOV.U32 R14, RZ, RZ, R7 ;  /* 0x000000ffff0e7224 */ /* 0x001fc400078e0007 */
[----:B-1----:R-:W-:Y:S02]  /*336c0*/  IMAD.MOV.U32 R12, RZ, RZ, R29 ;  /* 0x000000ffff0c7224 */ /* 0x002fe400078e001d */
[----:B------:R-:W-:Y:S02]  /*336d0*/  IMAD.MOV.U32 R13, RZ, RZ, R28 ;  /* 0x000000ffff0d7224 */ /* 0x000fe400078e001c */
[----:B------:R-:W-:-:S07]  /*336e0*/  IMAD.MOV.U32 R15, RZ, RZ, R6 ;  /* 0x000000ffff0f7224 */ /* 0x000fce00078e0006 */
[----:B--2---:R-:W-:Y:S01]  /*336f0*/  HMMA.16816.F32 R12, R12, R16, R24 ;  /* 0x000000100c0c723c */ /* 0x004fe20000001818 */
[----:B------:R-:W2:Y:S01]  /*33700*/  LDL.LU.64 R26, [R1+0x22d0] ;  /* 0x0022d000011a7983 */ /* 0x000ea20000300a00 */
[----:B------:R-:W2:Y:S11]  /*33710*/  LDL.LU.64 R24, [R1+0x22c8] ;  /* 0x0022c80001187983 */ /* 0x000eb60000300a00 */
[----:B------:R-:W-:Y:S10]  /*33720*/  @!UPT UIADD3 URZ, URZ, URZ, URZ ;  /* 0x0000003f3f3ff290 */ /* 0x000ff4000fffe03f */
[----:B------:R0:W-:Y:S01]  /*33730*/  STL.64 [R1+0x1c0], R12 ;  /* 0x0001c00c01007387 */ /* 0x0001e20000100a00 */
[----:B------:R1:W-:Y:S03]  /*33740*/  STL.64 [R1+0x1c8], R14 ;  /* 0x0001c80e01007387 */ /* 0x0003e60000100a00 */
[----:B0-----:R-:W4:Y:S01]  /*33750*/  LDL.LU R12, [R1+0x190] ;  /* 0x00019000010c7983 */ /* 0x001f220000300800 */
[----:B------:R-:W4:Y:S02]  /*33760*/  LDL.LU R13, [R1+0x194] ;  /* 0x00019400010d7983 */ /* 0x000f240000300800 */
[----:B-1----:R-:W4:Y:S02]  /*33770*/  LDL.LU R14, [R1+0x198] ;  /* 0x00019800010e7983 */ /* 0x002f240000300800 */
[----:B------:R-:W4:Y:S01]  /*33780*/  LDL.LU R15, [R1+0x19c] ;  /* 0x00019c00010f7983 */ /* 0x000f220000300800 */
[----:B---3--:R-:W-:Y:S01]  /*33790*/  STL.64 [R1+0x22a0], R18 ;  /* 0x0022a01201007387 */ /* 0x008fe20000100a00 */
[----:B------:R0:W-:Y:S03]  /*337a0*/  STL.64 [R1+0x2298], R16 ;  /* 0x0022981001007387 */ /* 0x0001e60000100a00 */
[----:B0-----:R-:W3:Y:S01]  /*337b0*/  LDL.LU R16, [R1+0x180] ;  /* 0x0001800001107983 */ /* 0x001ee20000300800 */
[----:B------:R-:W3:Y:S02]  /*337c0*/  LDL.LU R17, [R1+0x184] ;  /* 0x0001840001117983 */ /* 0x000ee40000300800 */
[----:B------:R-:W3:Y:S02]  /*337d0*/  LDL.LU R18, [R1+0x188] ;  /* 0x0001880001127983 */ /* 0x000ee40000300800 */
[----:B------:R-:W3:Y:S01]  /*337e0*/  LDL.LU R19, [R1+0x18c] ;  /* 0x00018c0001137983 */ /* 0x000ee20000300800 */
[----:B------:R0:W-:Y:S01]  /*337f0*/  STL.64 [R1+0x2290], R4 ;  /* 0x0022900401007387 */ /* 0x0001e20000100a00 */
[----:B--2---:R-:W-:Y:S03]  /*33800*/  HMMA.16816.F32 R20, R24, R4, R20 ;  /* 0x000000041814723c */ /* 0x004fe60000001814 */
[----:B0-----:R-:W2:Y:S11]  /*33810*/  LDL.LU R4, [R1+0x170] ;  /* 0x0001700001047983 */ /* 0x001eb60000300800 */
[----:B------:R-:W-:Y:S09]  /*33820*/  @!UPT UIADD3 URZ, URZ, URZ, URZ ;  /* 0x0000003f3f3ff290 */ /* 0x000ff2000fffe03f */
        /* <DEDUP_REMOVED lines=8> */
[----:B------:R-:W2:Y:S02]  /*338b0*/  LDL.LU R23, [R1+0xec] ;  /* 0x0000ec0001177983 */ /* 0x000ea40000300800 */
[----:B--2---:R-:W-:Y:S01]  /*338c0*/  STL.64 [R1+0x2258], R22 ;  /* 0x0022581601007387 */ /* 0x004fe20000100a00 */
[----:B------:R0:W-:Y:S03]  /*338d0*/  STL.64 [R1+0x2250], R20 ;  /* 0x0022501401007387 */ /* 0x0001e60000100a00 */
[----:B0-----:R-:W2:Y:S01]  /*338e0*/  LDL.LU R20, [R1+0x110] ;  /* 0x0001100001147983 */ /* 0x001ea20000300800 */
[----:B----4-:R-:W-:-:S02]  /*338f0*/  IMAD.MOV.U32 R22, RZ, RZ, R2 ;  /* 0x000000ffff167224 */ /* 0x010fc400078e0002 */
[----:B------:R-:W-:Y:S02]  /*33900*/  IMAD.MOV.U32 R23, RZ, RZ, R3 ;  /* 0x000000ffff177224 */ /* 0x000fe400078e0003 */
[----:B------:R-:W-:Y:S02]  /*33910*/  IMAD.MOV.U32 R21, RZ, RZ, R0 ;  /* 0x000000ffff157224 */ /* 0x000fe400078e0000 */
[----:B------:R-:W4:Y:S01]  /*33920*/  LDL.LU R0, [R1+0x22c0] ;  /* 0x0022c00001007983 */ /* 0x000f220000300800 */
[----:B------:R-:W3:Y:S02]  /*33930*/  LDL.LU R2, [R1+0x22bc] ;  /* 0x0022bc0001027983 */ /* 0x000ee40000300800 */
[----:B------:R-:W3:Y:S02]  /*33940*/  LDL.LU R3, [R1+0x22b8] ;  /* 0x0022b80001037983 */ /* 0x000ee40000300800 */
[----:B------:R-:W-:Y:S01]  /*33950*/  STL.64 [R1+0x2268], R22 ;  /* 0x0022681601007387 */ /* 0x000fe20000100a00 */
[C---:B------:R-:W-:Y:S01]  /*33960*/  HMMA.16816.F32 R12, R24.reuse, R8, R12 ;  /* 0x00000008180c723c */ /* 0x040fe2000000180c */
[----:B--2---:R0:W-:Y:S04]  /*33970*/  STL.64 [R1+0x2260], R20 ;  /* 0x0022601401007387 */ /* 0x0041e80000100a00 */
[----:B0-----:R-:W2:Y:S01]  /*33980*/  LDL.LU R20, [R1+0x120] ;  /* 0x0001200001147983 */ /* 0x001ea20000300800 */
[----:B------:R-:W2:Y:S02]  /*33990*/  LDL.LU R21, [R1+0x124] ;  /* 0x0001240001157983 */ /* 0x000ea40000300800 */
[----:B------:R-:W2:Y:S02]  /*339a0*/  LDL.LU R22, [R1+0x128] ;  /* 0x0001280001167983 */ /* 0x000ea40000300800 */
[----:B------:R-:W2:Y:S02]  /*339b0*/  LDL.LU R23, [R1+0x12c] ;  /* 0x00012c0001177983 */ /* 0x000ea40000300800 */
[----:B--2---:R-:W-:Y:S01]  /*339c0*/  STL.64 [R1+0x2278], R22 ;  /* 0x0022781601007387 */ /* 0x004fe20000100a00 */
[----:B------:R0:W-:Y:S03]  /*339d0*/  STL.64 [R1+0x2270], R20 ;  /* 0x0022701401007387 */ /* 0x0001e60000100a00 */
[----:B0-----:R-:W2:Y:S07]  /*339e0*/  LDL.LU R20, [R1+0x150] ;  /* 0x0001500001147983 */ /* 0x001eae0000300800 */
[----:B------:R-:W-:Y:S02]  /*339f0*/  STL.64 [R1+0x190], R12 ;  /* 0x0001900c01007387 */ /* 0x000fe40000100a00 */
[----:B------:R0:W-:Y:S02]  /*33a00*/  STL.64 [R1+0x198], R14 ;  /* 0x0001980e01007387 */ /* 0x0001e40000100a00 */
        /* <DEDUP_REMOVED lines=9> */
[----:B--2---:R-:W-:Y:S01]  /*33aa0*/  HMMA.16816.F32 R24, R24, R16, R4 ;  /* 0x000000101818723c */ /* 0x004fe20000001804 */
[----:B------:R-:W2:Y:S11]  /*33ab0*/  LDL.LU.64 R4, [R1+0x2290] ;  /* 0x0022900001047983 */ /* 0x000eb60000300a00 */
[----:B------:R-:W-:Y:S11]  /*33ac0*/  @!UPT UIADD3 URZ, URZ, URZ, URZ ;  /* 0x0000003f3f3ff290 */ /* 0x000ff6000fffe03f */
[----:B------:R-:W-:Y:S01]  /*33ad0*/  STL.64 [R1+0x170], R24 ;  /* 0x0001701801007387 */ /* 0x000fe20000100a00 */
[----:B------:R0:W-:Y:S03]  /*33ae0*/  STL.64 [R1+0x178], R26 ;  /* 0x0001781a01007387 */ /* 0x0001e60000100a00 */
[----:B0-----:R-:W2:Y:S01]  /*33af0*/  LDL.LU.64 R26, [R1+0x2288] ;  /* 0x00228800011a7983 */ /* 0x001ea20000300a00 */
[----:B------:R-:W2:Y:S02]  /*33b00*/  LDL.LU.64 R24, [R1+0x2280] ;  /* 0x0022800001187983 */ /* 0x000ea40000300a00 */
[----:B------:R-:W-:Y:S02]  /*33b10*/  IMAD.MOV.U32 R21, RZ, RZ, R3 ;  /* 0x000000ffff157224 */ /* 0x000fe400078e0003 */
[----:B------:R-:W-:Y:S02]  /*33b20*/  IMAD.MOV.U32 R22, RZ, RZ, R2 ;  /* 0x000000ffff167224 */ /* 0x000fe400078e0002 */
[----:B----4-:R-:W-:-:S07]  /*33b30*/  IMAD.MOV.U32 R23, RZ, RZ, R0 ;  /* 0x000000ffff177224 */ /* 0x010fce00078e0000 */
        /* <DEDUP_REMOVED lines=9> */
[----:B------:R-:W-:Y:S02]  /*33bd0*/  STL [R1+0x202c], R2 ;  /* 0x00202c0201007387 */ /* 0x000fe40000100800 */
        /* <DEDUP_REMOVED lines=11> */
[----:B0-----:R-:W4:Y:S01]  /*33c90*/  LDL.LU R8, [R1+0xd0] ;  /* 0x0000d00001087983 */ /* 0x001f220000300800 */
[----:B------:R-:W4:Y:S02]  /*33ca0*/  LDL.LU R9, [R1+0xd4] ;  /* 0x0000d40001097983 */ /* 0x000f240000300800 */
[----:B------:R-:W4:Y:S02]  /*33cb0*/  LDL.LU R10, [R1+0xd8] ;  /* 0x0000d800010a7983 */ /* 0x000f240000300800 */
[----:B------:R-:W4:Y:S01]  /*33cc0*/  LDL.LU R11, [R1+0xdc] ;  /* 0x0000dc00010b7983 */ /* 0x000f220000300800 */
        /* <DEDUP_REMOVED lines=9> */
[----:B------:R-:W-:Y:S02]  /*33d60*/  STL.64 [R1+0x2228], R14 ;  /* 0x0022280e01007387 */ /* 0x000fe40000100a00 */
[----:B------:R0:W-:Y:S02]  /*33d70*/  STL.64 [R1+0x2220], R12 ;  /* 0x0022200c01007387 */ /* 0x0001e40000100a00 */
[----:B0-----:R-:W3:Y:S01]  /*33d80*/  LDL.LU R12, [R1+0xc0] ;  /* 0x0000c000010c7983 */ /* 0x001ee20000300800 */
[----:B------:R-:W3:Y:S02]  /*33d90*/  LDL.LU R13, [R1+0xc4] ;  /* 0x0000c400010d7983 */ /* 0x000ee40000300800 */
[----:B------:R-:W3:Y:S02]  /*33da0*/  LDL.LU R14, [R1+0xc8] ;  /* 0x0000c800010e7983 */ /* 0x000ee40000300800 */
[----:B------:R-:W3:Y:S01]  /*33db0*/  LDL.LU R15, [R1+0xcc] ;  /* 0x0000cc00010f7983 */ /* 0x000ee20000300800 */
[----:B------:R-:W-:Y:S01]  /*33dc0*/  STL [R1+0x2038], R0 ;  /* 0x0020380001007387 */ /* 0x000fe20000100800 */
[----:B------:R-:W-:Y:S02]  /*33dd0*/  STL [R1+0x2034], R3 ;  /* 0x0020340301007387 */ /* 0x000fe40000100800 */
[----:B------:R-:W-:Y:S01]  /*33de0*/  STL [R1+0x2030], R2 ;  /* 0x0020300201007387 */ /* 0x000fe20000100800 */
[----:B--2---:R-:W-:Y:S01]  /*33df0*/  HMMA.16816.F32 R24, R24, R16, R20 ;  /* 0x000000101818723c */ /* 0x004fe20000001814 */
[----:B------:R-:W4:Y:S01]  /*33e00*/  LDL.LU.64 R22, [R1+0x2248] ;  /* 0x0022480001167983 */ /* 0x000f220000300a00 */
[----:B------:R-:W4:Y:S11]  /*33e10*/  LDL.LU.64 R20, [R1+0x2240] ;  /* 0x0022400001147983 */ /* 0x000f360000300a00 */
[----:B------:R-:W-:Y:S10]  /*33e20*/  @!UPT UIADD3 URZ, URZ, URZ, URZ ;  /* 0x0000003f3f3ff290 */ /* 0x000ff4000fffe03f */
[----:B------:R-:W-:Y:S01]  /*33e30*/  STL.64 [R1+0x130], R24 ;  /* 0x0001301801007387 */ /* 0x000fe20000100a00 */
[----:B------:R0:W-:Y:S03]  /*33e40*/  STL.64 [R1+0x138], R26 ;  /* 0x0001381a01007387 */ /* 0x0001e60000100a00 */
[----:B0-----:R-:W2:Y:S04]  /*33e50*/  LDL R26, [R1+0x354] ;  /* 0x00035400011a7983 */ /* 0x001ea80000100800 */
[----:B------:R-:W2:Y:S01]  /*33e60*/  LDL R27, [R1+0x1be0] ;  /* 0x001be000011b7983 */ /* 0x000ea20000100800 */
[C---:B----4-:R-:W-:Y:S11]  /*33e70*/  HMMA.16816.F32 R8, R20.reuse, R4, R8 ;  /* 0x000000041408723c */ /* 0x050ff60000001808 */
[----:B------:R-:W-:Y:S11]  /*33e80*/  @!UPT UIADD3 URZ, URZ, URZ, URZ ;  /* 0x0000003f3f3ff290 */ /* 0x000ff6000fffe03f */
[----:B------:R-:W-:Y:S01]  /*33e90*/  @!UPT UIADD3 URZ, URZ, URZ, URZ ;  /* 0x0000003f3f3ff290 */ /* 0x000fe2000fffe03f */
[----:B------:R0:W-:Y:S01]  /*33ea0*/  STL [R1+0x120], R8 ;  /* 0x0001200801007387 */ /* 0x0001e20000100800 */
[----:B------:R-:W-:Y:S02]  /*33eb0*/  IMAD.MOV.U32 R3, RZ, RZ, R10 ;  /* 0x000000ffff037224 */ /* 0x000fe400078e000a */
[----:B------:R-:W-:Y:S02]  /*33ec0*/  IMAD.MOV.U32 R2, RZ, RZ, R11 ;  /* 0x000000ffff027224 */ /* 0x000fe400078e000b */
[----:B------:R-:W-:Y:S01]  /*33ed0*/  IMAD.MOV.U32 R0, RZ, RZ, R9 ;  /* 0x000000ffff007224 */ /* 0x000fe200078e0009 */
[----:B------:R-:W4:Y:S04]  /*33ee0*/  LDL.LU.64 R10, [R1+0x2238] ;  /* 0x00223800010a7983 */ /* 0x000f280000300a00 */
[----:B0-----:R-:W3:Y:S01]  /*33ef0*/  LDL.LU.64 R8, [R1+0x2230] ;  /* 0x0022300001087983 */ /* 0x001ee20000300a00 */
[----:B------:R-:W-:Y:S02]  /*33f00*/  STL [R1+0x2044], R2 ;  /* 0x0020440201007387 */ /* 0x000fe40000100800 */
[----:B------:R-:W-:Y:S02]  /*33f10*/  STL [R1+0x2040], R3 ;  /* 0x0020400301007387 */ /* 0x000fe40000100800 */
[----:B------:R-:W-:Y:S01]  /*33f20*/  STL [R1+0x203c], R0 ;  /* 0x00203c0001007387 */ /* 0x000fe20000100800 */
[C---:B---3--:R-:W-:Y:S11]  /*33f30*/  HMMA.16816.F32 R12, R20.reuse, R8, R12 ;  /* 0x00000008140c723c */ /* 0x048ff6000000180c */
[----:B------:R-:W-:Y:S11]  /*33f40*/  @!UPT UIADD3 URZ, URZ, URZ, URZ ;  /* 0x0000003f3f3ff290 */ /* 0x000ff6000fffe03f */
[----:B------:R-:W-:Y:S01]  /*33f50*/  @!UPT UIADD3 URZ, URZ, URZ, URZ ;  /* 0x0000003f3f3ff290 */ /* 0x000fe2000fffe03f */
[----:B------:R-:W-:Y:S01]  /*33f60*/  STL.64 [R1+0x110], R12 ;  /* 0x0001100c01007387 */ /* 0x000fe20000100a00 */
[----:B------:R0:W-:Y:S03]  /*33f70*/  STL.64 [R1+0x118], R14 ;  /* 0x0001180e01007387 */ /* 0x0001e60000100a00 */
[----:B0-----:R-:W3:Y:S01]  /*33f80*/  LDL.LU.64 R14, [R1+0x2228] ;  /* 0x00222800010e7983 */ /* 0x001ee20000300a00 */
[----:B------:R-:W2:Y:S02]  /*33f90*/  LDL.LU.64 R12, [R1+0x2220] ;  /* 0x00222000010c7983 */ /* 0x000ea40000300a00 */
[----:B----4-:R-:W-:Y:S02]  /*33fa0*/  STL.64 [R1+0x2218], R10 ;  /* 0x0022180a01007387 */ /* 0x010fe40000100a00 */
[----:B------:R0:W-:Y:S02]  /*33fb0*/  STL.64 [R1+0x2210], R8 ;  /* 0x0022100801007387 */ /* 0x0001e40000100a00 */
[----:B0-----:R-:W2:Y:S01]  /*33fc0*/  LDL.LU R8, [R1+0xb0] ;  /* 0x0000b00001087983 */ /* 0x001ea20000300800 */
[----:B------:R-:W2:Y:S02]  /*33fd0*/  LDL.LU R9, [R1+0xb4] ;  /* 0x0000b40001097983 */ /* 0x000ea40000300800 */
[----:B------:R-:W2:Y:S02]  /*33fe0*/  LDL.LU R10, [R1+0xb8] ;  /* 0x0000b800010a7983 */ /* 0x000ea40000300800 */
[----:B------:R-:W2:Y:S02]  /*33ff0*/  LDL.LU R11, [R1+0xbc] ;  /* 0x0000bc00010b7983 */ /* 0x000ea40000300800 */
[C---:B--2---:R-:W-:Y:S11]  /*34000*/  HMMA.16816.F32 R8, R20.reuse, R12, R8 ;  /* 0x0000000c1408723c */ /* 0x044ff60000001808 */
[----:B------:R-:W-:Y:S11]  /*34010*/  @!UPT UIADD3 URZ, URZ, URZ, URZ ;  /* 0x0000003f3f3ff290 */ /* 0x000ff6000fffe03f */
[----:B------:R-:W-:Y:S01]  /*34020*/  @!UPT UIADD3 URZ, URZ, URZ, URZ ;  /* 0x0000003f3f3ff290 */ /* 0x000fe2000fffe03f */
[----:B------:R0:W-:Y:S01]  /*34030*/  STL [R1+0xf0], R8 ;  /* 0x0000f00801007387 */ /* 0x0001e20000100800 */
[----:B------:R-:W-:Y:S02]  /*34040*/  IMAD.MOV.U32 R2, RZ, RZ, R9 ;  /* 0x000000ffff027224 */ /* 0x000fe400078e0009 */
[----:B------:R-:W-:Y:S02]  /*34050*/  IMAD.MOV.U32 R3, RZ, RZ, R10 ;  /* 0x000000ffff037224 */ /* 0x000fe400078e000a */
[----:B------:R-:W-:Y:S01]  /*34060*/  IMAD.MOV.U32 R0, RZ, RZ, R11 ;  /* 0x000000ffff007224 */ /* 0x000fe200078e000b */
        /* <DEDUP_REMOVED lines=8> */
[----:B------:R-:W3:Y:S02]  /*340f0*/  LDL.LU R14, [R1+0xa8] ;  /* 0x0000a800010e7983 */ /* 0x000ee40000300800 */
[----:B------:R-:W3:Y:S01]  /*34100*/  LDL.LU R15, [R1+0xac] ;  /* 0x0000ac00010f7983 */ /* 0x000ee20000300800 */
[----:B------:R-:W-:Y:S01]  /*34110*/  STL [R1+0x2050], R2 ;  /* 0x0020500201007387 */ /* 0x000fe20000100800 */
[----:B------:R-:W-:Y:S02]  /*34120*/  STL [R1+0x204c], R3 ;  /* 0x00204c0301007387 */ /* 0x000fe40000100800 */
[----:B------:R-:W-:Y:S01]  /*34130*/  STL [R1+0x2048], R0 ;  /* 0x0020480001007387 */ /* 0x000fe20000100800 */
[----:B---3--:R-:W-:Y:S01]  /*34140*/  HMMA.16816.F32 R20, R20, R16, R12 ;  /* 0x000000101414723c */ /* 0x008fe2000000180c */
[----:B------:R-:W3:Y:S11]  /*34150*/  LDL.LU R12, [R1+0x1b0] ;  /* 0x0001b000010c7983 */ /* 0x000ef60000300800 */
[----:B------:R-:W-:Y:S11]  /*34160*/  @!UPT UIADD3 URZ, URZ, URZ, URZ ;  /* 0x0000003f3f3ff290 */ /* 0x000ff6000fffe03f */
[----:B------:R-:W-:Y:S01]  /*34170*/  STL.64 [R1+0xe0], R20 ;  /* 0x0000e01401007387 */ /* 0x000fe20000100a00 */
[----:B------:R-:W-:Y:S02]  /*34180*/  STL.64 [R1+0xe8], R22 ;  /* 0x0000e81601007387 */ /* 0x000fe40000100a00 */
[----:B------:R-:W0:Y:S04]  /*34190*/  LDSM.16.MT88.4 R20, [R27+0xc180] ;  /* 0x00c180001b14783b */ /* 0x000e280000004200 */
[----:B------:R-:W3:Y:S01]  /*341a0*/  LDL.LU R13, [R1+0x1b4] ;  /* 0x0001b400010d7983 */ /* 0x000ee20000300800 */
[----:B------:R-:W3:Y:S01]  /*341b0*/  LDL.LU R14, [R1+0x1b8] ;  /* 0x0001b800010e7983 */ /* 0x000ee20000300800 */
[----:B------:R-:W3:Y:S02]  /*341c0*/  LDL.LU R15, [R1+0x1bc] ;  /* 0x0001bc00010f7983 */ /* 0x000ee40000300800 */
[----:B------:R-:W-:Y:S02]  /*341d0*/  STL.64 [R1+0x21f8], R18 ;  /* 0x0021f81201007387 */ /* 0x000fe40000100a00 */
[----:B------:R-:W-:Y:S02]  /*341e0*/  STL.64 [R1+0x21f0], R16 ;  /* 0x0021f01001007387 */ /* 0x000fe40000100a00 */
[----:B------:R-:W1:Y:S04]  /*341f0*/  LDSM.16.MT88.4 R16, [R26+0xe000] ;  /* 0x00e000001a10783b */ /* 0x000e680000004200 */
[----:B0-----:R-:W-:Y:S01]  /*34200*/  STL.64 [R1+0x21d8], R22 ;  /* 0x0021d81601007387 */ /* 0x001fe20000100a00 */
[----:B------:R0:W-:Y:S03]  /*34210*/  STL.64 [R1+0x21d0], R20 ;  /* 0x0021d01401007387 */ /* 0x0001e60000100a00 */
[----:B0-----:R-:W2:Y:S01]  /*34220*/  LDL.LU R20, [R1+0x80] ;  /* 0x0000800001147983 */ /* 0x001ea20000300800 */
[----:B------:R-:W2:Y:S02]  /*34230*/  LDL.LU R21, [R1+0x84] ;  /* 0x0000840001157983 */ /* 0x000ea40000300800 */
[----:B------:R-:W2:Y:S02]  /*34240*/  LDL.LU R22, [R1+0x88] ;  /* 0x0000880001167983 */ /* 0x000ea40000300800 */
[----:B------:R-:W2:Y:S02]  /*34250*/  LDL.LU R23, [R1+0x8c] ;  /* 0x00008c0001177983 */ /* 0x000ea40000300800 */
[----:B-1----:R-:W-:-:S02]  /*34260*/  IMAD.MOV.U32 R7, RZ, RZ, R16 ;  /* 0x000000ffff077224 */ /* 0x002fc400078e0010 */
[----:B------:R-:W-:Y:S02]  /*34270*/  IMAD.MOV.U32 R29, RZ, RZ, R19 ;  /* 0x000000ffff1d7224 */ /* 0x000fe400078e0013 */
[----:B------:R-:W-:Y:S02]  /*34280*/  IMAD.MOV.U32 R6, RZ, RZ, R17 ;  /* 0x000000ffff067224 */ /* 0x000fe400078e0011 */
[----:B------:R-:W-:Y:S01]  /*34290*/  IMAD.MOV.U32 R28, RZ, RZ, R18 ;  /* 0x000000ffff1c7224 */ /* 0x000fe200078e0012 */
[----:B------:R-:W4:Y:S01]  /*342a0*/  LDL.LU R16, [R1+0x250] ;  /* 0x0002500001107983 */ /* 0x000f220000300800 */
[----:B------:R-:W4:Y:S02]  /*342b0*/  LDL.LU R17, [R1+0x254] ;  /* 0x0002540001117983 */ /* 0x000f240000300800 */
[----:B------:R-:W4:Y:S02]  /*342c0*/  LDL.LU R18, [R1+0x258] ;  /* 0x0002580001127983 */ /* 0x000f240000300800 */
[----:B------:R-:W4:Y:S01]  /*342d0*/  LDL.LU R19, [R1+0x25c] ;  /* 0x00025c0001137983 */ /* 0x000f220000300800 */
[----:B------:R-:W-:Y:S01]  /*342e0*/  STL [R1+0x21a4], R29 ;  /* 0x0021a41d01007387 */ /* 0x000fe20000100800 */
[----:B------:R-:W-:Y:S02]  /*342f0*/  STL [R1+0x21a0], R28 ;  /* 0x0021a01c01007387 */ /* 0x000fe40000100800 */
[----:B------:R-:W-:Y:S02]  /*34300*/  STL [R1+0x219c], R6 ;  /* 0x00219c0601007387 */ /* 0x000fe40000100800 */
[----:B------:R-:W-:Y:S01]  /*34310*/  STL [R1+0x2198], R7 ;  /* 0x0021980701007387 */ /* 0x000fe20000100800 */
        /* <DEDUP_REMOVED lines=9> */
[----:B------:R-:W-:Y:S02]  /*343b0*/  IMAD.MOV.U32 R7, RZ, RZ, R11 ;  /* 0x000000ffff077224 */ /* 0x000fe400078e000b */
[----:B------:R-:W0:Y:S04]  /*343c0*/  LDSM.16.MT88.4 R8, [R26+0xe100] ;  /* 0x00e100001a08783b */ /* 0x000e280000004200 */
[----:B------:R-:W-:Y:S01]  /*343d0*/  STL.64 [R1+0x21e8], R6 ;  /* 0x0021e80601007387 */ /* 0x000fe20000100a00 */
[----:B------:R1:W-:Y:S03]  /*343e0*/  STL.64 [R1+0x21e0], R4 ;  /* 0x0021e00401007387 */ /* 0x0003e60000100a00 */
[----:B-1----:R-:W2:Y:S01]  /*343f0*/  LDL.LU R4, [R1+0x2e0] ;  /* 0x0002e00001047983 */ /* 0x002ea20000300800 */
[----:B------:R-:W2:Y:S02]  /*34400*/  LDL.LU R5, [R1+0x2e4] ;  /* 0x0002e40001057983 */ /* 0x000ea40000300800 */
[----:B------:R-:W2:Y:S02]  /*34410*/  LDL.LU R6, [R1+0x2e8] ;  /* 0x0002e80001067983 */ /* 0x000ea40000300800 */
[----:B------:R-:W2:Y:S01]  /*34420*/  LDL.LU R7, [R1+0x2ec] ;  /* 0x0002ec0001077983 */ /* 0x000ea20000300800 */
[----:B0-----:R-:W-:Y:S01]  /*34430*/  STL.64 [R1+0x40], R8 ;  /* 0x0000400801007387 */ /* 0x001fe20000100a00 */
[----:B------:R0:W-:Y:S03]  /*34440*/  STL.64 [R1+0x48], R10 ;  /* 0x0000480a01007387 */ /* 0x0001e60000100a00 */
[----:B0-----:R-:W2:Y:S01]  /*34450*/  LDL.LU.64 R10, [R1+0x2218] ;  /* 0x00221800010a7983 */ /* 0x001ea20000300a00 */
[----:B------:R-:W3:Y:S02]  /*34460*/  LDL.LU.64 R8, [R1+0x2210] ;  /* 0x0022100001087983 */ /* 0x000ee40000300a00 */
[----:B---3--:R-:W-:Y:S11]  /*34470*/  HMMA.16816.F32 R12, R20, R8, R12 ;  /* 0x00000008140c723c */ /* 0x008ff6000000180c */
[----:B------:R-:W-:Y:S11]  /*34480*/  @!UPT UIADD3 URZ, URZ, URZ, URZ ;  /* 0x0000003f3f3ff290 */ /* 0x000ff6000fffe03f */
[----:B------:R-:W-:Y:S01]  /*34490*/  @!UPT UIADD3 URZ, URZ, URZ, URZ ;  /* 0x0000003f3f3ff290 */ /* 0x000fe2000fffe03f */
[----:B------:R-:W-:Y:S01]  /*344a0*/  STL.64 [R1+0xc0], R12 ;  /* 0x0000c00c01007387 */ /* 0x000fe20000100a00 */
[----:B------:R0:W-:Y:S03]  /*344b0*/  STL.64 [R1+0xc8], R14 ;  /* 0x0000c80e01007387 */ /* 0x0001e60000100a00 */
[----:B0-----:R-:W3:Y:S01]  /*344c0*/  LDL.LU.64 R14, [R1+0x2208] ;  /* 0x00220800010e7983 */ /* 0x001ee20000300a00 */
[----:B------:R-:W4:Y:S02]  /*344d0*/  LDL.LU.64 R12, [R1+0x2200] ;  /* 0x00220000010c7983 */ /* 0x000f240000300a00 */
[----:B--2---:R-:W-:Y:S02]  /*344e0*/  STL.64 [R1+0x21c8], R10 ;  /* 0x0021c80a01007387 */ /* 0x004fe40000100a00 */
[----:B------:R-:W-:Y:S02]  /*344f0*/  STL.64 [R1+0x21c0], R8 ;  /* 0x0021c00801007387 */ /* 0x000fe40000100a00 */
[----:B------:R-:W0:Y:S04]  /*34500*/  LDSM.16.MT88.4 R8, [R26+0xe180] ;  /* 0x00e180001a08783b */ /* 0x000e280000004200 */
[----:B0-----:R-:W-:Y:S01]  /*34510*/  STL.64 [R1+0x30], R8 ;  /* 0x0000300801007387 */ /* 0x001fe20000100a00 */
[----:B------:R-:W-:Y:S02]  /*34520*/  STL.64 [R1+0x38], R10 ;  /* 0x0000380a01007387 */ /* 0x000fe40000100a00 */
[----:B------:R-:W0:Y:S02]  /*34530*/  LDSM.16.MT88.4 R8, [R27+0xe000] ;  /* 0x00e000001b08783b */ /* 0x000e240000004200 */
[----:B0-----:R0:W-:Y:S02]  /*34540*/  STL [R1+0x20], R8 ;  /* 0x0000200801007387 */ /* 0x0011e40000100800 */
[----:B------:R-:W-:-:S02]  /*34550*/  IMAD.MOV.U32 R0, RZ, RZ, R11 ;  /* 0x000000ffff007224 */ /* 0x000fc400078e000b */
[----:B------:R-:W-:Y:S02]  /*34560*/  IMAD.MOV.U32 R2, RZ, RZ, R9 ;  /* 0x000000ffff027224 */ /* 0x000fe400078e0009 */
[----:B------:R-:W-:Y:S01]  /*34570*/  IMAD.MOV.U32 R3, RZ, RZ, R10 ;  /* 0x000000ffff037224 */ /* 0x000fe200078e000a */
[----:B0-----:R-:W2:Y:S01]  /*34580*/  LDL.LU R8, [R1+0x90] ;  /* 0x0000900001087983 */ /* 0x001ea20000300800 */
[----:B------:R-:W2:Y:S02]  /*34590*/  LDL.LU R9, [R1+0x94] ;  /* 0x0000940001097983 */ /* 0x000ea40000300800 */
[----:B------:R-:W2:Y:S02]  /*345a0*/  LDL.LU R10, [R1+0x98] ;  /* 0x00009800010a7983 */ /* 0x000ea40000300800 */
[----:B------:R-:W2:Y:S01]  /*345b0*/  LDL.LU R11, [R1+0x9c] ;  /* 0x00009c00010b7983 */ /* 0x000ea20000300800 */
[----:B------:R-:W-:Y:S01]  /*345c0*/  STL [R1+0x205c], R0 ;  /* 0x00205c0001007387 */ /* 0x000fe20000100800 */
[----:B------:R-:W-:Y:S02]  /*345d0*/  STL [R1+0x2058], R3 ;  /* 0x0020580301007387 */ /* 0x000fe40000100800 */
[----:B------:R-:W-:Y:S01]  /*345e0*/  STL [R1+0x2054], R2 ;  /* 0x0020540201007387 */ /* 0x000fe20000100800 */
[----:B----4-:R-:W-:Y:S11]  /*345f0*/  HMMA.16816.F32 R16, R20, R12, R16 ;  /* 0x0000000c1410723c */ /* 0x010ff60000001810 */
[----:B------:R-:W-:Y:S11]  /*34600*/  @!UPT UIADD3 URZ, URZ, URZ, URZ ;  /* 0x0000003f3f3ff290 */ /* 0x000ff6000fffe03f */
[----:B------:R-:W-:Y:S01]  /*34610*/  @!UPT UIADD3 URZ, URZ, URZ, URZ ;  /* 0x0000003f3f3ff290 */ /* 0x000fe2000fffe03f */
[----:B------:R-:W-:Y:S01]  /*34620*/  STL.64 [R1+0xb0], R16 ;  /* 0x0000b01001007387 */ /* 0x000fe20000100a00 */
[----:B------:R-:W-:Y:S02]  /*34630*/  STL.64 [R1+0xb8], R18 ;  /* 0x0000b81201007387 */ /* 0x000fe40000100a00 */
[----:B------:R-:W0:Y:S04]  /*34640*/  LDSM.16.MT88.4 R16, [R27+0xe080] ;  /* 0x00e080001b10783b */ /* 0x000e280000004200 */
[----:B0-----:R-:W-:Y:S02]  /*34650*/  IMAD.MOV.U32 R0, RZ, RZ, R17 ;  /* 0x000000ffff007224 */ /* 0x001fe400078e0011 */
[----:B------:R-:W-:Y:S01]  /*34660*/  IMAD.MOV.U32 R3, RZ, RZ, R18 ;  /* 0x000000ffff037224 */ /* 0x000fe200078e0012 */
[----:B------:R-:W-:Y:S01]  /*34670*/  STL [R1+0x10], R16 ;  /* 0x0000101001007387 */ /* 0x000fe20000100800 */
[----:B------:R-:W-:-:S02]  /*34680*/  IMAD.MOV.U32 R2, RZ, RZ, R19 ;  /* 0x000000ffff027224 */ /* 0x000fc400078e0013 */
[----:B------:R-:W0:Y:S04]  /*34690*/  LDSM.16.MT88.4 R16, [R27+0xe100] ;  /* 0x00e100001b10783b */ /* 0x000e280000004200 */
[----:B------:R-:W-:Y:S01]  /*346a0*/  STL [R1+0x2068], R0 ;  /* 0x0020680001007387 */ /* 0x000fe20000100800 */
[----:B------:R-:W-:Y:S01]  /*346b0*/  STL [R1+0x2064], R3 ;  /* 0x0020640301007387 */ /* 0x000fe20000100800 */
[----:B------:R-:W-:Y:S03]  /*346c0*/  STL [R1+0x2060], R2 ;  /* 0x0020600201007387 */ /* 0x000fe60000100800 */
[----:B------:R-:W1:Y:S04]  /*346d0*/  LDSM.16.MT88.4 R24, [R27+0xe180] ;  /* 0x00e180001b18783b */ /* 0x000e680000004200 */
[----:B0-----:R-:W-:Y:S01]  /*346e0*/  STL.64 [R1], R16 ;  /* 0x0000001001007387 */ /* 0x001fe20000100a00 */
[----:B------:R0:W-:Y:S03]  /*346f0*/  STL.64 [R1+0x8], R18 ;  /* 0x0000081201007387 */ /* 0x0001e60000100a00 */
[----:B0-----:R-:W4:Y:S01]  /*34700*/  LDL.LU.64 R18, [R1+0x21f8] ;  /* 0x0021f80001127983 */ /* 0x001f220000300a00 */
[----:B------:R-:W2:Y:S02]  /*34710*/  LDL.LU.64 R16, [R1+0x21f0] ;  /* 0x0021f00001107983 */ /* 0x000ea40000300a00 */
[----:B--2---:R-:W-:Y:S01]  /*34720*/  HMMA.16816.F32 R20, R20, R16, R4 ;  /* 0x000000101414723c */ /* 0x004fe20000001804 */
[----:B------:R-:W2:Y:S01]  /*34730*/  LDL.LU.64 R6, [R1+0x21e8] ;  /* 0x0021e80001067983 */ /* 0x000ea20000300a00 */
[----:B------:R-:W2:Y:S11]  /*34740*/  LDL.LU.64 R4, [R1+0x21e0] ;  /* 0x0021e00001047983 */ /* 0x000eb60000300a00 */
[----:B------:R-:W-:Y:S10]  /*34750*/  @!UPT UIADD3 URZ, URZ, URZ, URZ ;  /* 0x0000003f3f3ff290 */ /* 0x000ff4000fffe03f */
[----:B------:R0:W-:Y:S01]  /*34760*/  STL.64 [R1+0xa8], R22 ;  /* 0x0000a81601007387 */ /* 0x0001e20000100a00 */
[----:B------:R-:W-:Y:S02]  /*34770*/  IMAD.MOV.U32 R3, RZ, RZ, R20 ;  /* 0x000000ffff037224 */ /* 0x000fe400078e0014 */
[----:B------:R-:W-:Y:S01]  /*34780*/  IMAD.MOV.U32 R2, RZ, RZ, R21 ;  /* 0x000000ffff027224 */ /* 0x000fe200078e0015 */
[----:B0-----:R-:W2:Y:S01]  /*34790*/  LDL.LU.64 R22, [R1+0x21d8] ;  /* 0x0021d80001167983 */ /* 0x001ea20000300a00 */
[----:B------:R-:W2:Y:S02]  /*347a0*/  LDL.LU.64 R20, [R1+0x21d0] ;  /* 0x0021d00001147983 */ /* 0x000ea40000300a00 */
[----:B----4-:R-:W-:Y:S02]  /*347b0*/  STL.64 [R1+0x21b0], R18 ;  /* 0x0021b01201007387 */ /* 0x010fe40000100a00 */
[----:B------:R0:W-:Y:S02]  /*347c0*/  STL.64 [R1+0x21a8], R16 ;  /* 0x0021a81001007387 */ /* 0x0001e40000100a00 */
[----:B0-----:R-:W4:Y:S01]  /*347d0*/  LDL.LU R16, [R1+0x2c0] ;  /* 0x0002c00001107983 */ /* 0x001f220000300800 */
[----:B------:R-:W4:Y:S02]  /*347e0*/  LDL.LU R17, [R1+0x2c4] ;  /* 0x0002c40001117983 */ /* 0x000f240000300800 */
[----:B------:R-:W4:Y:S02]  /*347f0*/  LDL.LU R18, [R1+0x2c8] ;  /* 0x0002c80001127983 */ /* 0x000f240000300800 */
[----:B------:R-:W4:Y:S01]  /*34800*/  LDL.LU R19, [R1+0x2cc] ;  /* 0x0002cc0001137983 */ /* 0x000f220000300800 */
[----:B------:R-:W-:Y:S01]  /*34810*/  STL [R1+0x2070], R2 ;  /* 0x0020700201007387 */ /* 0x000fe20000100800 */
[----:B------:R-:W-:Y:S02]  /*34820*/  STL [R1+0x206c], R3 ;  /* 0x00206c0301007387 */ /* 0x000fe40000100800 */
[----:B-1----:R-:W-:Y:S02]  /*34830*/  STL.64 [R1+0x1f00], R26 ;  /* 0x001f001a01007387 */ /* 0x002fe40000100a00 */
        /* <DEDUP_REMOVED lines=9> */
[----:B------:R0:W-:Y:S02]  /*348d0*/  STL [R1+0x98], R10 ;  /* 0x0000980a01007387 */ /* 0x0001e40000100800 */
[----:B------:R-:W-:Y:S02]  /*348e0*/  IMAD.MOV.U32 R0, RZ, RZ, R11 ;  /* 0x000000ffff007224 */ /* 0x000fe400078e000b */
[----:B0-----:R-:W2:Y:S01]  /*348f0*/  LDL.LU.64 R10, [R1+0x21c8] ;  /* 0x0021c800010a7983 */ /* 0x001ea20000300a00 */
[----:B------:R-:W3:Y:S01]  /*34900*/  LDL.LU.64 R8, [R1+0x21c0] ;  /* 0x0021c00001087983 */ /* 0x000ee20000300a00 */
[C---:B----4-:R-:W-:Y:S08]  /*34910*/  HMMA.16816.F32 R16, R20.reuse, R12, R16 ;  /* 0x0000000c1410723c */ /* 0x050ff00000001810 */
[----:B---3--:R-:W-:Y:S07]  /*34920*/  HMMA.16816.F32 R24, R20, R8, R24 ;  /* 0x000000081418723c */ /* 0x008fee0000001818 */
[----:B------:R-:W-:-:S02]  /*34930*/  IMAD.MOV.U32 R8, RZ, RZ, R14 ;  /* 0x000000ffff087224 */ /* 0x000fc400078e000e */
[----:B------:R-:W-:Y:S11]  /*34940*/  IMAD.MOV.U32 R9, RZ, RZ, R15 ;  /* 0x000000ffff097224 */ /* 0x000ff600078e000f */
[----:B------:R-:W-:Y:S03]  /*34950*/  @!UPT UIADD3 URZ, URZ, URZ, URZ ;  /* 0x0000003f3f3ff290 */ /* 0x000fe6000fffe03f */
[----:B------:R0:W-:Y:S01]  /*34960*/  STL.64 [R1+0x80], R24 ;  /* 0x0000801801007387 */ /* 0x0001e20000100a00 */
[----:B--2---:R1:W-:Y:S02]  /*34970*/  STL.64 [R1+0x2158], R10 ;  /* 0x0021580a01007387 */ /* 0x0043e40000100a00 */
[----:B------:R-:W2:Y:S02]  /*34980*/  LDL.LU R14, [R1+0x21bc] ;  /* 0x0021bc00010e7983 */ /* 0x000ea40000300800 */
[----:B------:R-:W2:Y:S02]  /*34990*/  LDL.LU R15, [R1+0x21b8] ;  /* 0x0021b800010f7983 */ /* 0x000ea40000300800 */
[----:B------:R-:W-:Y:S02]  /*349a0*/  IMAD.MOV.U32 R2, RZ, RZ, R26 ;  /* 0x000000ffff027224 */ /* 0x000fe400078e001a */
[----:B------:R-:W-:Y:S02]  /*349b0*/  IMAD.MOV.U32 R3, RZ, RZ, R27 ;  /* 0x000000ffff037224 */ /* 0x000fe400078e001b */
[----:B------:R-:W-:-:S02]  /*349c0*/  IMAD.MOV.U32 R27, RZ, RZ, R16 ;  /* 0x000000ffff1b7224 */ /* 0x000fc400078e0010 */
[----:B------:R-:W-:Y:S02]  /*349d0*/  IMAD.MOV.U32 R26, RZ, RZ, R17 ;  /* 0x000000ffff1a7224 */ /* 0x000fe400078e0011 */
[----:B0-----:R-:W-:Y:S01]  /*349e0*/  IMAD.MOV.U32 R25, RZ, RZ, R18 ;  /* 0x000000ffff197224 */ /* 0x001fe200078e0012 */
[----:B-1----:R-:W3:Y:S01]  /*349f0*/  LDL.LU R10, [R1+0x298] ;  /* 0x00029800010a7983 */ /* 0x002ee20000300800 */
[----:B------:R-:W3:Y:S02]  /*34a00*/  LDL.LU R11, [R1+0x29c] ;  /* 0x00029c00010b7983 */ /* 0x000ee40000300800 */
[----:B------:R-:W-:Y:S02]  /*34a10*/  IMAD.MOV.U32 R24, RZ, RZ, R19 ;  /* 0x000000ffff187224 */ /* 0x000fe400078e0013 */
[----:B------:R-:W4:Y:S01]  /*34a20*/  LDL.LU.64 R18, [R1+0x21b0] ;  /* 0x0021b00001127983 */ /* 0x000f220000300a00 */
[----:B------:R-:W3:Y:S03]  /*34a30*/  LDL.LU.64 R16, [R1+0x21a8] ;  /* 0x0021a80001107983 */ /* 0x000ee60000300a00 */
[----:B--2---:R-:W-:Y:S01]  /*34a40*/  STL.64 [R1+0x2150], R14 ;  /* 0x0021500e01007387 */ /* 0x004fe20000100a00 */
[----:B------:R-:W-:Y:S02]  /*34a50*/  STL.64 [R1+0x2080], R26 ;  /* 0x0020801a01007387 */ /* 0x000fe40000100a00 */
[----:B------:R0:W-:Y:S02]  /*34a60*/  STL.64 [R1+0x2078], R24 ;  /* 0x0020781801007387 */ /* 0x0001e40000100a00 */
[----:B0-----:R-:W2:Y:S01]  /*34a70*/  LDL.LU.64 R24, [R1+0x30] ;  /* 0x0000300001187983 */ /* 0x001ea20000300a00 */
[----:B------:R-:W2:Y:S01]  /*34a80*/  LDL.LU.64 R26, [R1+0x38] ;  /* 0x00003800011a7983 */ /* 0x000ea20000300a00 */
[----:B---3--:R-:W-:Y:S02]  /*34a90*/  HMMA.16816.F32 R20, R20, R16, R8 ;  /* 0x000000101414723c */ /* 0x008fe40000001808 */
[----:B--2---:R-:W-:Y:S01]  /*34aa0*/  STL.64 [R1+0x2090], R26 ;  /* 0x0020901a01007387 */ /* 0x004fe20000100a00 */
[----:B------:R0:W-:Y:S03]  /*34ab0*/  STL.64 [R1+0x2088], R24 ;  /* 0x0020881801007387 */ /* 0x0001e60000100a00 */
[----:B0-----:R-:W2:Y:S01]  /*34ac0*/  LDL.LU R24, [R1+0x40] ;  /* 0x0000400001187983 */ /* 0x001ea20000300800 */
[----:B------:R-:W2:Y:S02]  /*34ad0*/  LDL.LU R25, [R1+0x44] ;  /* 0x0000440001197983 */ /* 0x000ea40000300800 */
[----:B------:R-:W3:Y:S02]  /*34ae0*/  LDL.LU R26, [R1+0x48] ;  /* 0x00004800011a7983 */ /* 0x000ee40000300800 */
[----:B------:R-:W3:Y:S02]  /*34af0*/  LDL.LU R27, [R1+0x4c] ;  /* 0x00004c00011b7983 */ /* 0x000ee40000300800 */
[----:B---3--:R-:W-:Y:S01]  /*34b00*/  STL.64 [R1+0x20e0], R26 ;  /* 0x0020e01a01007387 */ /* 0x008fe20000100a00 */
[----:B--2---:R-:W-:Y:S02]  /*34b10*/  STL.64 [R1+0x20d8], R24 ;  /* 0x0020d81801007387 */ /* 0x004fe40000100a00 */
[----:B----4-:R-:W-:Y:S07]  /*34b20*/  STL.64 [R1+0x2148], R18 ;  /* 0x0021481201007387 */ /* 0x010fee0000100a00 */
[----:B------:R-:W-:Y:S01]  /*34b30*/  STL.64 [R1+0x1ed0], R22 ;  /* 0x001ed01601007387 */ /* 0x000fe20000100a00 */
[----:B------:R0:W-:Y:S04]  /*34b40*/  STL.64 [R1+0x1ec8], R20 ;  /* 0x001ec81401007387 */ /* 0x0001e80000100a00 */
[----:B0-----:R-:W2:Y:S01]  /*34b50*/  LDL.LU R20, [R1+0x1a0] ;  /* 0x0001a00001147983 */ /* 0x001ea20000300800 */
[----:B------:R-:W2:Y:S02]  /*34b60*/  LDL.LU R21, [R1+0x1a4] ;  /* 0x0001a40001157983 */ /* 0x000ea40000300800 */
[----:B------:R-:W3:Y:S02]  /*34b70*/  LDL.LU R22, [R1+0x1a8] ;  /* 0x0001a80001167983 */ /* 0x000ee40000300800 */
[----:B------:R-:W3:Y:S02]  /*34b80*/  LDL.LU R23, [R1+0x1ac] ;  /* 0x0001ac0001177983 */ /* 0x000ee40000300800 */
[----:B------:R-:W-:-:S02]  /*34b90*/  IMAD.MOV.U32 R24, RZ, RZ, R29 ;  /* 0x000000ffff187224 */ /* 0x000fc400078e001d */
[----:B------:R-:W-:Y:S02]  /*34ba0*/  IMAD.MOV.U32 R26, RZ, RZ, R6 ;  /* 0x000000ffff1a7224 */ /* 0x000fe400078e0006 */
[----:B------:R-:W-:Y:S01]  /*34bb0*/  IMAD.MOV.U32 R27, RZ, RZ, R7 ;  /* 0x000000ffff1b7224 */ /* 0x000fe200078e0007 */
[----:B------:R-:W4:Y:S01]  /*34bc0*/  LDL.LU R29, [R1+0x21a4] ;  /* 0x0021a400011d7983 */ /* 0x000f220000300800 */
[----:B------:R-:W-:Y:S02]  /*34bd0*/  IMAD.MOV.U32 R25, RZ, RZ, R28 ;  /* 0x000000ffff197224 */ /* 0x000fe400078e001c */
[----:B------:R-:W4:Y:S02]  /*34be0*/  LDL.LU R28, [R1+0x21a0] ;  /* 0x0021a000011c7983 */ /* 0x000f240000300800 */
[----:B------:R-:W4:Y:S01]  /*34bf0*/  LDL.LU R6, [R1+0x219c] ;  /* 0x00219c0001067983 */ /* 0x000f220000300800 */
[----:B------:R-:W4:Y:S01]  /*34c00*/  LDL.LU R7, [R1+0x2198] ;  /* 0x0021980001077983 */ /* 0x000f220000300800 */
[----:B------:R-:W-:Y:S02]  /*34c10*/  STL.64 [R1+0x2130], R26 ;  /* 0x0021301a01007387 */ /* 0x000fe40000100a00 */
[----:B------:R-:W-:Y:S01]  /*34c20*/  STL.64 [R1+0x2128], R24 ;  /* 0x0021281801007387 */ /* 0x000fe20000100a00 */
        /* <DEDUP_REMOVED lines=18> */
[----:B----4-:R-:W-:-:S02]  /*34d50*/  IMAD.MOV.U32 R24, RZ, RZ, R7 ;  /* 0x000000ffff187224 */ /* 0x010fc400078e0007 */
[----:B------:R-:W-:Y:S01]  /*34d60*/  IMAD.MOV.U32 R25, RZ, RZ, R6 ;  /* 0x000000ffff197224 */ /* 0x000fe200078e0006 */
[----:B------:R-:W4:Y:S01]  /*34d70*/  LDL.LU R7, [R1+0x2194] ;  /* 0x0021940001077983 */ /* 0x000f220000300800 */
[----:B------:R-:W4:Y:S02]  /*34d80*/  LDL.LU R6, [R1+0x2190] ;  /* 0x0021900001067983 */ /* 0x000f240000300800 */
[----:B------:R-:W-:Y:S02]  /*34d90*/  IMAD.MOV.U32 R26, RZ, RZ, R28 ;  /* 0x000000ffff1a7224 */ /* 0x000fe400078e001c */
[----:B------:R-:W-:Y:S01]  /*34da0*/  IMAD.MOV.U32 R27, RZ, RZ, R29 ;  /* 0x000000ffff1b7224 */ /* 0x000fe200078e001d */
[----:B------:R-:W4:Y:S01]  /*34db0*/  LDL.LU R28, [R1+0x218c] ;  /* 0x00218c00011c7983 */ /* 0x000f220000300800 */
[----:B------:R-:W4:Y:S03]  /*34dc0*/  LDL.LU R29, [R1+0x2188] ;  /* 0x00218800011d7983 */ /* 0x000f260000300800 */
[----:B---3--:R-:W-:Y:S01]  /*34dd0*/  STL.64 [R1+0x20d0], R22 ;  /* 0x0020d01601007387 */ /* 0x008fe20000100a00 */
[----:B--2---:R0:W-:Y:S03]  /*34de0*/  STL.64 [R1+0x20c8], R20 ;  /* 0x0020c81401007387 */ /* 0x0041e60000100a00 */
[----:B0-----:R-:W2:Y:S01]  /*34df0*/  LDL.LU R20, [R1+0x1f0] ;  /* 0x0001f00001147983 */ /* 0x001ea20000300800 */
[----:B------:R-:W2:Y:S02]  /*34e00*/  LDL.LU R21, [R1+0x1f4] ;  /* 0x0001f40001157983 */ /* 0x000ea40000300800 */
[----:B----4-:R-:W-:-:S02]  /*34e10*/  IMAD.MOV.U32 R22, RZ, RZ, R6 ;  /* 0x000000ffff167224 */ /* 0x010fc400078e0006 */
[----:B------:R-:W-:Y:S01]  /*34e20*/  IMAD.MOV.U32 R23, RZ, RZ, R7 ;  /* 0x000000ffff177224 */ /* 0x000fe200078e0007 */
[----:B------:R-:W3:Y:S01]  /*34e30*/  LDL.LU R6, [R1+0x2184] ;  /* 0x0021840001067983 */ /* 0x000ee20000300800 */
[----:B------:R-:W4:Y:S03]  /*34e40*/  LDL.LU R7, [R1+0x2180] ;  /* 0x0021800001077983 */ /* 0x000f260000300800 */
[----:B------:R-:W-:Y:S04]  /*34e50*/  STL.64 [R1+0x20f0], R22 ;  /* 0x0020f01601007387 */ /* 0x000fe80000100a00 */
[----:B--2---:R0:W-:Y:S04]  /*34e60*/  STL.64 [R1+0x20e8], R20 ;  /* 0x0020e81401007387 */ /* 0x0041e80000100a00 */
[----:B0-----:R-:W2:Y:S01]  /*34e70*/  LDL.LU R20, [R1+0x200] ;  /* 0x0002000001147983 */ /* 0x001ea20000300800 */
[----:B------:R-:W2:Y:S02]  /*34e80*/  LDL.LU R21, [R1+0x204] ;  /* 0x0002040001157983 */ /* 0x000ea40000300800 */
[----:B------:R-:W-:-:S02]  /*34e90*/  IMAD.MOV.U32 R22, RZ, RZ, R29 ;  /* 0x000000ffff167224 */ /* 0x000fc400078e001d */
[----:B------:R-:W-:Y:S01]  /*34ea0*/  IMAD.MOV.U32 R23, RZ, RZ, R28 ;  /* 0x000000ffff177224 */ /* 0x000fe200078e001c */
        /* <DEDUP_REMOVED lines=14> */
[----:B------:R-:W-:Y:S01]  /*34f90*/  STL.64 [R1+0x2100], R22 ;  /* 0x0021001601007387 */ /* 0x000fe20000100a00 */
[----:B--2---:R0:W-:Y:S04]  /*34fa0*/  STL.64 [R1+0x20f8], R20 ;  /* 0x0020f81401007387 */ /* 0x0041e80000100a00 */
[----:B0-----:R-:W2:Y:S01]  /*34fb0*/  LDL.LU R20, [R1+0x210] ;  /* 0x0002100001147983 */ /* 0x001ea20000300800 */
[----:B------:R-:W2:Y:S02]  /*34fc0*/  LDL.LU R21, [R1+0x214] ;  /* 0x0002140001157983 */ /* 0x000ea40000300800 */
[----:B----4-:R-:W-:-:S02]  /*34fd0*/  IMAD.MOV.U32 R22, RZ, RZ, R7 ;  /* 0x000000ffff167224 */ /* 0x010fc400078e0007 */
[----:B---3--:R-:W-:Y:S01]  /*34fe0*/  IMAD.MOV.U32 R23, RZ, RZ, R6 ;  /* 0x000000ffff177224 */ /* 0x008fe200078e0006 */
        /* <DEDUP_REMOVED lines=8> */
[----:B------:R-:W4:Y:S01]  /*35070*/  LDL.LU R28, [R1+0x216c] ;  /* 0x00216c00011c7983 */ /* 0x000f220000300800 */
[----:B------:R-:W4:Y:S03]  /*35080*/  LDL.LU R29, [R1+0x2168] ;  /* 0x00216800011d7983 */ /* 0x000f260000300800 */
[----:B------:R3:W-:Y:S02]  /*35090*/  STL.64 [R1+0x2120], R22 ;  /* 0x0021201601007387 */ /* 0x0007e40000100a00 */
[----:B---3--:R-:W-:Y:S02]  /*350a0*/  IMAD.MOV.U32 R22, RZ, RZ, R7 ;  /* 0x000000ffff167224 */ /* 0x008fe400078e0007 */
[----:B--2---:R0:W-:Y:S04]  /*350b0*/  STL.64 [R1+0x2118], R20 ;  /* 0x0021181401007387 */ /* 0x0041e80000100a00 */
[----:B0-----:R-:W2:Y:S01]  /*350c0*/  LDL.LU R20, [R1+0x230] ;  /* 0x0002300001147983 */ /* 0x001ea20000300800 */
[----:B----4-:R-:W-:-:S02]  /*350d0*/  IMAD.MOV.U32 R21, RZ, RZ, R6 ;  /* 0x000000ffff157224 */ /* 0x010fc400078e0006 */
[----:B------:R-:W3:Y:S02]  /*350e0*/  LDL.LU R6, [R1+0x2164] ;  /* 0x0021640001067983 */ /* 0x000ee40000300800 */
[----:B------:R-:W3:Y:S01]  /*350f0*/  LDL.LU R7, [R1+0x2160] ;  /* 0x0021600001077983 */ /* 0x000ee20000300800 */
[----:B------:R-:W4:Y:S01]  /*35100*/  LDL.LU R23, [R1+0x23c] ;  /* 0x00023c0001177983 */ /* 0x000f220000300800 */
[----:B---3--:R-:W-:Y:S03]  /*35110*/  HMMA.16816.F32 R8, R24, R6, R8 ;  /* 0x000000061808723c */ /* 0x008fe60000001808 */
[----:B----4-:R-:W-:Y:S01]  /*35120*/  STL.64 [R1+0x2140], R22 ;  /* 0x0021401601007387 */ /* 0x010fe20000100a00 */
[----:B--2---:R0:W-:Y:S03]  /*35130*/  STL.64 [R1+0x2138], R20 ;  /* 0x0021381401007387 */ /* 0x0041e60000100a00 */
[----:B0-----:R-:W2:Y:S01]  /*35140*/  LDL.LU R20, [R1+0x240] ;  /* 0x0002400001147983 */ /* 0x001ea20000300800 */
[----:B------:R-:W2:Y:S11]  /*35150*/  LDL.LU R21, [R1+0x244] ;  /* 0x0002440001157983 */ /* 0x000eb60000300800 */
[----:B------:R-:W-:Y:S04]  /*35160*/  @!UPT UIADD3 URZ, URZ, URZ, URZ ;  /* 0x0000003f3f3ff290 */ /* 0x000fe8000fffe03f */
[----:B------:R-:W-:Y:S01]  /*35170*/  STL.64 [R1+0x420], R8 ;  /* 0x0004200801007387 */ /* 0x000fe20000100a00 */
[----:B------:R0:W-:Y:S03]  /*35180*/  STL.64 [R1+0x428], R10 ;  /* 0x0004280a01007387 */ /* 0x0001e60000100a00 */
[----:B0-----:R-:W3:Y:S01]  /*35190*/  LDL.LU.64 R10, [R1+0x2158] ;  /* 0x00215800010a7983 */ /* 0x001ee20000300a00 */
[----:B------:R-:W-:Y:S02]  /*351a0*/  IMAD.MOV.U32 R23, RZ, RZ, R28 ;  /* 0x000000ffff177224 */ /* 0x000fe400078e001c */
[----:B------:R-:W-:Y:S02]  /*351b0*/  IMAD.MOV.U32 R22, RZ, RZ, R29 ;  /* 0x000000ffff167224 */ /* 0x000fe400078e001d */
[----:B------:R-:W-:Y:S02]  /*351c0*/  IMAD.MOV.U32 R28, RZ, RZ, R8 ;  /* 0x000000ffff1c7224 */ /* 0x000fe400078e0008 */
[----:B------:R-:W-:-:S03]  /*351d0*/  IMAD.MOV.U32 R29, RZ, RZ, R9 ;  /* 0x000000ffff1d7224 */ /* 0x000fc600078e0009 */
[----:B------:R-:W-:Y:S02]  /*351e0*/  STL [R1+0x1c6c], R28 ;  /* 0x001c6c1c01007387 */ /* 0x000fe40000100800 */
[----:B------:R-:W-:Y:S01]  /*351f0*/  STL [R1+0x1c68], R29 ;  /* 0x001c681d01007387 */ /* 0x000fe20000100800 */
[C---:B---3--:R-:W-:Y:S11]  /*35200*/  HMMA.16816.F32 R12, R24.reuse, R10, R12 ;  /* 0x0000000a180c723c */ /* 0x048ff6000000180c */
[----:B------:R-:W-:Y:S11]  /*35210*/  @!UPT UIADD3 URZ, URZ, URZ, URZ ;  /* 0x0000003f3f3ff290 */ /* 0x000ff6000fffe03f */
[----:B------:R-:W-:Y:S01]  /*35220*/  @!UPT UIADD3 URZ, URZ, URZ, URZ ;  /* 0x0000003f3f3ff290 */ /* 0x000fe2000fffe03f */
[----:B------:R-:W-:Y:S01]  /*35230*/  STL.64 [R1+0x410], R12 ;  /* 0x0004100c01007387 */ /* 0x000fe20000100a00 */
[----:B------:R0:W-:Y:S03]  /*35240*/  STL.64 [R1+0x418], R14 ;  /* 0x0004180e01007387 */ /* 0x0001e60000100a00 */
[----:B0-----:R-:W3:Y:S02]  /*35250*/  LDL.LU.64 R14, [R1+0x2150] ;  /* 0x00215000010e7983 */ /* 0x001ee40000300a00 */
[C---:B---3--:R-:W-:Y:S11]  /*35260*/  HMMA.16816.F32 R16, R24.reuse, R14, R16 ;  /* 0x0000000e1810723c */ /* 0x048ff60000001810 */
[----:B------:R-:W-:Y:S11]  /*35270*/  @!UPT UIADD3 URZ, URZ, URZ, URZ ;  /* 0x0000003f3f3ff290 */ /* 0x000ff6000fffe03f */
[----:B------:R-:W-:Y:S01]  /*35280*/  @!UPT UIADD3 URZ, URZ, URZ, URZ ;  /* 0x0000003f3f3ff290 */ /* 0x000fe2000fffe03f */
[----:B------:R-:W-:Y:S01]  /*35290*/  STL.64 [R1+0x400], R16 ;  /* 0x0004001001007387 */ /* 0x000fe20000100a00 */
[----:B------:R0:W-:Y:S03]  /*352a0*/  STL.64 [R1+0x408], R18 ;  /* 0x0004081201007387 */ /* 0x0001e60000100a00 */
[----:B0-----:R-:W2:Y:S02]  /*352b0*/  LDL.LU.64 R18, [R1+0x2148] ;  /* 0x0021480001127983 */ /* 0x001ea40000300a00 */
        /* <DEDUP_REMOVED lines=64> */
[----:B0-----:R-:W3:Y:S01]  /*356c0*/  LDL.LU.64 R26, [R1+0x2090] ;  /* 0x00209000011a7983 */ /* 0x001ee20000300a00 */
[----:B------:R-:W2:Y:S02]  /*356d0*/  LDL.LU.64 R24, [R1+0x2088] ;  /* 0x0020880001187983 */ /* 0x000ea40000300a00 */
[----:B------:R-:W4:Y:S02]  /*356e0*/  LDL.LU.64 R8, [R1+0x368] ;  /* 0x0003680001087983 */ /* 0x000f240000300a00 */
[----:B---3--:R-:W-:Y:S01]  /*356f0*/  IMAD.MOV.U32 R17, RZ, RZ, R26 ;  /* 0x000000ffff117224 */ /* 0x008fe200078e001a */
[----:B--2---:R-:W-:Y:S01]  /*35700*/  HMMA.16816.F32 R20, R24, R6, R20 ;  /* 0x000000061814723c */ /* 0x004fe20000001814 */
[----:B------:R-:W-:-:S02]  /*35710*/  IMAD.MOV.U32 R13, RZ, RZ, R27 ;  /* 0x000000ffff0d7224 */ /* 0x000fc400078e001b */
[----:B------:R-:W-:Y:S02]  /*35720*/  IMAD.MOV.U32 R4, RZ, RZ, R24 ;  /* 0x000000ffff047224 */ /* 0x000fe400078e0018 */
[----:B------:R-:W-:Y:S01]  /*35730*/  IMAD.MOV.U32 R5, RZ, RZ, R25 ;  /* 0x000000ffff057224 */ /* 0x000fe200078e0019 */
[----:B------:R-:W2:Y:S01]  /*35740*/  LDL.LU.64 R26, [R1+0x2080] ;  /* 0x00208000011a7983 */ /* 0x000ea20000300a00 */
[----:B------:R-:W3:Y:S11]  /*35750*/  LDL.LU.64 R24, [R1+0x2078] ;  /* 0x0020780001187983 */ /* 0x000ef60000300a00 */
[----:B------:R-:W-:Y:S05]  /*35760*/  @!UPT UIADD3 URZ, URZ, URZ, URZ ;  /* 0x0000003f3f3ff290 */ /* 0x000fea000fffe03f */
[----:B------:R-:W-:Y:S01]  /*35770*/  STL.64 [R1+0x280], R20 ;  /* 0x0002801401007387 */ /* 0x000fe20000100a00 */
[----:B------:R3:W-:Y:S02]  /*35780*/  STL.64 [R1+0x288], R22 ;  /* 0x0002881601007387 */ /* 0x0007e40000100a00 */
[----:B------:R-:W-:Y:S02]  /*35790*/  IMAD.MOV.U32 R16, RZ, RZ, R22 ;  /* 0x000000ffff107224 */ /* 0x000fe400078e0016 */
[----:B------:R-:W-:Y:S02]  /*357a0*/  STL.64 [R1+0x1fe8], R6 ;  /* 0x001fe80601007387 */ /* 0x000fe40000100a00 */
[----:B------:R-:W-:Y:S02]  /*357b0*/  IMAD.MOV.U32 R12, RZ, RZ, R20 ;  /* 0x000000ffff0c7224 */ /* 0x000fe400078e0014 */
[----:B---3--:R-:W-:Y:S02]  /*357c0*/  IMAD.MOV.U32 R23, RZ, RZ, R24 ;  /* 0x000000ffff177224 */ /* 0x008fe400078e0018 */
[----:B------:R-:W-:Y:S01]  /*357d0*/  IMAD.MOV.U32 R22, RZ, RZ, R25 ;  /* 0x000000ffff167224 */ /* 0x000fe200078e0019 */
[----:B------:R-:W3:Y:S01]  /*357e0*/  LDL.LU R24, [R1] ;  /* 0x0000000001187983 */ /* 0x000ee20000300800 */
[----:B--2---:R-:W-:-:S02]  /*357f0*/  IMAD.MOV.U32 R21, RZ, RZ, R26 ;  /* 0x000000ffff157224 */ /* 0x004fc400078e001a */
[----:B------:R-:W3:Y:S02]  /*35800*/  LDL.LU R25, [R1+0x4] ;  /* 0x0000040001197983 */ /* 0x000ee40000300800 */
[----:B------:R-:W-:Y:S01]  /*35810*/  IMAD.MOV.U32 R20, RZ, RZ, R27 ;  /* 0x000000ffff147224 */ /* 0x000fe200078e001b */
[----:B------:R-:W2:Y:S01]  /*35820*/  LDL.LU R26, [R1+0x8] ;  /* 0x00000800011a7983 */ /* 0x000ea20000300800 */
[----:B------:R-:W2:Y:S03]  /*35830*/  LDL.LU R27, [R1+0xc] ;  /* 0x00000c00011b7983 */ /* 0x000ea60000300800 */
[----:B--2---:R-:W-:Y:S01]  /*35840*/  STL.64 [R1+0x1f50], R26 ;  /* 0x001f501a01007387 */ /* 0x004fe20000100a00 */
[----:B---3--:R-:W-:Y:S02]  /*35850*/  STL.64 [R1+0x1f48], R24 ;  /* 0x001f481801007387 */ /* 0x008fe40000100a00 */
[----:B------:R-:W-:Y:S02]  /*35860*/  STL.64 [R1+0x1ee0], R22 ;  /* 0x001ee01601007387 */ /* 0x000fe40000100a00 */
[----:B------:R0:W-:Y:S02]  /*35870*/  STL.64 [R1+0x1ed8], R20 ;  /* 0x001ed81401007387 */ /* 0x0001e40000100a00 */
[----:B0-----:R-:W2:Y:S01]  /*35880*/  LDL.LU R20, [R1+0x80] ;  /* 0x0000800001147983 */ /* 0x001ea20000300800 */
[----:B------:R-:W2:Y:S02]  /*35890*/  LDL.LU R21, [R1+0x84] ;  /* 0x0000840001157983 */ /* 0x000ea40000300800 */
[----:B------:R-:W-:-:S02]  /*358a0*/  IMAD.MOV.U32 R22, RZ, RZ, R2 ;  /* 0x000000ffff167224 */ /* 0x000fc400078e0002 */
[----:B------:R-:W-:Y:S01]  /*358b0*/  IMAD.MOV.U32 R23, RZ, RZ, R3 ;  /* 0x000000ffff177224 */ /* 0x000fe200078e0003 */
[----:B------:R-:W3:Y:S01]  /*358c0*/  LDL.LU R2, [R1+0x2070] ;  /* 0x0020700001027983 */ /* 0x000ee20000300800 */
[----:B------:R-:W3:Y:S03]  /*358d0*/  LDL.LU R3, [R1+0x206c] ;  /* 0x00206c0001037983 */ /* 0x000ee60000300800 */
[----:B------:R-:W-:Y:S04]  /*358e0*/  STL.64 [R1+0x1ef0], R22 ;  /* 0x001ef01601007387 */ /* 0x000fe80000100a00 */
[----:B--2---:R0:W-:Y:S04]  /*358f0*/  STL.64 [R1+0x1ee8], R20 ;  /* 0x001ee81401007387 */ /* 0x0041e80000100a00 */
[----:B0-----:R-:W2:Y:S01]  /*35900*/  LDL.LU R20, [R1+0x90] ;  /* 0x0000900001147983 */ /* 0x001ea20000300800 */
[----:B------:R-:W2:Y:S02]  /*35910*/  LDL.LU R21, [R1+0x94] ;  /* 0x0000940001157983 */ /* 0x000ea40000300800 */
[----:B------:R-:W2:Y:S02]  /*35920*/  LDL.LU R22, [R1+0x98] ;  /* 0x0000980001167983 */ /* 0x000ea40000300800 */
[----:B------:R-:W-:-:S02]  /*35930*/  IMAD.MOV.U32 R23, RZ, RZ, R0 ;  /* 0x000000ffff177224 */ /* 0x000fc400078e0000 */
[----:B------:R-:W3:Y:S04]  /*35940*/  LDL.LU R0, [R1+0x2068] ;  /* 0x0020680001007983 */ /* 0x000ee80000300800 */
[----:B--2---:R-:W-:Y:S01]  /*35950*/  STL.64 [R1+0x1f10], R22 ;  /* 0x001f101601007387 */ /* 0x004fe20000100a00 */
[----:B------:R3:W-:Y:S02]  /*35960*/  STL.64 [R1+0x1f08], R20 ;  /* 0x001f081401007387 */ /* 0x0007e40000100a00 */
[----:B---3--:R-:W-:Y:S02]  /*35970*/  IMAD.MOV.U32 R20, RZ, RZ, R3 ;  /* 0x000000ffff147224 */ /* 0x008fe400078e0003 */
[----:B------:R-:W-:Y:S01]  /*35980*/  IMAD.MOV.U32 R21, RZ, RZ, R2 ;  /* 0x000000ffff157224 */ /* 0x000fe200078e0002 */
[----:B------:R-:W2:Y:S01]  /*35990*/  LDL.LU R3, [R1+0x2064] ;  /* 0x0020640001037983 */ /* 0x000ea20000300800 */
[----:B------:R-:W3:Y:S02]  /*359a0*/  LDL.LU R2, [R1+0x2060] ;  /* 0x0020600001027983 */ /* 0x000ee40000300800 */
[----:B------:R-:W4:Y:S02]  /*359b0*/  LDL.LU R22, [R1+0xa8] ;  /* 0x0000a80001167983 */ /* 0x000f240000300800 */
[----:B------:R-:W4:Y:S01]  /*359c0*/  LDL.LU R23, [R1+0xac] ;  /* 0x0000ac0001177983 */ /* 0x000f220000300800 */
[----:B------:R-:W4:Y:S01]  /*359d0*/  LDL.LU R24, [R1+0x10] ;  /* 0x0000100001187983 */ /* 0x000f220000300800 */
[----:B------:R-:W-:-:S02]  /*359e0*/  IMAD.MOV.U32 R25, RZ, RZ, R0 ;  /* 0x000000ffff197224 */ /* 0x000fc400078e0000 */
[----:B------:R-:W4:Y:S02]  /*359f0*/  LDL.LU R0, [R1+0x205c] ;  /* 0x00205c0001007983 */ /* 0x000f240000300800 */
[----:B--2---:R-:W-:Y:S02]  /*35a00*/  IMAD.MOV.U32 R26, RZ, RZ, R3 ;  /* 0x000000ffff1a7224 */ /* 0x004fe400078e0003 */
[----:B---3--:R-:W-:Y:S01]  /*35a10*/  IMAD.MOV.U32 R27, RZ, RZ, R2 ;  /* 0x000000ffff1b7224 */ /* 0x008fe200078e0002 */
[----:B------:R-:W2:Y:S01]  /*35a20*/  LDL.LU R3, [R1+0x2058] ;  /* 0x0020580001037983 */ /* 0x000ea20000300800 */
[----:B------:R-:W3:Y:S03]  /*35a30*/  LDL.LU R2, [R1+0x2054] ;  /* 0x0020540001027983 */ /* 0x000ee60000300800 */
[----:B------:R-:W-:Y:S01]  /*35a40*/  STL.64 [R1+0x1fa0], R26 ;  /* 0x001fa01a01007387 */ /* 0x000fe20000100a00 */
[----:B----4-:R-:W-:Y:S02]  /*35a50*/  STL.64 [R1+0x1f98], R24 ;  /* 0x001f981801007387 */ /* 0x010fe40000100a00 */
[----:B------:R-:W-:Y:S02]  /*35a60*/  STL.64 [R1+0x1f20], R22 ;  /* 0x001f201601007387 */ /* 0x000fe40000100a00 */
[----:B------:R0:W-:Y:S02]  /*35a70*/  STL.64 [R1+0x1f18], R20 ;  /* 0x001f181401007387 */ /* 0x0001e40000100a00 */
        /* <DEDUP_REMOVED lines=23> */
[----:B---3--:R-:W-:-:S02]  /*35bf0*/  IMAD.MOV.U32 R25, RZ, RZ, R2 ;  /* 0x000000ffff197224 */ /* 0x008fc400078e0002 */
[----:B------:R-:W-:Y:S02]  /*35c00*/  IMAD.MOV.U32 R26, RZ, RZ, R3 ;  /* 0x000000ffff1a7224 */ /* 0x000fe400078e0003 */
[----:B------:R-:W-:Y:S01]  /*35c10*/  IMAD.MOV.U32 R27, RZ, RZ, R0 ;  /* 0x000000ffff1b7224 */ /* 0x000fe200078e0000 */
[----:B------:R-:W3:Y:S01]  /*35c20*/  LDL.LU R2, [R1+0x2050] ;  /* 0x0020500001027983 */ /* 0x000ee20000300800 */
[----:B------:R-:W3:Y:S02]  /*35c30*/  LDL.LU R3, [R1+0x204c] ;  /* 0x00204c0001037983 */ /* 0x000ee40000300800 */
[----:B------:R-:W3:Y:S01]  /*35c40*/  LDL.LU R0, [R1+0x2048] ;  /* 0x0020480001007983 */ /* 0x000ee20000300800 */
[----:B------:R-:W-:Y:S04]  /*35c50*/  STL.64 [R1+0x1ff8], R26 ;  /* 0x001ff81a01007387 */ /* 0x000fe80000100a00 */
[----:B--2---:R-:W-:Y:S01]  /*35c60*/  STL.64 [R1+0x1ff0], R24 ;  /* 0x001ff01801007387 */ /* 0x004fe20000100a00 */
[----:B----4-:R-:W-:Y:S02]  /*35c70*/  STL.64 [R1+0x1f70], R22 ;  /* 0x001f701601007387 */ /* 0x010fe40000100a00 */
[----:B------:R0:W-:Y:S02]  /*35c80*/  STL.64 [R1+0x1f68], R20 ;  /* 0x001f681401007387 */ /* 0x0001e40000100a00 */
[----:B0-----:R-:W2:Y:S01]  /*35c90*/  LDL.LU R20, [R1+0xf0] ;  /* 0x0000f00001147983 */ /* 0x001ea20000300800 */
[----:B---3--:R-:W-:-:S02]  /*35ca0*/  IMAD.MOV.U32 R22, RZ, RZ, R3 ;  /* 0x000000ffff167224 */ /* 0x008fc400078e0003 */
[----:B------:R-:W-:Y:S02]  /*35cb0*/  IMAD.MOV.U32 R23, RZ, RZ, R0 ;  /* 0x000000ffff177224 */ /* 0x000fe400078e0000 */
        /* <DEDUP_REMOVED lines=17> */
[----:B------:R-:W-:Y:S02]  /*35dd0*/  IMAD.MOV.U32 R23, RZ, RZ, R2 ;  /* 0x000000ffff177224 */ /* 0x000fe400078e0002 */
[----:B------:R-:W2:Y:S01]  /*35de0*/  LDL.LU R2, [R1+0x2030] ;  /* 0x0020300001027983 */ /* 0x000ea20000300800 */
[----:B------:R-:W2:Y:S02]  /*35df0*/  LDL.LU R24, [R1+0x170] ;  /* 0x0001700001187983 */ /* 0x000ea40000300800 */
[----:B------:R-:W2:Y:S02]  /*35e00*/  LDL.LU R25, [R1+0x174] ;  /* 0x0001740001197983 */ /* 0x000ea40000300800 */
[----:B------:R-:W2:Y:S01]  /*35e10*/  LDL.LU R26, [R1+0x178] ;  /* 0x00017800011a7983 */ /* 0x000ea20000300800 */
[----:B------:R-:W2:Y:S04]  /*35e20*/  LDL.LU R27, [R1+0x17c] ;  /* 0x00017c00011b7983 */ /* 0x000ea80000300800 */
        /* <DEDUP_REMOVED lines=27> */
[----:B------:R-:W-:Y:S02]  /*35fe0*/  STL.64 [R1+0x1fd0], R22 ;  /* 0x001fd01601007387 */ /* 0x000fe40000100a00 */
[----:B------:R-:W-:-:S02]  /*35ff0*/  IMAD.MOV.U32 R6, RZ, RZ, R17 ;  /* 0x000000ffff067224 */ /* 0x000fc400078e0011 */
[----:B------:R-:W-:Y:S01]  /*36000*/  IMAD.MOV.U32 R7, RZ, RZ, R13 ;  /* 0x000000ffff077224 */ /* 0x000fe200078e000d */
[----:B--2---:R0:W-:Y:S04]  /*36010*/  STL.64 [R1+0x1fc8], R20 ;  /* 0x001fc81401007387 */ /* 0x0041e80000100a00 */
[----:B0-----:R-:W2:Y:S01]  /*36020*/  LDL.LU R20, [R1+0x150] ;  /* 0x0001500001147983 */ /* 0x001ea20000300800 */
[----:B------:R-:W2:Y:S02]  /*36030*/  LDL.LU R21, [R1+0x154] ;  /* 0x0001540001157983 */ /* 0x000ea40000300800 */
[----:B------:R-:W2:Y:S02]  /*36040*/  LDL.LU R22, [R1+0x158] ;  /* 0x0001580001167983 */ /* 0x000ea40000300800 */
[----:B------:R-:W2:Y:S01]  /*36050*/  LDL.LU R23, [R1+0x15c] ;  /* 0x00015c0001177983 */ /* 0x000ea20000300800 */
[C---:B------:R-:W-:Y:S11]  /*36060*/  HMMA.16816.F32 R24, R4.reuse, R10, R24 ;  /* 0x0000000a0418723c */ /* 0x040ff60000001818 */
[----:B------:R-:W-:Y:S11]  /*36070*/  @!UPT UIADD3 URZ, URZ, URZ, URZ ;  /* 0x0000003f3f3ff290 */ /* 0x000ff6000fffe03f */
[----:B------:R-:W-:Y:S02]  /*36080*/  @!UPT UIADD3 URZ, URZ, URZ, URZ ;  /* 0x0000003f3f3ff290 */ /* 0x000fe4000fffe03f */
[----:B------:R-:W-:Y:S02]  /*36090*/  IMAD.MOV.U32 R17, RZ, RZ, R26 ;  /* 0x000000ffff117224 */ /* 0x000fe400078e001a */
[----:B------:R-:W-:Y:S01]  /*360a0*/  IMAD.MOV.U32 R13, RZ, RZ, R24 ;  /* 0x000000ffff0d7224 */ /* 0x000fe200078e0018 */
[----:B--2---:R-:W-:Y:S01]  /*360b0*/  STL.64 [R1+0x1fe0], R22 ;  /* 0x001fe01601007387 */ /* 0x004fe20000100a00 */
[----:B------:R0:W-:Y:S03]  /*360c0*/  STL.64 [R1+0x1fd8], R20 ;  /* 0x001fd81401007387 */ /* 0x0001e60000100a00 */
[----:B0-----:R-:W2:Y:S01]  /*360d0*/  LDL.LU R20, [R1+0x160] ;  /* 0x0001600001147983 */ /* 0x001ea20000300800 */
[----:B---3--:R-:W-:Y:S02]  /*360e0*/  IMAD.MOV.U32 R21, RZ, RZ, R0 ;  /* 0x000000ffff157224 */ /* 0x008fe400078e0000 */
[----:B------:R-:W3:Y:S02]  /*360f0*/  LDL.LU R0, [R1+0x2020] ;  /* 0x0020200001007983 */ /* 0x000ee40000300800 */
[----:B------:R-:W-:Y:S01]  /*36100*/  IMAD.MOV.U32 R23, RZ, RZ, R2 ;  /* 0x000000ffff177224 */ /* 0x000fe200078e0002 */
[----:B------:R-:W2:Y:S01]  /*36110*/  LDL.LU.64 R28, [R1+0x358] ;  /* 0x00035800011c7983 */ /* 0x000ea20000300a00 */
[----:B------:R-:W2:Y:S02]  /*36120*/  LDL.LU R2, [R1+0x9cc] ;  /* 0x0009cc0001027983 */ /* 0x000ea40000300800 */
[----:B------:R-:W-:Y:S02]  /*36130*/  STL [R1+0x1c74], R12 ;  /* 0x001c740c01007387 */ /* 0x000fe40000100800 */
[----:B------:R-:W-:Y:S01]  /*36140*/  STL [R1+0x1c70], R16 ;  /* 0x001c701001007387 */ /* 0x000fe20000100800 */
[----:B------:R-:W-:Y:S01]  /*36150*/  STL.64 [R1+0x260], R24 ;  /* 0x0002601801007387 */ /* 0x000fe20000100a00 */
[----:B------:R0:W-:Y:S03]  /*36160*/  STL.64 [R1+0x268], R26 ;  /* 0x0002681a01007387 */ /* 0x0001e60000100a00 */
[----:B0-----:R-:W2:Y:S01]  /*36170*/  LDL.LU.64 R26, [R1+0x2018] ;  /* 0x00201800011a7983 */ /* 0x001ea20000300a00 */
[----:B------:R-:W2:Y:S02]  /*36180*/  LDL.LU.64 R24, [R1+0x2010] ;  /* 0x0020100001187983 */ /* 0x000ea40000300a00 */
[----:B------:R0:W-:Y:S02]  /*36190*/  STL [R1+0x1c7c], R13 ;  /* 0x001c7c0d01007387 */ /* 0x0001e40000100800 */
[----:B0-----:R-:W3:Y:S01]  /*361a0*/  LDL.LU.64 R12, [R1+0x360] ;  /* 0x00036000010c7983 */ /* 0x001ee20000300a00 */
        /* <DEDUP_REMOVED lines=15> */
[----:B----4-:R-:W-:-:S07]  /*362a0*/  IMAD.MOV.U32 R22, RZ, RZ, R3 ;  /* 0x000000ffff167224 */ /* 0x010fce00078e0003 */
        /* <DEDUP_REMOVED lines=105> */
[----:B------:R0:W-:Y:S03]  /*36940*/  STL.64 [R1+0x248], R22 ;  /* 0x0002481601007387 */ /* 0x0001e60000100a00 */
[----:B0-----:R-:W2:Y:S01]  /*36950*/  LDL.LU.64 R22, [R1+0x1ed0] ;  /* 0x001ed00001167983 */ /* 0x001ea20000300a00 */
[----:B------:R-:W2:Y:S02]  /*36960*/  LDL.LU.64 R20, [R1+0x1ec8] ;  /* 0x001ec80001147983 */ /* 0x000ea40000300a00 */
[----:B------:R-:W-:-:S04]  /*36970*/  IMAD.MOV.U32 R16, RZ, RZ, c[0x0][0x188] ;  /* 0x00006200ff107624 */ /* 0x000fc800078e00ff */
[----:B------:R-:W-:-:S04]  /*36980*/  IMAD.SHL.U32 R16, R16, 0x80, RZ ;  /* 0x0000008010107824 */ /* 0x000fc800078e00ff */
[----:B------:R-:W-:-:S05]  /*36990*/  IMAD.SHL.U32 R16, R16, 0x2, RZ ;  /* 0x0000000210107824 */ /* 0x000fca00078e00ff */
[-C--:B----4-:R-:W-:Y:S02]  /*369a0*/  IADD3 R3, P0, R6, R16.reuse, RZ ;  /* 0x0000001006037210 */ /* 0x090fe40007f1e0ff */
[----:B------:R-:W-:-:S03]  /*369b0*/  IADD3 R4, P1, R8, R16, RZ ;  /* 0x0000001008047210 */ /* 0x000fc60007f3e0ff */
[--C-:B---3--:R-:W-:Y:S01]  /*369c0*/  IMAD.X R7, R7, 0x1, R0.reuse, P0 ;  /* 0x0000000107077824 */ /* 0x108fe200000e0600 */
[----:B------:R-:W-:Y:S01]  /*369d0*/  IADD3 R5, P0, R12, R16, RZ ;  /* 0x000000100c057210 */ /* 0x000fe20007f1e0ff */
[----:B------:R-:W-:-:S04]  /*369e0*/  IMAD.X R8, R9, 0x1, R0, P1 ;  /* 0x0000000109087824 */ /* 0x000fc800008e0600 */
[--C-:B------:R-:W-:Y:S01]  /*369f0*/  IMAD.X R9, R13, 0x1, R0.reuse, P0 ;  /* 0x000000010d097824 */ /* 0x100fe200000e0600 */
[----:B------:R-:W-:Y:S02]  /*36a00*/  IADD3 R6, P2, R28, R16, RZ ;  /* 0x000000101c067210 */ /* 0x000fe40007f5e0ff */
[----:B------:R-:W-:Y:S01]  /*36a10*/  IADD3 R2, R2, 0x1, RZ ;  /* 0x0000000102027810 */ /* 0x000fe20007ffe0ff */
[----:B------:R0:W-:Y:S02]  /*36a20*/  STL [R1+0x1c80], R5 ;  /* 0x001c800501007387 */ /* 0x0001e40000100800 */
[----:B------:R-:W-:Y:S02]  /*36a30*/  IMAD.X R10, R29, 0x1, R0, P2 ;  /* 0x000000011d0a7824 */ /* 0x000fe400010e0600 */
[----:B0-----:R-:W3:Y:S01]  /*36a40*/  LDL R5, [R1+0x1be4] ;  /* 0x001be40001057983 */ /* 0x001ee20000100800 */
[----:B------:R-:W-:Y:S02]  /*36a50*/  STL [R1+0x1c84], R6 ;  /* 0x001c840601007387 */ /* 0x000fe40000100800 */
[----:B------:R-:W-:Y:S02]  /*36a60*/  STL [R1+0x1c88], R9 ;  /* 0x001c880901007387 */ /* 0x000fe40000100800 */
[----:B------:R-:W-:Y:S01]  /*36a70*/  STL [R1+0x9cc], R2 ;  /* 0x0009cc0201007387 */ /* 0x000fe20000100800 */
[----:B------:R0:W-:Y:S01]  /*36a80*/  STL [R1+0x1eb8], R0 ;  /* 0x001eb80001007387 */ /* 0x0001e20000100800 */
[----:B------:R-:W-:Y:S01]  /*36a90*/  STL [R1+0x1c8c], R10 ;  /* 0x001c8c0a01007387 */ /* 0x000fe20000100800 */
[----:B--2---:R-:W-:Y:S11]  /*36aa0*/  HMMA.16816.F32 R12, R24, R18, R20 ;  /* 0x00000012180c723c */ /* 0x004ff60000001814 */
[----:B------:R-:W-:Y:S11]  /*36ab0*/  @!UPT UIADD3 URZ, URZ, URZ, URZ ;  /* 0x0000003f3f3ff290 */ /* 0x000ff6000fffe03f */
[----:B------:R-:W-:Y:S02]  /*36ac0*/  @!UPT UIADD3 URZ, URZ, URZ, URZ ;  /* 0x0000003f3f3ff290 */ /* 0x000fe4000fffe03f */
[----:B------:R-:W-:Y:S02]  /*36ad0*/  IMAD.MOV.U32 R23, RZ, RZ, R12 ;  /* 0x000000ffff177224 */ /* 0x000fe400078e000c */
[----:B------:R-:W-:Y:S01]  /*36ae0*/  IMAD.MOV.U32 R27, RZ, RZ, R14 ;  /* 0x000000ffff1b7224 */ /* 0x000fe200078e000e */
[----:B------:R-:W-:Y:S01]  /*36af0*/  STL.64 [R1+0x230], R12 ;  /* 0x0002300c01007387 */ /* 0x000fe20000100a00 */
[----:B------:R-:W-:Y:S02]  /*36b00*/  STL.64 [R1+0x238], R14 ;  /* 0x0002380e01007387 */ /* 0x000fe40000100a00 */
[----:B------:R-:W-:Y:S01]  /*36b10*/  STL [R1+0x1c94], R23 ;  /* 0x001c941701007387 */ /* 0x000fe20000100800 */
[----:B------:R-:W-:Y:S01]  /*36b20*/  STL [R1+0x1c90], R27 ;  /* 0x001c901b01007387 */ /* 0x000fe20000100800 */
[----:B0-----:R-:W2:Y:S03]  /*36b30*/  LDL.LU R0, [R1+0x17a4] ;  /* 0x0017a40001007983 */ /* 0x001ea60000300800 */
[----:B--2---:R0:W-:Y:S04]  /*36b40*/  STL [R1+0x1ebc], R0 ;  /* 0x001ebc0001007387 */ /* 0x0041e80000100800 */
[----:B0-----:R-:W2:Y:S01]  /*36b50*/  LDL.LU R0, [R1+0x17ac] ;  /* 0x0017ac0001007983 */ /* 0x001ea20000300800 */
[----:B------:R-:W4:Y:S02]  /*36b60*/  LDL.LU R27, [R1+0x17a8] ;  /* 0x0017a800011b7983 */ /* 0x000f240000300800 */
[----:B------:R-:W2:Y:S02]  /*36b70*/  LDL.LU R23, [R1+0x177c] ;  /* 0x00177c0001177983 */ /* 0x000ea40000300800 */
[----:B------:R-:W2:Y:S01]  /*36b80*/  LDL.LU R24, [R1+0x17a0] ;  /* 0x0017a00001187983 */ /* 0x000ea20000300800 */
[----:B------:R-:W2:Y:S01]  /*36b90*/  LDL.LU R25, [R1+0x1774] ;  /* 0x0017740001197983 */ /* 0x000ea20000300800 */
[----:B---3--:R-:W-:Y:S01]  /*36ba0*/  ISETP.NE.U32.AND P0, PT, R2, R5, PT ;  /* 0x000000050200720c */ /* 0x008fe20003f05070 */
[----:B------:R-:W-:-:S04]  /*36bb0*/  IMAD.MOV.U32 R9, RZ, RZ, c[0x0][0x188] ;  /* 0x00006200ff097624 */ /* 0x000fc800078e00ff */
[----:B------:R-:W-:-:S04]  /*36bc0*/  IMAD.SHL.U32 R9, R9, 0x80, RZ ;  /* 0x0000008009097824 */ /* 0x000fc800078e00ff */
[----:B------:R-:W-:Y:S01]  /*36bd0*/  IMAD.SHL.U32 R9, R9, 0x2, RZ ;  /* 0x0000000209097824 */ /* 0x000fe200078e00ff */
[----:B--2---:R0:W-:Y:S01]  /*36be0*/  STL.64 [R1+0x1ec0], R24 ;  /* 0x001ec01801007387 */ /* 0x0041e20000100a00 */
[----:B------:R-:W2:Y:S02]  /*36bf0*/  LDL.LU R26, [R1+0x1798] ;  /* 0x00179800011a7983 */ /* 0x000ea40000300800 */
[----:B------:R-:W3:Y:S02]  /*36c00*/  LDL.LU R18, [R1+0x176c] ;  /* 0x00176c0001127983 */ /* 0x000ee40000300800 */
        /* <DEDUP_REMOVED lines=15> */
[----:B0-----:R-:W-:-:S02]  /*36d00*/  IMAD.MOV.U32 R24, RZ, RZ, R3 ;  /* 0x000000ffff187224 */ /* 0x001fc400078e0003 */
[----:B------:R-:W-:Y:S01]  /*36d10*/  IMAD.MOV.U32 R25, RZ, RZ, R7 ;  /* 0x000000ffff197224 */ /* 0x000fe200078e0007 */
[----:B------:R-:W2:Y:S01]  /*36d20*/  LDL.LU R28, [R1+0x172c] ;  /* 0x00172c00011c7983 */ /* 0x000ea20000300800 */
[----:B------:R-:W2:Y:S02]  /*36d30*/  LDL.LU R2, [R1+0x1750] ;  /* 0x0017500001027983 */ /* 0x000ea40000300800 */
[----:B------:R-:W2:Y:S02]  /*36d40*/  LDL.LU R3, [R1+0x178c] ;  /* 0x00178c0001037983 */ /* 0x000ea40000300800 */
[----:B------:R-:W2:Y:S01]  /*36d50*/  LDL.LU R7, [R1+0x1784] ;  /* 0x0017840001077983 */ /* 0x000ea20000300800 */
[----:B------:R0:W-:Y:S01]  /*36d60*/  STL.64 [R1+0x370], R24 ;  /* 0x0003701801007387 */ /* 0x0001e20000100a00 */
[----:B------:R-:W-:Y:S01]  /*36d70*/  IADD3 R0, P6, R0, R9, RZ ;  /* 0x0000000900007210 */ /* 0x000fe20007fde0ff */
[----:B0-----:R-:W-:Y:S02]  /*36d80*/  IMAD.MOV.U32 R24, RZ, RZ, R4 ;  /* 0x000000ffff187224 */ /* 0x001fe400078e0004 */
[----:B------:R-:W-:-:S05]  /*36d90*/  IMAD.MOV.U32 R25, RZ, RZ, R8 ;  /* 0x000000ffff197224 */ /* 0x000fca00078e0008 */
[----:B------:R0:W-:Y:S04]  /*36da0*/  STL.64 [R1+0x368], R24 ;  /* 0x0003681801007387 */ /* 0x0001e80000100a00 */
[----:B0-----:R-:W2:Y:S01]  /*36db0*/  LDL.LU.64 R24, [R1+0x1ec0] ;  /* 0x001ec00001187983 */ /* 0x001ea20000300a00 */
[----:B------:R-:W2:Y:S02]  /*36dc0*/  LDL.LU R4, [R1+0x179c] ;  /* 0x00179c0001047983 */ /* 0x000ea40000300800 */
[----:B------:R-:W2:Y:S02]  /*36dd0*/  LDL.LU R8, [R1+0x1794] ;  /* 0x0017940001087983 */ /* 0x000ea40000300800 */
[----:B------:R0:W-:Y:S02]  /*36de0*/  STL [R1+0x17ac], R0 ;  /* 0x0017ac0001007387 */ /* 0x0001e40000100800 */
[----:B0-----:R-:W2:Y:S02]  /*36df0*/  LDL.LU R0, [R1+0x1ebc] ;  /* 0x001ebc0001007983 */ /* 0x001ea40000300800 */
[----:B--2---:R-:W-:-:S05]  /*36e00*/  IADD3 R0, P1, R0, R9, RZ ;  /* 0x0000000900007210 */ /* 0x004fca0007f3e0ff */
[----:B------:R0:W-:Y:S04]  /*36e10*/  STL [R1+0x17a4], R0 ;  /* 0x0017a40001007387 */ /* 0x0001e80000100800 */
[----:B0-----:R-:W4:Y:S01]  /*36e20*/  LDL.LU R0, [R1+0x1eb8] ;  /* 0x001eb80001007983 */ /* 0x001f220000300800 */
[-C--:B------:R-:W-:Y:S02]  /*36e30*/  IADD3 R4, P2, R4, R9.reuse, RZ ;  /* 0x0000000904047210 */ /* 0x080fe40007f5e0ff */
[-C--:B------:R-:W-:Y:S02]  /*36e40*/  IADD3 R8, P3, R8, R9.reuse, RZ ;  /* 0x0000000908087210 */ /* 0x080fe40007f7e0ff */
[-C--:B------:R-:W-:Y:S02]  /*36e50*/  IADD3 R3, P4, R3, R9.reuse, RZ ;  /* 0x0000000903037210 */ /* 0x080fe40007f9e0ff */
[-C--:B------:R-:W-:Y:S01]  /*36e60*/  IADD3 R7, P5, R7, R9.reuse, RZ ;  /* 0x0000000907077210 */ /* 0x080fe20007fbe0ff */
[----:B------:R-:W-:Y:S01]  /*36e70*/  STL [R1+0x179c], R4 ;  /* 0x00179c0401007387 */ /* 0x000fe20000100800 */
[----:B------:R-:W-:Y:S02]  /*36e80*/  STL [R1+0x1794], R8 ;  /* 0x0017940801007387 */ /* 0x000fe40000100800 */
[----:B------:R-:W-:Y:S02]  /*36e90*/  STL [R1+0x178c], R3 ;  /* 0x00178c0301007387 */ /* 0x000fe40000100800 */
[----:B------:R-:W-:Y:S02]  /*36ea0*/  STL [R1+0x1784], R7 ;  /* 0x0017840701007387 */ /* 0x000fe40000100800 */
[--C-:B----4-:R-:W-:Y:S01]  /*36eb0*/  IMAD.X R27, R27, 0x1, R0.reuse, P6 ;  /* 0x000000011b1b7824 */ /* 0x110fe200030e0600 */
[-C--:B------:R-:W-:Y:S01]  /*36ec0*/  IADD3 R23, P6, R23, R9.reuse, RZ ;  /* 0x0000000917177210 */ /* 0x080fe20007fde0ff */
[--C-:B------:R-:W-:Y:S01]  /*36ed0*/  IMAD.X R24, R24, 0x1, R0.reuse, P1 ;  /* 0x0000000118187824 */ /* 0x100fe200008e0600 */
[-C--:B------:R-:W-:Y:S01]  /*36ee0*/  IADD3 R25, P1, R25, R9.reuse, RZ ;  /* 0x0000000919197210 */ /* 0x080fe20007f3e0ff */
[--C-:B------:R-:W-:Y:S01]  /*36ef0*/  IMAD.X R26, R26, 0x1, R0.reuse, P2 ;  /* 0x000000011a1a7824 */ /* 0x100fe200010e0600 */
[----:B------:R-:W-:Y:S01]  /*36f00*/  STL [R1+0x17a8], R27 ;  /* 0x0017a81b01007387 */ /* 0x000fe20000100800 */
[-C--:B---3--:R-:W-:Y:S01]  /*36f10*/  IADD3 R18, P2, R18, R9.reuse, RZ ;  /* 0x0000000912127210 */ /* 0x088fe20007f5e0ff */
[----:B------:R-:W-:Y:S02]  /*36f20*/  STL [R1+0x177c], R23 ;  /* 0x00177c1701007387 */ /* 0x000fe40000100800 */
[--C-:B------:R-:W-:Y:S01]  /*36f30*/  IMAD.X R19, R19, 0x1, R0.reuse, P3 ;  /* 0x0000000113137824 */ /* 0x100fe200018e0600 */
[----:B------:R-:W-:Y:S01]  /*36f40*/  STL [R1+0x17a0], R24 ;  /* 0x0017a01801007387 */ /* 0x000fe20000100800 */
[-C--:B------:R-:W-:Y:S01]  /*36f50*/  IADD3 R20, P3, R20, R9.reuse, RZ ;  /* 0x0000000914147210 */ /* 0x080fe20007f7e0ff */
        /* <DEDUP_REMOVED lines=25> */
[----:B------:R-:W-:Y:S02]  /*370f0*/  STL [R1+0x1768], R17 ;  /* 0x0017681101007387 */ /* 0x000fe40000100800 */
[--C-:B------:R-:W-:Y:S01]  /*37100*/  IMAD.X R29, R29, 0x1, R0.reuse, P4 ;  /* 0x000000011d1d7824 */ /* 0x100fe200020e0600 */
[----:B------:R-:W-:Y:S01]  /*37110*/  STL [R1+0x173c], R13 ;  /* 0x00173c0d01007387 */ /* 0x000fe20000100800 */
[----:B------:R-:W-:Y:S01]  /*37120*/  IADD3 R28, P4, R28, R9, RZ ;  /* 0x000000091c1c7210 */ /* 0x000fe20007f9e0ff */
[----:B------:R-:W-:Y:S02]  /*37130*/  STL [R1+0x1760], R16 ;  /* 0x0017601001007387 */ /* 0x000fe40000100800 */
[----:B------:R-:W-:Y:S01]  /*37140*/  STL [R1+0x1734], R12 ;  /* 0x0017340c01007387 */ /* 0x000fe20000100800 */
[----:B------:R0:W-:Y:S01]  /*37150*/  STL [R1+0x1eb4], R0 ;  /* 0x001eb40001007387 */ /* 0x0001e20000100800 */
[----:B------:R-:W-:-:S02]  /*37160*/  IMAD.X R2, R2, 0x1, R0, P5 ;  /* 0x0000000102027824 */ /* 0x000fc400028e0600 */
[----:B------:R-:W-:Y:S01]  /*37170*/  STL [R1+0x1758], R29 ;  /* 0x0017581d01007387 */ /* 0x000fe20000100800 */
[----:B0-----:R-:W2:Y:S01]  /*37180*/  LDL.LU R0, [R1+0x1724] ;  /* 0x0017240001007983 */ /* 0x001ea20000300800 */
[----:B------:R-:W-:Y:S02]  /*37190*/  STL [R1+0x172c], R28 ;  /* 0x00172c1c01007387 */ /* 0x000fe40000100800 */
[----:B------:R-:W3:Y:S02]  /*371a0*/  LDL.LU R4, [R1+0x1714] ;  /* 0x0017140001047983 */ /* 0x000ee40000300800 */
[----:B------:R-:W-:Y:S01]  /*371b0*/  STL [R1+0x1750], R2 ;  /* 0x0017500201007387 */ /* 0x000fe20000100800 */
[----:B---3--:R0:W-:Y:S04]  /*371c0*/  STL [R1+0x1ea8], R4 ;  /* 0x001ea80401007387 */ /* 0x0081e80000100800 */
[----:B0-----:R-:W3:Y:S04]  /*371d0*/  LDL.LU R4, [R1+0x1740] ;  /* 0x0017400001047983 */ /* 0x001ee80000300800 */
[----:B---3--:R0:W-:Y:S04]  /*371e0*/  STL [R1+0x1eac], R4 ;  /* 0x001eac0401007387 */ /* 0x0081e80000100800 */
[----:B0-----:R-:W3:Y:S01]  /*371f0*/  LDL.LU R4, [R1+0x171c] ;  /* 0x00171c0001047983 */ /* 0x001ee20000300800 */
[----:B--2---:R-:W-:-:S03]  /*37200*/  IADD3 R0, P5, R0, R9, RZ ;  /* 0x0000000900007210 */ /* 0x004fc60007fbe0ff */
[----:B---3--:R0:W-:Y:S04]  /*37210*/  STL [R1+0x1eb0], R4 ;  /* 0x001eb00401007387 */ /* 0x0081e80000100800 */
[----:B0-----:R-:W2:Y:S01]  /*37220*/  LDL.LU R4, [R1+0x1748] ;  /* 0x0017480001047983 */ /* 0x001ea20000300800 */
[----:B------:R-:W3:Y:S02]  /*37230*/  LDL.LU R8, [R1+0x1738] ;  /* 0x0017380001087983 */ /* 0x000ee40000300800 */
[----:B------:R-:W4:Y:S02]  /*37240*/  LDL.LU R3, [R1+0x170c] ;  /* 0x00170c0001037983 */ /* 0x000f240000300800 */
        /* <DEDUP_REMOVED lines=24> */
[----:B------:R0:W-:Y:S02]  /*373d0*/  STL [R1+0x1724], R0 ;  /* 0x0017240001007387 */ /* 0x0001e40000100800 */
[----:B0-----:R-:W2:Y:S02]  /*373e0*/  LDL.LU R0, [R1+0x1eb4] ;  /* 0x001eb40001007983 */ /* 0x001ea40000300800 */
[----:B--2---:R-:W-:-:S05]  /*373f0*/  IMAD.X R4, R4, 0x1, R0, P6 ;  /* 0x0000000104047824 */ /* 0x004fca00030e0600 */
[----:B------:R0:W-:Y:S04]  /*37400*/  STL [R1+0x1748], R4 ;  /* 0x0017480401007387 */ /* 0x0001e80000100800 */
[----:B0-----:R-:W2:Y:S02]  /*37410*/  LDL.LU R4, [R1+0x1eb0] ;  /* 0x001eb00001047983 */ /* 0x001ea40000300800 */
[----:B--2---:R-:W-:-:S05]  /*37420*/  IADD3 R4, P6, R4, R9, RZ ;  /* 0x0000000904047210 */ /* 0x004fca0007fde0ff */
[----:B------:R0:W-:Y:S04]  /*37430*/  STL [R1+0x171c], R4 ;  /* 0x00171c0401007387 */ /* 0x0001e80000100800 */
[----:B0-----:R-:W2:Y:S02]  /*37440*/  LDL.LU R4, [R1+0x1eac] ;  /* 0x001eac0001047983 */ /* 0x001ea40000300800 */
[----:B--2---:R-:W-:-:S05]  /*37450*/  IMAD.X R4, R4, 0x1, R0, P1 ;  /* 0x0000000104047824 */ /* 0x004fca00008e0600 */
[----:B------:R0:W-:Y:S04]  /*37460*/  STL [R1+0x1740], R4 ;  /* 0x0017400401007387 */ /* 0x0001e80000100800 */
[----:B0-----:R-:W2:Y:S01]  /*37470*/  LDL.LU R4, [R1+0x1ea8] ;  /* 0x001ea80001047983 */ /* 0x001ea20000300800 */
[--C-:B---3--:R-:W-:Y:S01]  /*37480*/  IMAD.X R8, R8, 0x1, R0.reuse, P2 ;  /* 0x0000000108087824 */ /* 0x108fe200010e0600 */
[-C--:B----4-:R-:W-:Y:S01]  /*37490*/  IADD3 R3, P2, R3, R9.reuse, RZ ;  /* 0x0000000903037210 */ /* 0x090fe20007f5e0ff */
[--C-:B------:R-:W-:Y:S01]  /*374a0*/  IMAD.X R7, R7, 0x1, R0.reuse, P3 ;  /* 0x0000000107077824 */ /* 0x100fe200018e0600 */
[-C--:B------:R-:W-:Y:S01]  /*374b0*/  IADD3 R27, P3, R27, R9.reuse, RZ ;  /* 0x000000091b1b7210 */ /* 0x080fe20007f7e0ff */
        /* <DEDUP_REMOVED lines=16> */
[----:B------:R-:W-:Y:S01]  /*375c0*/  IMAD.X R28, R28, 0x1, R0, P2 ;  /* 0x000000011c1c7824 */ /* 0x000fe200010e0600 */
[----:B------:R-:W-:-:S02]  /*375d0*/  IADD3 R2, P2, R2, R9, RZ ;  /* 0x0000000902027210 */ /* 0x000fc40007f5e0ff */
[----:B--2---:R-:W-:-:S05]  /*375e0*/  IADD3 R4, P1, R4, R9, RZ ;  /* 0x0000000904047210 */ /* 0x004fca0007f3e0ff */
[----:B------:R-:W-:Y:S01]  /*375f0*/  STL [R1+0x1714], R4 ;  /* 0x0017140401007387 */ /* 0x000fe20000100800 */
[----:B------:R-:W-:Y:S02]  /*37600*/  STL [R1+0x1738], R8 ;  /* 0x0017380801007387 */ /* 0x000fe40000100800 */
[----:B------:R-:W-:Y:S02]  /*37610*/  STL [R1+0x170c], R3 ;  /* 0x00170c0301007387 */ /* 0x000fe40000100800 */
[----:B------:R-:W-:Y:S01]  /*37620*/  STL [R1+0x1730], R7 ;  /* 0x0017300701007387 */ /* 0x000fe20000100800 */
[----:B------:R-:W-:Y:S01]  /*37630*/  STL [R1+0x1704], R27 ;  /* 0x0017041b01007387 */ /* 0x000fe20000100800 */
[----:B------:R-:W-:Y:S02]  /*37640*/  STL [R1+0x1728], R23 ;  /* 0x0017281701007387 */ /* 0x000fe40000100800 */
[----:B------:R-:W-:Y:S02]  /*37650*/  STL [R1+0x16fc], R24 ;  /* 0x0016fc1801007387 */ /* 0x000fe40000100800 */
[--C-:B------:R-:W-:Y:S01]  /*37660*/  IMAD.X R20, R20, 0x1, R0.reuse, P1 ;  /* 0x0000000114147824 */ /* 0x100fe200008e0600 */
[----:B------:R-:W-:Y:S01]  /*37670*/  STL [R1+0x1720], R25 ;  /* 0x0017201901007387 */ /* 0x000fe20000100800 */
[----:B------:R-:W-:Y:S01]  /*37680*/  IADD3 R21, P1, R21, R9, RZ ;  /* 0x0000000915157210 */ /* 0x000fe20007f3e0ff */
[----:B------:R-:W-:Y:S02]  /*37690*/  STL [R1+0x16f4], R26 ;  /* 0x0016f41a01007387 */ /* 0x000fe40000100800 */
[----:B------:R-:W-:Y:S01]  /*376a0*/  STL [R1+0x1718], R18 ;  /* 0x0017181201007387 */ /* 0x000fe20000100800 */
[----:B------:R-:W-:Y:S01]  /*376b0*/  STL [R1+0x16ec], R19 ;  /* 0x0016ec1301007387 */ /* 0x000fe20000100800 */
[----:B------:R-:W-:Y:S02]  /*376c0*/  STL [R1+0x1710], R20 ;  /* 0x0017101401007387 */ /* 0x000fe40000100800 */
[----:B------:R-:W-:Y:S02]  /*376d0*/  STL [R1+0x16e4], R21 ;  /* 0x0016e41501007387 */ /* 0x000fe40000100800 */
[----:B------:R-:W-:Y:S01]  /*376e0*/  STL [R1+0x1708], R22 ;  /* 0x0017081601007387 */ /* 0x000fe20000100800 */
[----:B------:R-:W-:Y:S01]  /*376f0*/  STL [R1+0x16dc], R10 ;  /* 0x0016dc0a01007387 */ /* 0x000fe20000100800 */
[----:B------:R-:W-:Y:S02]  /*37700*/  STL [R1+0x1700], R6 ;  /* 0x0017000601007387 */ /* 0x000fe40000100800 */
[----:B------:R-:W-:Y:S02]  /*37710*/  STL [R1+0x16d4], R5 ;  /* 0x0016d40501007387 */ /* 0x000fe40000100800 */
[----:B------:R-:W-:Y:S01]  /*37720*/  STL [R1+0x16f8], R14 ;  /* 0x0016f80e01007387 */ /* 0x000fe20000100800 */
[----:B------:R-:W-:Y:S01]  /*37730*/  STL [R1+0x16cc], R15 ;  /* 0x0016cc0f01007387 */ /* 0x000fe20000100800 */
[----:B------:R-:W-:-:S02]  /*37740*/  IMAD.X R12, R12, 0x1, R0, P1 ;  /* 0x000000010c0c7824 */ /* 0x000fc400008e0600 */
[----:B------:R-:W-:Y:S02]  /*37750*/  STL [R1+0x16f0], R11 ;  /* 0x0016f00b01007387 */ /* 0x000fe40000100800 */
[----:B------:R-:W-:Y:S01]  /*37760*/  STL [R1+0x16c4], R17 ;  /* 0x0016c41101007387 */ /* 0x000fe20000100800 */
[----:B------:R-:W-:Y:S01]  /*37770*/  IADD3 R29, P1, R29, R9, RZ ;  /* 0x000000091d1d7210 */ /* 0x000fe20007f3e0ff */
[----:B------:R-:W-:Y:S01]  /*37780*/  STL [R1+0x16e8], R13 ;  /* 0x0016e80d01007387 */ /* 0x000fe20000100800 */
[----:B------:R-:W-:Y:S02]  /*37790*/  STL [R1+0x16bc], R16 ;  /* 0x0016bc1001007387 */ /* 0x000fe40000100800 */
[----:B------:R-:W-:Y:S02]  /*377a0*/  STL [R1+0x16e0], R12 ;  /* 0x0016e00c01007387 */ /* 0x000fe40000100800 */
[----:B------:R0:W-:Y:S01]  /*377b0*/  STL [R1+0x1ea4], R9 ;  /* 0x001ea40901007387 */ /* 0x0001e20000100800 */
[----:B------:R-:W-:Y:S04]  /*377c0*/  STL [R1+0x16b4], R29 ;  /* 0x0016b41d01007387 */ /* 0x000fe80000100800 */
        /* <DEDUP_REMOVED lines=8> */
[----:B--2---:R-:W-:-:S03]  /*37850*/  IMAD.X R9, R9, 0x1, R0, P3 ;  /* 0x0000000109097824 */ /* 0x004fc600018e0600 */
        /* <DEDUP_REMOVED lines=30> */
[----:B--2---:R-:W-:-:S05]  /*37a40*/  IADD3 R4, P3, R4, R9, RZ ;  /* 0x0000000904047210 */ /* 0x004fca0007f7e0ff */
[----:B------:R0:W-:Y:S04]  /*37a50*/  STL [R1+0x16a4], R4 ;  /* 0x0016a40401007387 */ /* 0x0001e80000100800 */
[----:B0-----:R-:W2:Y:S02]  /*37a60*/  LDL.LU R4, [R1+0x1ea0] ;  /* 0x001ea00001047983 */ /* 0x001ea40000300800 */
[----:B--2---:R-:W-:-:S05]  /*37a70*/  IMAD.X R4, R4, 0x1, R0, P4 ;  /* 0x0000000104047824 */ /* 0x004fca00020e0600 */
[----:B------:R0:W-:Y:S04]  /*37a80*/  STL [R1+0x16c8], R4 ;  /* 0x0016c80401007387 */ /* 0x0001e80000100800 */
[----:B0-----:R-:W2:Y:S02]  /*37a90*/  LDL.LU R4, [R1+0x1e9c] ;  /* 0x001e9c0001047983 */ /* 0x001ea40000300800 */
[----:B--2---:R-:W-:-:S05]  /*37aa0*/  IADD3 R4, P4, R4, R9, RZ ;  /* 0x0000000904047210 */ /* 0x004fca0007f9e0ff */
[----:B------:R0:W-:Y:S04]  /*37ab0*/  STL [R1+0x169c], R4 ;  /* 0x00169c0401007387 */ /* 0x0001e80000100800 */
[----:B0-----:R-:W2:Y:S01]  /*37ac0*/  LDL.LU R4, [R1+0x1e98] ;  /* 0x001e980001047983 */ /* 0x001ea20000300800 */
[--C-:B----4-:R-:W-:Y:S01]  /*37ad0*/  IMAD.X R3, R3, 0x1, R0.reuse, P6 ;  /* 0x0000000103037824 */ /* 0x110fe200030e0600 */
        /* <DEDUP_REMOVED lines=18> */
[----:B------:R-:W-:Y:S01]  /*37c00*/  IADD3 R12, P4, R12, R9, RZ ;  /* 0x000000090c0c7210 */ /* 0x000fe20007f9e0ff */
[----:B------:R-:W-:-:S02]  /*37c10*/  IMAD.X R2, R2, 0x1, R0, P6 ;  /* 0x0000000102027824 */ /* 0x000fc400030e0600 */
[----:B--2---:R-:W-:Y:S01]  /*37c20*/  IMAD.X R4, R4, 0x1, R0, P5 ;  /* 0x0000000104047824 */ /* 0x004fe200028e0600 */
[----:B---3--:R-:W-:-:S04]  /*37c30*/  IADD3 R8, P5, R8, R9, RZ ;  /* 0x0000000908087210 */ /* 0x008fc80007fbe0ff */
[----:B------:R-:W-:Y:S01]  /*37c40*/  STL [R1+0x16c0], R4 ;  /* 0x0016c00401007387 */ /* 0x000fe20000100800 */
[----:B------:R-:W-:Y:S02]  /*37c50*/  STL [R1+0x1694], R8 ;  /* 0x0016940801007387 */ /* 0x000fe40000100800 */
[----:B------:R-:W-:Y:S02]  /*37c60*/  STL [R1+0x16b8], R3 ;  /* 0x0016b80301007387 */ /* 0x000fe40000100800 */
[----:B------:R-:W-:Y:S01]  /*37c70*/  STL [R1+0x168c], R7 ;  /* 0x00168c0701007387 */ /* 0x000fe20000100800 */
[----:B------:R-:W-:Y:S01]  /*37c80*/  STL [R1+0x16b0], R27 ;  /* 0x0016b01b01007387 */ /* 0x000fe20000100800 */
[----:B------:R-:W-:Y:S02]  /*37c90*/  STL [R1+0x1684], R23 ;  /* 0x0016841701007387 */ /* 0x000fe40000100800 */
        /* <DEDUP_REMOVED lines=17> */
[----:B------:R-:W-:-:S02]  /*37db0*/  IMAD.X R29, R29, 0x1, R0, P5 ;  /* 0x000000011d1d7824 */ /* 0x000fc400028e0600 */
[----:B------:R-:W-:Y:S01]  /*37dc0*/  STL [R1+0x1644], R13 ;  /* 0x0016440d01007387 */ /* 0x000fe20000100800 */
[-C--:B------:R-:W-:Y:S01]  /*37dd0*/  IADD3 R28, P5, R28, R9.reuse, RZ ;  /* 0x000000091c1c7210 */ /* 0x080fe20007fbe0ff */
[----:B------:R-:W-:Y:S01]  /*37de0*/  STL [R1+0x1668], R16 ;  /* 0x0016681001007387 */ /* 0x000fe20000100800 */
[----:B------:R-:W-:Y:S02]  /*37df0*/  STL [R1+0x163c], R12 ;  /* 0x00163c0c01007387 */ /* 0x000fe40000100800 */
[----:B------:R0:W-:Y:S02]  /*37e00*/  STL [R1+0x1e94], R0 ;  /* 0x001e940001007387 */ /* 0x0001e40000100800 */
        /* <DEDUP_REMOVED lines=2991> */
[----:B------:R-:W-:Y:S01]  /*43900*/  IADD3 R14, P4, R14, UR8, RZ ;  /* 0x000000080e0e7c10 */ /* 0x000fe2000ff9e0ff */
[--C-:B------:R-:W-:Y:S01]  /*43910*/  IMAD.X R15, R15, 0x1, R0.reuse, P5 ;  /* 0x000000010f0f7824 */ /* 0x100fe200028e0600 */
[----:B------:R-:W-:Y:S01]  /*43920*/  IADD3 R11, P5, R11, UR8, RZ ;  /* 0x000000080b0b7c10 */ /* 0x000fe2000ffbe0ff */
[--C-:B------:R-:W-:Y:S01]  /*43930*/  IMAD.X R17, R17, 0x1, R0.reuse, P6 ;  /* 0x0000000111117824 */ /* 0x100fe200030e0600 */
[----:B------:R-:W-:Y:S01]  /*43940*/  IADD3 R13, P6, R13, UR8, RZ ;  /* 0x000000080d0d7c10 */ /* 0x000fe2000ffde0ff */
[--C-:B------:R-:W-:Y:S01]  /*43950*/  IMAD.X R16, R16, 0x1, R0.reuse, P1 ;  /* 0x0000000110107824 */ /* 0x100fe200008e0600 */
[----:B------:R-:W-:Y:S01]  /*43960*/  IADD3 R12, P1, R12, UR8, RZ ;  /* 0x000000080c0c7c10 */ /* 0x000fe2000ff3e0ff */
[----:B--2---:R-:W-:Y:S01]  /*43970*/  IMAD.X R4, R4, 0x1, R0, P2 ;  /* 0x0000000104047824 */ /* 0x004fe200010e0600 */
[----:B---3--:R-:W-:-:S04]  /*43980*/  IADD3 R8, P2, R8, R9, RZ ;  /* 0x0000000908087210 */ /* 0x008fc80007f5e0ff */
[----:B------:R0:W-:Y:S01]  /*43990*/  STL [R1+0x1950], R4 ;  /* 0x0019500401007387 */ /* 0x0001e20000100800 */
        /* <DEDUP_REMOVED lines=25> */
[----:B0-----:R-:W2:Y:S02]  /*43b30*/  LDL.LU R4, [R1+0x19cc] ;  /* 0x0019cc0001047983 */ /* 0x001ea40000300800 */
[----:B------:R-:W-:Y:S01]  /*43b40*/  IMAD.X R29, R29, 0x1, R0, P2 ;  /* 0x000000011d1d7824 */ /* 0x000fe200010e0600 */
[----:B------:R-:W-:-:S04]  /*43b50*/  IADD3 R28, P2, R28, UR8, RZ ;  /* 0x000000081c1c7c10 */ /* 0x000fc8000ff5e0ff */
[----:B------:R-:W-:Y:S01]  /*43b60*/  STL [R1+0x19b0], R29 ;  /* 0x0019b01d01007387 */ /* 0x000fe20000100800 */
[----:B------:R-:W-:-:S03]  /*43b70*/  IMAD.X R2, R2, 0x1, R0, P3 ;  /* 0x0000000102027824 */ /* 0x000fc600018e0600 */
[----:B--2---:R0:W-:Y:S01]  /*43b80*/  STL [R1+0x1cb4], R4 ;  /* 0x001cb40401007387 */ /* 0x0041e20000100800 */
[----:B------:R1:W-:Y:S03]  /*43b90*/  STL [R1+0x19dc], R28 ;  /* 0x0019dc1c01007387 */ /* 0x0003e60000100800 */
[----:B0-----:R-:W2:Y:S01]  /*43ba0*/  LDL.LU R4, [R1+0x19d4] ;  /* 0x0019d40001047983 */ /* 0x001ea20000300800 */
[----:B------:R0:W-:Y:S02]  /*43bb0*/  STL [R1+0x19c0], R2 ;  /* 0x0019c00201007387 */ /* 0x0001e40000100800 */
[----:B------:R-:W3:Y:S02]  /*43bc0*/  LDL.LU R8, [R1+0x19f0] ;  /* 0x0019f00001087983 */ /* 0x000ee40000300800 */
[----:B------:R-:W4:Y:S01]  /*43bd0*/  LDL.LU R3, [R1+0x19bc] ;  /* 0x0019bc0001037983 */ /* 0x000f220000300800 */
        /* <DEDUP_REMOVED lines=23> */
[----:B-1----:R-:W4:Y:S01]  /*43d50*/  LDL.LU R28, [R1+0x1a4c] ;  /* 0x001a4c00011c7983 */ /* 0x002f220000300800 */
[----:B0-----:R-:W4:Y:S01]  /*43d60*/  LDL.LU R2, [R1+0x1a14] ;  /* 0x001a140001027983 */ /* 0x001f220000300800 */
[----:B------:R0:W-:Y:S03]  /*43d70*/  STL [R1+0x1c98], R0 ;  /* 0x001c980001007387 */ /* 0x0001e60000100800 */
[----:B0-----:R-:W4:Y:S01]  /*43d80*/  LDL.LU R0, [R1+0x19f8] ;  /* 0x0019f80001007983 */ /* 0x001f220000300800 */
[----:B--2---:R-:W-:-:S05]  /*43d90*/  IADD3 R4, P3, R4, UR8, RZ ;  /* 0x0000000804047c10 */ /* 0x004fca000ff7e0ff */
[----:B------:R0:W-:Y:S04]  /*43da0*/  STL [R1+0x19d4], R4 ;  /* 0x0019d40401007387 */ /* 0x0001e80000100800 */
[----:B0-----:R-:W2:Y:S01]  /*43db0*/  LDL.LU R4, [R1+0x1cb4] ;  /* 0x001cb40001047983 */ /* 0x001ea20000300800 */
[----:B---3--:R-:W-:Y:S01]  /*43dc0*/  IADD3.X R8, R8, UR5, RZ, P5, !PT ;  /* 0x0000000508087c10 */ /* 0x008fe2000affe4ff */
[----:B----4-:R-:W-:Y:S01]  /*43dd0*/  IADD3 R3, P5, R3, UR8, RZ ;  /* 0x0000000803037c10 */ /* 0x010fe2000ffbe0ff */
[----:B------:R-:W-:Y:S01]  /*43de0*/  IADD3.X R7, R7, UR5, RZ, P6, !PT ;  /* 0x0000000507077c10 */ /* 0x000fe2000b7fe4ff */
[----:B------:R-:W-:Y:S01]  /*43df0*/  IADD3 R27, P6, R27, UR8, RZ ;  /* 0x000000081b1b7c10 */ /* 0x000fe2000ffde0ff */
[----:B------:R-:W-:Y:S01]  /*43e00*/  IADD3.X R23, R23, UR5, RZ, P1, !PT ;  /* 0x0000000517177c10 */ /* 0x000fe20008ffe4ff */
[----:B------:R-:W-:Y:S01]  /*43e10*/  IADD3 R24, P1, R24, UR8, RZ ;  /* 0x0000000818187c10 */ /* 0x000fe2000ff3e0ff */
[----:B------:R-:W-:Y:S01]  /*43e20*/  IADD3.X R25, R25, UR5, RZ, P2, !PT ;  /* 0x0000000519197c10 */ /* 0x000fe200097fe4ff */
[----:B------:R-:W-:Y:S01]  /*43e30*/  IADD3 R26, P2, R26, UR8, RZ ;  /* 0x000000081a1a7c10 */ /* 0x000fe2000ff5e0ff */
[----:B------:R-:W-:Y:S01]  /*43e40*/  IADD3.X R18, R18, UR5, RZ, P3, !PT ;  /* 0x0000000512127c10 */ /* 0x000fe20009ffe4ff */
[----:B------:R-:W-:Y:S01]  /*43e50*/  IADD3 R19, P3, R19, UR8, RZ ;  /* 0x0000000813137c10 */ /* 0x000fe2000ff7e0ff */
[----:B------:R-:W-:-:S05]  /*43e60*/  IADD3.X R0, R0, UR5, RZ, P4, !PT ;  /* 0x0000000500007c10 */ /* 0x000fca000a7fe4ff */
[----:B------:R0:W-:Y:S01]  /*43e70*/  STL [R1+0x19f8], R0 ;  /* 0x0019f80001007387 */ /* 0x0001e20000100800 */
        /* <DEDUP_REMOVED lines=10> */
[----:B--2---:R-:W-:-:S05]  /*43f20*/  IADD3 R4, P4, R4, UR8, RZ ;  /* 0x0000000804047c10 */ /* 0x004fca000ff9e0ff */
[----:B------:R-:W-:Y:S01]  /*43f30*/  STL [R1+0x19cc], R4 ;  /* 0x0019cc0401007387 */ /* 0x000fe20000100800 */
[----:B------:R-:W-:Y:S02]  /*43f40*/  STL [R1+0x19f0], R8 ;  /* 0x0019f00801007387 */ /* 0x000fe40000100800 */
[----:B------:R-:W-:Y:S02]  /*43f50*/  STL [R1+0x19bc], R3 ;  /* 0x0019bc0301007387 */ /* 0x000fe40000100800 */
[----:B------:R-:W-:Y:S01]  /*43f60*/  STL [R1+0x19e8], R7 ;  /* 0x0019e80701007387 */ /* 0x000fe20000100800 */
[----:B------:R-:W-:Y:S01]  /*43f70*/  STL [R1+0x9e0], R27 ;  /* 0x0009e01b01007387 */ /* 0x000fe20000100800 */
[----:B------:R-:W-:Y:S02]  /*43f80*/  STL [R1+0x19e0], R23 ;  /* 0x0019e01701007387 */ /* 0x000fe40000100800 */
[----:B------:R-:W-:Y:S01]  /*43f90*/  STL [R1+0x9d8], R24 ;  /* 0x0009d81801007387 */ /* 0x000fe20000100800 */
[----:B------:R-:W-:Y:S01]  /*43fa0*/  IADD3.X R20, R20, UR5, RZ, P4, !PT ;  /* 0x0000000514147c10 */ /* 0x000fe2000a7fe4ff */
[----:B------:R-:W-:Y:S01]  /*43fb0*/  STL [R1+0x19d8], R25 ;  /* 0x0019d81901007387 */ /* 0x000fe20000100800 */
[----:B------:R-:W-:Y:S01]  /*43fc0*/  IADD3 R21, P4, R21, UR8, RZ ;  /* 0x0000000815157c10 */ /* 0x000fe2000ff9e0ff */
        /* <DEDUP_REMOVED lines=11> */
[----:B------:R-:W-:Y:S01]  /*44080*/  IADD3.X R16, R16, UR5, RZ, P4, !PT ;  /* 0x0000000510107c10 */ /* 0x000fe2000a7fe4ff */
[----:B------:R-:W-:Y:S01]  /*44090*/  STL [R1+0x9d0], R15 ;  /* 0x0009d00f01007387 */ /* 0x000fe20000100800 */
[----:B------:R-:W-:Y:S01]  /*440a0*/  IADD3 R12, P4, R12, UR8, RZ ;  /* 0x000000080c0c7c10 */ /* 0x000fe2000ff9e0ff */
[----:B------:R-:W-:Y:S01]  /*440b0*/  STL [R1+0x1a40], R11 ;  /* 0x001a400b01007387 */ /* 0x000fe20000100800 */
[----:B------:R-:W-:Y:S02]  /*440c0*/  STL [R1+0x1a08], R17 ;  /* 0x001a081101007387 */ /* 0x000fe40000100800 */
[----:B------:R-:W-:Y:S02]  /*440d0*/  STL [R1+0x1a3c], R13 ;  /* 0x001a3c0d01007387 */ /* 0x000fe40000100800 */
[----:B------:R-:W-:Y:S01]  /*440e0*/  STL [R1+0x1a04], R16 ;  /* 0x001a041001007387 */ /* 0x000fe20000100800 */
[----:B------:R-:W-:Y:S01]  /*440f0*/  STL [R1+0x1a50], R12 ;  /* 0x001a500c01007387 */ /* 0x000fe20000100800 */
[----:B0-----:R-:W2:Y:S01]  /*44100*/  LDL.LU R0, [R1+0x1a5c] ;  /* 0x001a5c0001007983 */ /* 0x001ea20000300800 */
[----:B------:R-:W-:Y:S01]  /*44110*/  IADD3.X R29, R29, UR5, RZ, P5, !PT ;  /* 0x000000051d1d7c10 */ /* 0x000fe2000affe4ff */
[----:B------:R-:W-:-:S04]  /*44120*/  IADD3 R28, P5, R28, UR8, RZ ;  /* 0x000000081c1c7c10 */ /* 0x000fc8000ffbe0ff */
[----:B------:R-:W-:Y:S04]  /*44130*/  STL [R1+0x1a18], R29 ;  /* 0x001a181d01007387 */ /* 0x000fe80000100800 */
[----:B--2---:R0:W-:Y:S01]  /*44140*/  STL [R1+0x1cac], R0 ;  /* 0x001cac0001007387 */ /* 0x0041e20000100800 */
[----:B------:R-:W-:Y:S03]  /*44150*/  STL [R1+0x1a4c], R28 ;  /* 0x001a4c1c01007387 */ /* 0x000fe60000100800 */
[----:B0-----:R-:W2:Y:S01]  /*44160*/  LDL.LU R0, [R1+0x1a28] ;  /* 0x001a280001007983 */ /* 0x001ea20000300800 */
[----:B------:R-:W-:-:S05]  /*44170*/  IADD3.X R2, R2, UR5, RZ, P6, !PT ;  /* 0x0000000502027c10 */ /* 0x000fca000b7fe4ff */
[----:B------:R-:W-:Y:S04]  /*44180*/  STL [R1+0x1a14], R2 ;  /* 0x001a140201007387 */ /* 0x000fe80000100800 */
        /* <DEDUP_REMOVED lines=30> */
[----:B--2---:R-:W-:-:S05]  /*44370*/  IADD3 R0, P6, R0, UR8, RZ ;  /* 0x0000000800007c10 */ /* 0x004fca000ffde0ff */
[----:B------:R0:W-:Y:S04]  /*44380*/  STL [R1+0x1a60], R0 ;  /* 0x001a600001007387 */ /* 0x0001e80000100800 */
[----:B0-----:R-:W2:Y:S02]  /*44390*/  LDL.LU R0, [R1+0x1cb0] ;  /* 0x001cb00001007983 */ /* 0x001ea40000300800 */
[----:B--2---:R-:W-:-:S05]  /*443a0*/  IADD3.X R0, R0, UR5, RZ, P1, !PT ;  /* 0x0000000500007c10 */ /* 0x004fca0008ffe4ff */
        /* <DEDUP_REMOVED lines=22> */
[----:B------:R-:W-:-:S02]  /*44510*/  IADD3.X R12, R12, UR5, RZ, P2, !PT ;  /* 0x000000050c0c7c10 */ /* 0x000fc400097fe4ff */
[----:B--2---:R-:W-:-:S05]  /*44520*/  IADD3 R0, P1, R0, UR8, RZ ;  /* 0x0000000800007c10 */ /* 0x004fca000ff3e0ff */
[----:B------:R0:W-:Y:S01]  /*44530*/  STL [R1+0x1a5c], R0 ;  /* 0x001a5c0001007387 */ /* 0x0001e20000100800 */
        /* <DEDUP_REMOVED lines=28> */
[----:B------:R-:W-:Y:S02]  /*44700*/  STL [R1+0x1a8c], R12 ;  /* 0x001a8c0c01007387 */ /* 0x000fe40000100800 */
[----:B0-----:R-:W2:Y:S01]  /*44710*/  LDL.LU R0, [R1+0x1aa4] ;  /* 0x001aa40001007983 */ /* 0x001ea20000300800 */
[----:B------:R-:W-:-:S02]  /*44720*/  IADD3 R29, P2, R29, UR8, RZ ;  /* 0x000000081d1d7c10 */ /* 0x000fc4000ff5e0ff */
[----:B------:R-:W-:-:S03]  /*44730*/  IADD3.X R28, R28, UR5, RZ, P3, !PT ;  /* 0x000000051c1c7c10 */ /* 0x000fc60009ffe4ff */
[----:B------:R-:W-:Y:S04]  /*44740*/  STL [R1+0x1ac8], R29 ;  /* 0x001ac81d01007387 */ /* 0x000fe80000100800 */
[----:B--2---:R0:W-:Y:S01]  /*44750*/  STL [R1+0x1ca4], R0 ;  /* 0x001ca40001007387 */ /* 0x0041e20000100800 */
[----:B------:R-:W-:Y:S03]  /*44760*/  STL [R1+0x1a94], R28 ;  /* 0x001a941c01007387 */ /* 0x000fe60000100800 */
[----:B0-----:R-:W2:Y:S01]  /*44770*/  LDL.LU R0, [R1+0x1ad8] ;  /* 0x001ad80001007983 */ /* 0x001ea20000300800 */
[----:B------:R-:W-:-:S05]  /*44780*/  IADD3 R2, P3, R2, UR8, RZ ;  /* 0x0000000802027c10 */ /* 0x000fca000ff7e0ff */
        /* <DEDUP_REMOVED lines=31> */
[----:B--2---:R-:W-:-:S05]  /*44980*/  IADD3.X R0, R0, UR5, RZ, P4, !PT ;  /* 0x0000000500007c10 */ /* 0x004fca000a7fe4ff */
[----:B------:R0:W-:Y:S04]  /*44990*/  STL [R1+0x1a9c], R0 ;  /* 0x001a9c0001007387 */ /* 0x0001e80000100800 */
[----:B0-----:R-:W2:Y:S02]  /*449a0*/  LDL.LU R0, [R1+0x1ca8] ;  /* 0x001ca80001007983 */ /* 0x001ea40000300800 */
[----:B--2---:R-:W-:-:S05]  /*449b0*/  IADD3 R0, P4, R0, UR8, RZ ;  /* 0x0000000800007c10 */ /* 0x004fca000ff9e0ff */
[----:B------:R0:W-:Y:S04]  /*449c0*/  STL [R1+0x1ad8], R0 ;  /* 0x001ad80001007387 */ /* 0x0001e80000100800 */
[----:B0-----:R-:W2:Y:S01]  /*449d0*/  LDL.LU R0, [R1+0x1ca4] ;  /* 0x001ca40001007983 */ /* 0x001ea20000300800 */
[----:B----4-:R-:W-:Y:S01]  /*449e0*/  IADD3.X R8, R8, UR5, RZ, P6, !PT ;  /* 0x0000000508087c10 */ /* 0x010fe2000b7fe4ff */
[----:B---3--:R-:W-:Y:S01]  /*449f0*/  IADD3 R3, P6, R3, UR8, RZ ;  /* 0x0000000803037c10 */ /* 0x008fe2000ffde0ff */
        /* <DEDUP_REMOVED lines=18> */
[----:B--2---:R-:W-:Y:S01]  /*44b20*/  IADD3.X R0, R0, UR5, RZ, P5, !PT ;  /* 0x0000000500007c10 */ /* 0x004fe2000affe4ff */
[----:B------:R-:W-:-:S04]  /*44b30*/  IADD3 R4, P5, R4, UR8, RZ ;  /* 0x0000000804047c10 */ /* 0x000fc8000ffbe0ff */
[----:B------:R0:W-:Y:S01]  /*44b40*/  STL [R1+0x1aa4], R0 ;  /* 0x001aa40001007387 */ /* 0x0001e20000100800 */
[----:B------:R-:W-:Y:S02]  /*44b50*/  STL [R1+0x1ae0], R4 ;  /* 0x001ae00401007387 */ /* 0x000fe40000100800 */
[----:B------:R-:W-:Y:S02]  /*44b60*/  STL [R1+0x1aac], R8 ;  /* 0x001aac0801007387 */ /* 0x000fe40000100800 */
[----:B------:R-:W-:Y:S01]  /*44b70*/  STL [R1+0x1ae8], R3 ;  /* 0x001ae80301007387 */ /* 0x000fe20000100800 */
[----:B------:R-:W-:Y:S01]  /*44b80*/  STL [R1+0x1ab4], R7 ;  /* 0x001ab40701007387 */ /* 0x000fe20000100800 */
[----:B------:R-:W-:Y:S02]  /*44b90*/  STL [R1+0x1af0], R27 ;  /* 0x001af01b01007387 */ /* 0x000fe40000100800 */
        /* <DEDUP_REMOVED lines=75> */
[----:B------:R-:W-:-:S02]  /*45050*/  IADD3.X R13, R13, UR5, RZ, P6, !PT ;  /* 0x000000050d0d7c10 */ /* 0x000fc4000b7fe4ff */
[----:B--2---:R-:W-:-:S05]  /*45060*/  IADD3 R0, P2, R0, UR8, RZ ;  /* 0x0000000800007c10 */ /* 0x004fca000ff5e0ff */
[----:B------:R0:W-:Y:S04]  /*45070*/  STL [R1+0x1b58], R0 ;  /* 0x001b580001007387 */ /* 0x0001e80000100800 */
[----:B0-----:R0:W5:Y:S01]  /*45080*/  LDL.LU R0, [R1+0x1c98] ;  /* 0x001c980001007983 */ /* 0x0011620000300800 */
[----:B------:R1:W-:Y:S03]  /*45090*/  STL [R1+0x1b24], R23 ;  /* 0x001b241701007387 */ /* 0x0003e60000100800 */
[----:B-1----:R0:W5:Y:S01]  /*450a0*/  LDL.LU R23, [R1+0x1c94] ;  /* 0x001c940001177983 */ /* 0x0021620000300800 */
[----:B------:R1:W-:Y:S03]  /*450b0*/  STL [R1+0x1b60], R27 ;  /* 0x001b601b01007387 */ /* 0x0003e60000100800 */
[----:B-1----:R0:W5:Y:S01]  /*450c0*/  LDL.LU R27, [R1+0x1c90] ;  /* 0x001c9000011b7983 */ /* 0x0021620000300800 */
[----:B------:R1:W-:Y:S03]  /*450d0*/  STL [R1+0x1b2c], R10 ;  /* 0x001b2c0a01007387 */ /* 0x0003e60000100800 */
[----:B-1----:R-:W2:Y:S01]  /*450e0*/  LDL.LU R10, [R1+0x1c8c] ;  /* 0x001c8c00010a7983 */ /* 0x002ea20000300800 */
[----:B------:R1:W-:Y:S03]  /*450f0*/  STL [R1+0x1b68], R9 ;  /* 0x001b680901007387 */ /* 0x0003e60000100800 */
[----:B-1----:R-:W3:Y:S01]  /*45100*/  LDL.LU R9, [R1+0x1c88] ;  /* 0x001c880001097983 */ /* 0x002ee20000300800 */
[----:B------:R1:W-:Y:S03]  /*45110*/  STL [R1+0x1b34], R6 ;  /* 0x001b340601007387 */ /* 0x0003e60000100800 */
[----:B-1----:R-:W4:Y:S01]  /*45120*/  LDL.LU R6, [R1+0x1c84] ;  /* 0x001c840001067983 */ /* 0x002f220000300800 */
[----:B------:R1:W-:Y:S03]  /*45130*/  STL [R1+0x1b70], R5 ;  /* 0x001b700501007387 */ /* 0x0003e60000100800 */
[----:B-1----:R-:W2:Y:S01]  /*45140*/  LDL.LU R5, [R1+0x1c80] ;  /* 0x001c800001057983 */ /* 0x002ea20000300800 */
[----:B------:R-:W-:-:S02]  /*45150*/  IADD3 R17, P6, R17, UR8, RZ ;  /* 0x0000000811117c10 */ /* 0x000fc4000ffde0ff */
[----:B------:R-:W-:Y:S01]  /*45160*/  IADD3.X R12, R12, UR5, RZ, P1, !PT ;  /* 0x000000050c0c7c10 */ /* 0x000fe20008ffe4ff */
[----:B------:R1:W-:Y:S01]  /*45170*/  STL [R1+0x1b3c], R13 ;  /* 0x001b3c0d01007387 */ /* 0x0003e20000100800 */
[----:B------:R-:W-:Y:S02]  /*45180*/  IADD3 R16, P1, R16, UR8, RZ ;  /* 0x0000000810107c10 */ /* 0x000fe4000ff3e0ff */
[----:B------:R-:W-:Y:S01]  /*45190*/  IADD3.X R28, R28, UR5, RZ, P2, !PT ;  /* 0x000000051c1c7c10 */ /* 0x000fe200097fe4ff */
[----:B------:R-:W-:Y:S01]  /*451a0*/  IADD3 R29, P2, R29, UR8, RZ ;  /* 0x000000081d1d7c10 */ /* 0x000fe2000ff5e0ff */
[----:B------:R-:W-:Y:S01]  /*451b0*/  IADD3.X R2, R2, UR5, RZ, P3, !PT ;  /* 0x0000000502027c10 */ /* 0x000fe20009ffe4ff */
[----:B-1----:R0:W5:Y:S01]  /*451c0*/  LDL.LU R13, [R1+0x1c7c] ;  /* 0x001c7c00010d7983 */ /* 0x0021620000300800 */
[----:B------:R1:W-:Y:S01]  /*451d0*/  STL [R1+0x1b78], R17 ;  /* 0x001b781101007387 */ /* 0x0003e20000100800 */
[----:B------:R-:W-:Y:S02]  /*451e0*/  IADD3 R4, P3, R4, UR8, RZ ;  /* 0x0000000804047c10 */ /* 0x000fe4000ff7e0ff */
[----:B------:R-:W-:Y:S01]  /*451f0*/  IADD3.X R8, R8, UR5, RZ, P4, !PT ;  /* 0x0000000508087c10 */ /* 0x000fe2000a7fe4ff */
[----:B------:R-:W-:Y:S01]  /*45200*/  IADD3 R3, P4, R3, UR8, RZ ;  /* 0x0000000803037c10 */ /* 0x000fe2000ff9e0ff */
[----:B-1----:R0:W5:Y:S01]  /*45210*/  LDL.LU R17, [R1+0x1c78] ;  /* 0x001c780001117983 */ /* 0x0021620000300800 */
[----:B------:R1:W-:Y:S01]  /*45220*/  STL [R1+0x1b44], R12 ;  /* 0x001b440c01007387 */ /* 0x0003e20000100800 */
        /* <DEDUP_REMOVED lines=12> */
[----:B------:R-:W-:-:S02]  /*452f0*/  IADD3.X R20, R20, UR5, RZ, P2, !PT ;  /* 0x0000000514147c10 */ /* 0x000fc400097fe4ff */
[----:B------:R-:W-:Y:S01]  /*45300*/  IADD3.X R21, R21, UR5, RZ, P3, !PT ;  /* 0x0000000515157c10 */ /* 0x000fe20009ffe4ff */
[----:B-1----:R0:W5:Y:S01]  /*45310*/  LDL.LU R29, [R1+0x1c68] ;  /* 0x001c6800011d7983 */ /* 0x0021620000300800 */
[----:B------:R1:W-:Y:S02]  /*45320*/  STL [R1+0x1b54], R2 ;  /* 0x001b540201007387 */ /* 0x0003e40000100800 */
[----:B------:R4:W-:Y:S02]  /*45330*/  STL [R1+0x1b90], R4 ;  /* 0x001b900401007387 */ /* 0x0009e40000100800 */
[----:B------:R2:W-:Y:S01]  /*45340*/  STL [R1+0x1b5c], R8 ;  /* 0x001b5c0801007387 */ /* 0x0005e20000100800 */
[----:B------:R0:W-:Y:S01]  /*45350*/  STL [R1+0x1b98], R3 ;  /* 0x001b980301007387 */ /* 0x0001e20000100800 */
[----:B------:R0:W-:Y:S02]  /*45360*/  STL [R1+0x1b64], R7 ;  /* 0x001b640701007387 */ /* 0x0001e40000100800 */
[----:B------:R0:W-:Y:S02]  /*45370*/  STL [R1+0x1ba0], R24 ;  /* 0x001ba01801007387 */ /* 0x0001e40000100800 */
[----:B------:R0:W-:Y:S01]  /*45380*/  STL [R1+0x1b6c], R25 ;  /* 0x001b6c1901007387 */ /* 0x0001e20000100800 */
[----:B------:R0:W-:Y:S01]  /*45390*/  STL [R1+0x1ba8], R26 ;  /* 0x001ba81a01007387 */ /* 0x0001e20000100800 */
[----:B------:R-:W-:-:S03]  /*453a0*/  IADD3.X R22, R22, UR5, RZ, P4, !PT ;  /* 0x0000000516167c10 */ /* 0x000fc6000a7fe4ff */
[----:B-1----:R-:W1:Y:S01]  /*453b0*/  S2R R2, SR_TID.X ;  /* 0x0000000000027919 */ /* 0x002e620000002100 */
[----:B------:R0:W-:Y:S01]  /*453c0*/  STL [R1+0x1b74], R18 ;  /* 0x001b741201007387 */ /* 0x0001e20000100800 */
[----:B------:R-:W-:Y:S01]  /*453d0*/  IADD3.X R14, R14, UR5, RZ, P5, !PT ;  /* 0x000000050e0e7c10 */ /* 0x000fe2000affe4ff */
[----:B------:R0:W-:Y:S01]  /*453e0*/  STL [R1+0x1bac], R19 ;  /* 0x001bac1301007387 */ /* 0x0001e20000100800 */
[----:B------:R-:W-:Y:S01]  /*453f0*/  IADD3.X R15, R15, UR5, RZ, P6, !PT ;  /* 0x000000050f0f7c10 */ /* 0x000fe2000b7fe4ff */
[----:B------:R0:W-:Y:S01]  /*45400*/  STL [R1+0x1b7c], R20 ;  /* 0x001b7c1401007387 */ /* 0x0001e20000100800 */
[----:B------:R0:W-:Y:S01]  /*45410*/  STL [R1+0x1b84], R21 ;  /* 0x001b841501007387 */ /* 0x0001e20000100800 */
[----:B------:R-:W-:Y:S01]  /*45420*/  IADD3.X R11, R11, UR5, RZ, P1, !PT ;  /* 0x000000050b0b7c10 */ /* 0x000fe20008ffe4ff */
[----:B------:R0:W-:Y:S01]  /*45430*/  STL [R1+0x1b8c], R22 ;  /* 0x001b8c1601007387 */ /* 0x0001e20000100800 */
[----:B------:R0:W-:Y:S01]  /*45440*/  STL [R1+0x1b94], R14 ;  /* 0x001b940e01007387 */ /* 0x0001e20000100800 */
[----:B------:R0:W-:Y:S01]  /*45450*/  STL [R1+0x1b9c], R15 ;  /* 0x001b9c0f01007387 */ /* 0x0001e20000100800 */
[----:B-1----:R-:W-:-:S05]  /*45460*/  LOP3.LUT R2, R2, 0x3f, RZ, 0xc0, !PT ;  /* 0x0000003f02027812 */ /* 0x002fca00078ec0ff */
[----:B------:R-:W-:Y:S02]  /*45470*/  IMAD.SHL.U32 R2, R2, 0x2, RZ ;  /* 0x0000000202027824 */ /* 0x000fe400078e00ff */
[----:B----4-:R-:W-:Y:S02]  /*45480*/  IMAD.MOV.U32 R4, RZ, RZ, R6 ;  /* 0x000000ffff047224 */ /* 0x010fe400078e0006 */
[----:B--2---:R-:W-:Y:S02]  /*45490*/  IMAD.MOV.U32 R8, RZ, RZ, R5 ;  /* 0x000000ffff087224 */ /* 0x004fe400078e0005 */
[----:B------:R-:W-:-:S05]  /*454a0*/  IMAD.MOV.U32 R5, RZ, RZ, R10 ;  /* 0x000000ffff057224 */ /* 0x000fca00078e000a */
[----:B------:R0:W-:Y:S01]  /*454b0*/  STL.64 [R1+0x358], R4 ;  /* 0x0003580401007387 */ /* 0x0001e20000100a00 */
[----:B------:R0:W-:Y:S02]  /*454c0*/  STL [R1+0x1ba4], R11 ;  /* 0x001ba40b01007387 */ /* 0x0001e40000100800 */
[----:B---3--:R0:W-:Y:S01]  /*454d0*/  STL.64 [R1+0x360], R8 ;  /* 0x0003600801007387 */ /* 0x0081e20000100a00 */
[----:B------:R-:W-:Y:S01]  /*454e0*/  @!P0 CALL.REL.NOINC `(.L_x_1) ;  /* 0x0000001000008944 */ /* 0x000fe20003c00000 */
[----:B------:R-:W-:Y:S05]  /*454f0*/  BRA `(.L_x_2) ;  /* 0xfffc722000007947 */ /* 0x000fea000383ffff */
.L_x_1:
[----:B------:R-:W2:Y:S04]  /*45500*/  LDL.LU R2, [R1+0x24c] ;  /* 0x00024c0001027983 */ /* 0x000ea80000300800 */
[----:B0-----:R-:W2:Y:S04]  /*45510*/  LDL.LU R26, [R1+0x248] ;  /* 0x00024800011a7983 */ /* 0x001ea80000300800 */
[----:B-----5:R-:W3:Y:S04]  /*45520*/  LDL.LU R0, [R1+0x25c] ;  /* 0x00025c0001007983 */ /* 0x020ee80000300800 */
[----:B------:R-:W3:Y:S04]  /*45530*/  LDL.LU R25, [R1+0x258] ;  /* 0x0002580001197983 */ /* 0x000ee80000300800 */
[----:B------:R-:W4:Y:S04]  /*45540*/  LDL.LU R6, [R1+0x22c] ;  /* 0x00022c0001067983 */ /* 0x000f280000300800 */
        /* <DEDUP_REMOVED lines=16> */
[----:B------:R0:W-:Y:S04]  /*45650*/  STL [R1+0x1d64], R13 ;  /* 0x001d640d01007387 */ /* 0x0001e80000100800 */
[----:B0-----:R-:W4:Y:S04]  /*45660*/  LDL.LU R13, [R1+0x23c] ;  /* 0x00023c00010d7983 */ /* 0x001f280000300800 */
[----:B------:R0:W-:Y:S04]  /*45670*/  STL [R1+0x1d60], R12 ;  /* 0x001d600c01007387 */ /* 0x0001e80000100800 */
[----:B------:R-:W-:Y:S04]  /*45680*/  STL [R1+0x1c6c], R28 ;  /* 0x001c6c1c01007387 */ /* 0x000fe80000100800 */
[----:B------:R-:W-:Y:S01]  /*45690*/  STL [R1+0x1c68], R29 ;  /* 0x001c681d01007387 */ /* 0x000fe20000100800 */
[----:B--2---:R-:W-:-:S02]  /*456a0*/  F2FP.PACK_AB R26, R2, R26 ;  /* 0x0000001a021a723e */ /* 0x004fc400000000ff */
[----:B---3--:R-:W-:Y:S02]  /*456b0*/  F2FP.PACK_AB R25, R0, R25 ;  /* 0x000000190019723e */ /* 0x008fe400000000ff */
[----:B----4-:R-:W-:Y:S02]  /*456c0*/  F2FP.PACK_AB R24, R6, R24 ;  /* 0x000000180618723e */ /* 0x010fe400000000ff */
[----:B------:R-:W-:Y:S02]  /*456d0*/  F2FP.PACK_AB R23, R10, R23 ;  /* 0x000000170a17723e */ /* 0x000fe400000000ff */
[----:B------:R-:W-:Y:S02]  /*456e0*/  F2FP.PACK_AB R22, R5, R22 ;  /* 0x000000160516723e */ /* 0x000fe400000000ff */
[----:B------:R-:W-:Y:S02]  /*456f0*/  F2FP.PACK_AB R21, R9, R21 ;  /* 0x000000150915723e */ /* 0x000fe400000000ff */
[----:B------:R-:W-:-:S02]  /*45700*/  F2FP.PACK_AB R20, R4, R20 ;  /* 0x000000140414723e */ /* 0x000fc400000000ff */
[----:B------:R-:W-:Y:S02]  /*45710*/  F2FP.PACK_AB R19, R8, R19 ;  /* 0x000000130813723e */ /* 0x000fe400000000ff */
[----:B------:R-:W-:Y:S02]  /*45720*/  F2FP.PACK_AB R18, R3, R18 ;  /* 0x000000120312723e */ /* 0x000fe400000000ff */
[----:B------:R-:W-:Y:S02]  /*45730*/  F2FP.PACK_AB R17, R7, R17 ;  /* 0x000000110711723e */ /* 0x000fe400000000ff */
[----:B------:R-:W-:Y:S02]  /*45740*/  F2FP.PACK_AB R16, R14, R16 ;  /* 0x000000100e10723e */ /* 0x000fe400000000ff */
[----:B------:R-:W-:Y:S02]  /*45750*/  F2FP.PACK_AB R15, R15, R11 ;  /* 0x0000000b0f0f723e */ /* 0x000fe400000000ff */
[----:B------:R-:W-:-:S05]  /*45760*/  F2FP.PACK_AB R27, R13, R27 ;  /* 0x0000001b0d1b723e */ /* 0x000fca00000000ff */
        /* <DEDUP_REMOVED lines=12> */
[----:B------:R-:W2:Y:S04]  /*45830*/  LDL.LU R13, [R1+0x214] ;  /* 0x00021400010d7983 */ /* 0x000ea80000300800 */
[----:B------:R-:W2:Y:S04]  /*45840*/  LDL.LU R14, [R1+0x210] ;  /* 0x00021000010e7983 */ /* 0x000ea80000300800 */
[----:B0-----:R-:W3:Y:S04]  /*45850*/  LDL.LU R12, [R1+0x264] ;  /* 0x00026400010c7983 */ /* 0x001ee80000300800 */
[----:B------:R-:W4:Y:S04]  /*45860*/  LDL.LU R11, [R1+0x278] ;  /* 0x00027800010b7983 */ /* 0x000f280000300800 */
[----:B----4-:R0:W-:Y:S04]  /*45870*/  STL [R1+0x1d5c], R11 ;  /* 0x001d5c0b01007387 */ /* 0x0101e80000100800 */
[----:B0-----:R-:W4:Y:S04]  /*45880*/  LDL.LU R11, [R1+0x284] ;  /* 0x00028400010b7983 */ /* 0x001f280000300800 */
[----:B------:R-:W2:Y:S04]  /*45890*/  LDL.LU R10, [R1+0x298] ;  /* 0x00029800010a7983 */ /* 0x000ea80000300800 */
[----:B--2---:R0:W-:Y:S04]  /*458a0*/  STL [R1+0x1d58], R10 ;  /* 0x001d580a01007387 */ /* 0x0041e80000100800 */
[----:B0-----:R-:W2:Y:S04]  /*458b0*/  LDL.LU R10, [R1+0x27c] ;  /* 0x00027c00010a7983 */ /* 0x001ea80000300800 */
[----:B------:R-:W2:Y:S01]  /*458c0*/  LDL.LU R9, [R1+0x2a8] ;  /* 0x0002a80001097983 */ /* 0x000ea20000300800 */
[----:B------:R-:W-:-:S03]  /*458d0*/  F2FP.PACK_AB R14, R13, R14 ;  /* 0x0000000e0d0e723e */ /* 0x000fc600000000ff */
[----:B--2---:R0:W-:Y:S04]  /*458e0*/  STL [R1+0x1d54], R9 ;  /* 0x001d540901007387 */ /* 0x0041e80000100800 */
[----:B0-----:R-:W2:Y:S04]  /*458f0*/  LDL.LU R9, [R1+0x29c] ;  /* 0x00029c0001097983 */ /* 0x001ea80000300800 */
[----:B------:R-:W2:Y:S04]  /*45900*/  LDL.LU R8, [R1+0x2b8] ;  /* 0x0002b80001087983 */ /* 0x000ea80000300800 */
        /* <DEDUP_REMOVED lines=21> */
[----:B------:R0:W-:Y:S04]  /*45a60*/  STL [R1+0x1ca0], R15 ;  /* 0x001ca00f01007387 */ /* 0x0001e80000100800 */
[----:B0-----:R-:W2:Y:S04]  /*45a70*/  LDL.LU R15, [R1+0x2a4] ;  /* 0x0002a400010f7983 */ /* 0x001ea80000300800 */
[----:B------:R-:W3:Y:S04]  /*45a80*/  LDL.LU R13, [R1+0x1d64] ;  /* 0x001d6400010d7983 */ /* 0x000ee80000300800 */
[----:B------:R0:W-:Y:S04]  /*45a90*/  STL [R1+0x1ca4], R14 ;  /* 0x001ca40e01007387 */ /* 0x0001e80000100800 */
[----:B0-----:R-:W2:Y:S01]  /*45aa0*/  LDL.LU R14, [R1+0x294] ;  /* 0x00029400010e7983 */ /* 0x001ea20000300800 */
[----:B---3--:R-:W-:-:S03]  /*45ab0*/  F2FP.PACK_AB R13, R12, R13 ;  /* 0x0000000d0c0d723e */ /* 0x008fc600000000ff */
[----:B------:R-:W4:Y:S04]  /*45ac0*/  LDL.LU R12, [R1+0x1d60] ;  /* 0x001d6000010c7983 */ /* 0x000f280000300800 */
[----:B------:R0:W-:Y:S04]  /*45ad0*/  STL [R1+0x1ca8], R13 ;  /* 0x001ca80d01007387 */ /* 0x0001e80000100800 */
[----:B0-----:R-:W3:Y:S01]  /*45ae0*/  LDL.LU R13, [R1+0x274] ;  /* 0x00027400010d7983 */ /* 0x001ee20000300800 */
[----:B----4-:R-:W-:-:S03]  /*45af0*/  F2FP.PACK_AB R12, R11, R12 ;  /* 0x0000000c0b0c723e */ /* 0x010fc600000000ff */
[----:B------:R-:W4:Y:S04]  /*45b00*/  LDL.LU R11, [R1+0x1d5c] ;  /* 0x001d5c00010b7983 */ /* 0x000f280000300800 */
[----:B------:R0:W-:Y:S04]  /*45b10*/  STL [R1+0x1cac], R12 ;  /* 0x001cac0c01007387 */ /* 0x0001e80000100800 */
[----:B0-----:R-:W2:Y:S01]  /*45b20*/  LDL.LU R12, [R1+0x2bc] ;  /* 0x0002bc00010c7983 */ /* 0x001ea20000300800 */
[----:B----4-:R-:W-:-:S03]  /*45b30*/  F2FP.PACK_AB R11, R10, R11 ;  /* 0x0000000b0a0b723e */ /* 0x010fc600000000ff */
[----:B------:R-:W2:Y:S04]  /*45b40*/  LDL.LU R10, [R1+0x1d58] ;  /* 0x001d5800010a7983 */ /* 0x000ea80000300800 */
[----:B------:R0:W-:Y:S04]  /*45b50*/  STL [R1+0x1cb0], R11 ;  /* 0x001cb00b01007387 */ /* 0x0001e80000100800 */
[----:B0-----:R-:W4:Y:S01]  /*45b60*/  LDL.LU R11, [R1+0x2ac] ;  /* 0x0002ac00010b7983 */ /* 0x001f220000300800 */
[----:B--2---:R-:W-:-:S03]  /*45b70*/  F2FP.PACK_AB R10, R9, R10 ;  /* 0x0000000a090a723e */ /* 0x004fc600000000ff */
[----:B------:R-:W4:Y:S01]  /*45b80*/  LDL.LU R9, [R1+0x1d54] ;  /* 0x001d540001097983 */ /* 0x000f220000300800 */
[----:B------:R-:W-:Y:S02]  /*45b90*/  F2FP.PACK_AB R8, R12, R8 ;  /* 0x000000080c08723e */ /* 0x000fe400000000ff */
[----:B---3--:R-:W-:Y:S01]  /*45ba0*/  F2FP.PACK_AB R7, R13, R7 ;  /* 0x000000070d07723e */ /* 0x008fe200000000ff */
[----:B------:R-:W-:Y:S01]  /*45bb0*/  STL [R1+0x1cb4], R10 ;  /* 0x001cb40a01007387 */ /* 0x000fe20000100800 */
[----:B------:R-:W-:Y:S02]  /*45bc0*/  F2FP.PACK_AB R6, R14, R6 ;  /* 0x000000060e06723e */ /* 0x000fe400000000ff */
[----:B------:R-:W-:Y:S02]  /*45bd0*/  F2FP.PACK_AB R5, R15, R5 ;  /* 0x000000050f05723e */ /* 0x000fe400000000ff */
[----:B------:R-:W-:Y:S02]  /*45be0*/  F2FP.PACK_AB R4, R16, R4 ;  /* 0x000000041004723e */ /* 0x000fe400000000ff */
[----:B------:R-:W-:-:S02]  /*45bf0*/  F2FP.PACK_AB R2, R28, R2 ;  /* 0x000000021c02723e */ /* 0x000fc400000000ff */
[----:B------:R-:W-:Y:S02]  /*45c00*/  F2FP.PACK_AB R0, R0, R3 ;  /* 0x000000030000723e */ /* 0x000fe400000000ff */
[----:B----4-:R-:W-:-:S05]  /*45c10*/  F2FP.PACK_AB R9, R11, R9 ;  /* 0x000000090b09723e */ /* 0x010fca00000000ff */
[----:B------:R-:W-:Y:S04]  /*45c20*/  STL [R1+0x1cb8], R9 ;  /* 0x001cb80901007387 */ /* 0x000fe80000100800 */
[----:B------:R-:W-:Y:S04]  /*45c30*/  STL [R1+0x1cbc], R8 ;  /* 0x001cbc0801007387 */ /* 0x000fe80000100800 */
[----:B------:R-:W-:Y:S04]  /*45c40*/  STL [R1+0x1cc0], R7 ;  /* 0x001cc00701007387 */ /* 0x000fe80000100800 */
[----:B------:R0:W-:Y:S04]  /*45c50*/  STL [R1+0x1cc4], R6 ;  /* 0x001cc40601007387 */ /* 0x0001e80000100800 */
[----:B------:R1:W-:Y:S04]  /*45c60*/  STL [R1+0x1cc8], R5 ;  /* 0x001cc80501007387 */ /* 0x0003e80000100800 */
[----:B------:R2:W-:Y:S01]  /*45c70*/  STL [R1+0x1ccc], R4 ;  /* 0x001ccc0401007387 */ /* 0x0005e20000100800 */
[----:B0-----:R-:W-:-:S02]  /*45c80*/  F2FP.PACK_AB R6, R17, R18 ;  /* 0x000000121106723e */ /* 0x001fc400000000ff */
[----:B-1----:R-:W-:-:S03]  /*45c90*/  F2FP.PACK_AB R5, R19, R20 ;  /* 0x000000141305723e */ /* 0x002fc600000000ff */
[----:B------:R0:W-:Y:S01]  /*45ca0*/  STL [R1+0xc], R6 ;  /* 0x00000c0601007387 */ /* 0x0001e20000100800 */
[----:B--2---:R-:W-:-:S03]  /*45cb0*/  F2FP.PACK_AB R4, R21, R22 ;  /* 0x000000161504723e */ /* 0x004fc600000000ff */
[----:B------:R1:W-:Y:S04]  /*45cc0*/  STL [R1+0x8], R5 ;  /* 0x0000080501007387 */ /* 0x0003e80000100800 */
[----:B------:R2:W-:Y:S01]  /*45cd0*/  STL [R1+0x4], R4 ;  /* 0x0000040401007387 */ /* 0x0005e20000100800 */
[----:B0-----:R-:W-:Y:S02]  /*45ce0*/  F2FP.PACK_AB R6, R23, R24 ;  /* 0x000000181706723e */ /* 0x001fe400000000ff */
[----:B-1----:R-:W-:-:S03]  /*45cf0*/  F2FP.PACK_AB R5, R25, R26 ;  /* 0x0000001a1905723e */ /* 0x002fc600000000ff */
[----:B------:R-:W-:Y:S01]  /*45d00*/  STL [R1], R6 ;  /* 0x0000000601007387 */ /* 0x000fe20000100800 */
[----:B--2---:R-:W-:-:S03]  /*45d10*/  F2FP.PACK_AB R4, R27, R29 ;  /* 0x0000001d1b04723e */ /* 0x004fc600000000ff */
[----:B------:R-:W-:Y:S04]  /*45d20*/  STL [R1+0x1c], R5 ;  /* 0x00001c0501007387 */ /* 0x000fe80000100800 */
[----:B------:R0:W-:Y:S04]  /*45d30*/  STL [R1+0x18], R4 ;  /* 0x0000180401007387 */ /* 0x0001e80000100800 */
[----:B0-----:R-:W2:Y:S04]  /*45d40*/  LDL.LU R4, [R1+0x388] ;  /* 0x0003880001047983 */ /* 0x001ea80000300800 */
[----:B------:R-:W-:Y:S04]  /*45d50*/  STL [R1+0x14], R2 ;  /* 0x0000140201007387 */ /* 0x000fe80000100800 */
[----:B--2---:R0:W-:Y:S04]  /*45d60*/  STL [R1+0x1cd4], R4 ;  /* 0x001cd40401007387 */ /* 0x0041e80000100800 */
[----:B------:R-:W-:Y:S04]  /*45d70*/  STL [R1+0x10], R0 ;  /* 0x0000100001007387 */ /* 0x000fe80000100800 */
[----:B0-----:R-:W2:Y:S04]  /*45d80*/  LDL.LU R4, [R1+0x3b0] ;  /* 0x0003b00001047983 */ /* 0x001ea80000300800 */
[----:B--2---:R0:W-:Y:S04]  /*45d90*/  STL [R1+0x1cdc], R4 ;  /* 0x001cdc0401007387 */ /* 0x0041e80000100800 */
        /* <DEDUP_REMOVED lines=29> */
[----:B------:R-:W3:Y:S04]  /*45f70*/  LDL.LU R5, [R1+0x3cc] ;  /* 0x0003cc0001057983 */ /* 0x000ee80000300800 */
[----:B---3--:R0:W-:Y:S04]  /*45f80*/  STL [R1+0x1cd0], R5 ;  /* 0x001cd00501007387 */ /* 0x0081e80000100800 */
[----:B0-----:R-:W3:Y:S04]  /*45f90*/  LDL.LU R5, [R1+0x38c] ;  /* 0x00038c0001057983 */ /* 0x001ee80000300800 */
        /* <DEDUP_REMOVED lines=31> */
[----:B0-----:R-:W2:Y:S04]  /*46190*/  LDL.LU R5, [R1+0x2dc] ;  /* 0x0002dc0001057983 */ /* 0x001ea80000300800 */
[----:B------:R-:W3:Y:S04]  /*461a0*/  LDL.LU R6, [R1+0x3c8] ;  /* 0x0003c80001067983 */ /* 0x000ee80000300800 */
[----:B------:R-:W4:Y:S04]  /*461b0*/  LDL.LU R7, [R1+0x3dc] ;  /* 0x0003dc0001077983 */ /* 0x000f280000300800 */
[----:B------:R-:W4:Y:S04]  /*461c0*/  LDL.LU R8, [R1+0x3d8] ;  /* 0x0003d80001087983 */ /* 0x000f280000300800 */
[----:B------:R-:W3:Y:S04]  /*461d0*/  LDL.LU R9, [R1+0x3ec] ;  /* 0x0003ec0001097983 */ /* 0x000ee80000300800 */
        /* <DEDUP_REMOVED lines=22> */
[----:B------:R-:W3:Y:S01]  /*46340*/  LDL.LU R3, [R1+0x410] ;  /* 0x0004100001037983 */ /* 0x000ee20000300800 */
[----:B--2---:R-:W-:-:S03]  /*46350*/  F2FP.PACK_AB R4, R5, R4 ;  /* 0x000000040504723e */ /* 0x004fc600000000ff */
[----:B------:R-:W2:Y:S04]  /*46360*/  LDL.LU R5, [R1+0x1d50] ;  /* 0x001d500001057983 */ /* 0x000ea80000300800 */
[----:B------:R0:W-:Y:S04]  /*46370*/  STL [R1+0x2c], R4 ;  /* 0x00002c0401007387 */ /* 0x0001e80000100800 */
[----:B0-----:R-:W2:Y:S02]  /*46380*/  LDL.LU R4, [R1+0x1d4c] ;  /* 0x001d4c0001047983 */ /* 0x001ea40000300800 */
[----:B--2---:R-:W-:-:S02]  /*46390*/  F2FP.PACK_AB R4, R5, R4 ;  /* 0x000000040504723e */ /* 0x004fc400000000ff */
        /* <DEDUP_REMOVED lines=60> */
[----:B------:R-:W2:Y:S01]  /*46760*/  LDL.LU R5, [R1+0x1cd0] ;  /* 0x001cd00001057983 */ /* 0x000ea20000300800 */
[----:B----4-:R-:W-:-:S03]  /*46770*/  F2FP.PACK_AB R8, R7, R8 ;  /* 0x000000080708723e */ /* 0x010fc600000000ff */
[----:B------:R0:W-:Y:S01]  /*46780*/  STL [R1+0x6c], R4 ;  /* 0x00006c0401007387 */ /* 0x0001e20000100800 */
[----:B---3--:R-:W-:Y:S02]  /*46790*/  F2FP.PACK_AB R10, R9, R10 ;  /* 0x0000000a090a723e */ /* 0x008fe400000000ff */
[----:B------:R-:W-:Y:S01]  /*467a0*/  F2FP.PACK_AB R12, R11, R12 ;  /* 0x0000000c0b0c723e */ /* 0x000fe200000000ff */
[----:B0-----:R0:W5:Y:S01]  /*467b0*/  LDL.LU R4, [R1+0x1ccc] ;  /* 0x001ccc0001047983 */ /* 0x0011620000300800 */
        /* <DEDUP_REMOVED lines=9> */
[----:B--2---:R-:W-:-:S02]  /*46850*/  F2FP.PACK_AB R6, R5, R6 ;  /* 0x000000060506723e */ /* 0x004fc400000000ff */
[----:B------:R0:W5:Y:S04]  /*46860*/  LDL.LU R5, [R1+0x1cc8] ;  /* 0x001cc80001057983 */ /* 0x0001680000300800 */
[----:B------:R1:W-:Y:S04]  /*46870*/  STL [R1+0x68], R6 ;  /* 0x0000680601007387 */ /* 0x0003e80000100800 */
[----:B-1----:R0:W5:Y:S04]  /*46880*/  LDL.LU R6, [R1+0x1cc4] ;  /* 0x001cc40001067983 */ /* 0x0021680000300800 */
        /* <DEDUP_REMOVED lines=32> */
[----:B-1----:R-:W2:Y:S04]  /*46a90*/  LDL.LU R28, [R1+0x1c6c] ;  /* 0x001c6c00011c7983 */ /* 0x002ea80000300800 */
[----:B------:R-:W2:Y:S04]  /*46aa0*/  LDL.LU R29, [R1+0x1c68] ;  /* 0x001c6800011d7983 */ /* 0x000ea80000300800 */
[----:B------:R1:W-:Y:S02]  /*46ab0*/  STL [R1+0x98], R2 ;  /* 0x0000980201007387 */ /* 0x0003e40000100800 */
[----:B-1----:R-:W-:-:S02]  /*46ac0*/  F2FP.PACK_AB R2, R0, R3 ;  /* 0x000000030002723e */ /* 0x002fc400000000ff */
[----:B--2---:R-:W-:-:S05]  /*46ad0*/  F2FP.PACK_AB R0, R29, R28 ;  /* 0x0000001c1d00723e */ /* 0x004fca00000000ff */
[----:B------:R0:W-:Y:S04]  /*46ae0*/  STL [R1+0x90], R0 ;  /* 0x0000900001007387 */ /* 0x0001e80000100800 */
[----:B------:R0:W-:Y:S02]  /*46af0*/  STL [R1+0x94], R2 ;  /* 0x0000940201007387 */ /* 0x0001e40000100800 */
.L_x_0:
[----:B------:R-:W2:Y:S04]  /*46b00*/  LDL.LU R28, [R1+0x9c] ;  /* 0x00009c00011c7983 */ /* 0x000ea80000300800 */
[----:B------:R-:W3:Y:S04]  /*46b10*/  LDL.LU R3, [R1+0x90] ;  /* 0x0000900001037983 */ /* 0x000ee80000300800 */
[----:B0-----:R-:W4:Y:S04]  /*46b20*/  LDL.LU R2, [R1+0x94] ;  /* 0x0000940001027983 */ /* 0x001f280000300800 */
[----:B------:R-:W4:Y:S04]  /*46b30*/  LDL.LU R0, [R1+0x8c] ;  /* 0x00008c0001007983 */ /* 0x000f280000300800 */
[----:B-----5:R-:W-:Y:S04]  /*46b40*/  STL.64 [R1+0x1d10], R6 ;  /* 0x001d100601007387 */ /* 0x020fe80000100a00 */
[----:B------:R-:W-:Y:S04]  /*46b50*/  STL.64 [R1+0x1d08], R4 ;  /* 0x001d080401007387 */ /* 0x000fe80000100a00 */
[----:B------:R0:W-:Y:S04]  /*46b60*/  STL.64 [R1+0x1d00], R10 ;  /* 0x001d000a01007387 */ /* 0x0001e80000100a00 */
[----:B0-----:R-:W4:Y:S04]  /*46b70*/  LDL.LU R11, [R1+0x54] ;  /* 0x00005400010b7983 */ /* 0x001f280000300800 */
[----:B------:R-:W4:Y:S04]  /*46b80*/  LDL.LU R10, [R1+0x50] ;  /* 0x00005000010a7983 */ /* 0x000f280000300800 */
[----:B------:R0:W-:Y:S04]  /*46b90*/  STL.64 [R1+0x1cf8], R8 ;  /* 0x001cf80801007387 */ /* 0x0001e80000100a00 */
[----:B0-----:R-:W4:Y:S04]  /*46ba0*/  LDL.LU R8, [R1+0x78] ;  /* 0x0000780001087983 */ /* 0x001f280000300800 */
[----:B------:R-:W4:Y:S04]  /*46bb0*/  LDL.LU R9, [R1+0x7c] ;  /* 0x00007c0001097983 */ /* 0x000f280000300800 */
[----:B------:R0:W-:Y:S04]  /*46bc0*/  STL.64 [R1+0x1cf0], R14 ;  /* 0x001cf00e01007387 */ /* 0x0001e80000100a00 */
[----:B0-----:R-:W4:Y:S04]  /*46bd0*/  LDL.LU R15, [R1+0x98] ;  /* 0x00009800010f7983 */ /* 0x001f280000300800 */
        /* <DEDUP_REMOVED lines=9> */
[----:B------:R-:W4:Y:S04]  /*46c70*/  LDL.LU R22, [R1+0x70] ;  /* 0x0000700001167983 */ /* 0x000f280000300800 */
[----:B------:R-:W4:Y:S04]  /*46c80*/  LDL.LU R5, [R1+0x44] ;  /* 0x0000440001057983 */ /* 0x000f280000300800 */
[----:B------:R-:W4:Y:S04]  /*46c90*/  LDL.LU R6, [R1+0x48] ;  /* 0x0000480001067983 */ /* 0x000f280000300800 */
[----:B------:R-:W4:Y:S04]  /*46ca0*/  LDL.LU R7, [R1+0x4c] ;  /* 0x00004c0001077983 */ /* 0x000f280000300800 */
[----:B------:R-:W4:Y:S04]  /*46cb0*/  LDL.LU R4, [R1+0x40] ;  /* 0x0000400001047983 */ /* 0x000f280000300800 */
[----:B------:R2:W-:Y:S04]  /*46cc0*/  STL.64 [R1+0x1cc8], R20 ;  /* 0x001cc81401007387 */ /* 0x0005e80000100a00 */
[----:B------:R3:W-:Y:S04]  /*46cd0*/  STL.64 [R1+0x1cc0], R26 ;  /* 0x001cc01a01007387 */ /* 0x0007e80000100a00 */
[----:B------:R0:W-:Y:S04]  /*46ce0*/  STL.64 [R1+0x1cb8], R24 ;  /* 0x001cb81801007387 */ /* 0x0001e80000100a00 */
[----:B------:R-:W4:Y:S04]  /*46cf0*/  LDL.LU R12, [R1+0x20] ;  /* 0x00002000010c7983 */ /* 0x000f280000300800 */
[----:B------:R-:W4:Y:S04]  /*46d00*/  LDL.LU R13, [R1+0x24] ;  /* 0x00002400010d7983 */ /* 0x000f280000300800 */
[----:B------:R-:W4:Y:S04]  /*46d10*/  LDL.LU R14, [R1+0x28] ;  /* 0x00002800010e7983 */ /* 0x000f280000300800 */
[----:B------:R-:W1:Y:S01]  /*46d20*/  S2R R29, SR_TID.X ;  /* 0x00000000001d7919 */ /* 0x000e620000002100 */
[----:B--2---:R-:W-:-:S02]  /*46d30*/  IMAD.MOV.U32 R21, RZ, RZ, R28 ;  /* 0x000000ffff157224 */ /* 0x004fc400078e001c */
[C---:B-1----:R-:W-:Y:S02]  /*46d40*/  IMAD.SHL.U32 R28, R29.reuse, 0x4, RZ ;  /* 0x000000041d1c7824 */ /* 0x042fe400078e00ff */
[----:B---3--:R-:W-:Y:S02]  /*46d50*/  IMAD.MOV.U32 R26, RZ, RZ, R3 ;  /* 0x000000ffff1a7224 */ /* 0x008fe400078e0003 */
[C---:B------:R-:W-:Y:S02]  /*46d60*/  IMAD.SHL.U32 R3, R29.reuse, 0x8, RZ ;  /* 0x000000081d037824 */ /* 0x040fe400078e00ff */
[----:B----4-:R-:W-:Y:S02]  /*46d70*/  IMAD.MOV.U32 R27, RZ, RZ, R2 ;  /* 0x000000ffff1b7224 */ /* 0x010fe400078e0002 */
[----:B------:R-:W-:Y:S02]  /*46d80*/  IMAD.SHL.U32 R2, R29, 0x20, RZ ;  /* 0x000000201d027824 */ /* 0x000fe400078e00ff */
[----:B0-----:R-:W-:-:S02]  /*46d90*/  IMAD.MOV.U32 R25, RZ, RZ, R0 ;  /* 0x000000ffff197224 */ /* 0x001fc400078e0000 */
[----:B------:R-:W-:-:S05]  /*46da0*/  IMAD.SHL.U32 R0, R29, 0x80, RZ ;  /* 0x000000801d007824 */ /* 0x000fca00078e00ff */
[----:B------:R-:W-:-:S04]  /*46db0*/  LOP3.LUT R0, R0, 0xc00, RZ, 0xc0, !PT ;  /* 0x00000c0000007812 */ /* 0x000fc800078ec0ff */
[----:B------:R-:W-:Y:S01]  /*46dc0*/  LOP3.LUT R0, R0, 0x60, R2, 0xf8, !PT ;  /* 0x0000006000007812 */ /* 0x000fe200078ef802 */
[----:B------:R-:W-:Y:S02]  /*46dd0*/  IMAD.SHL.U32 R2, R29, 0x200, RZ ;  /* 0x000002001d027824 */ /* 0x000fe400078e00ff */
[----:B------:R-:W-:Y:S02]  /*46de0*/  IMAD.MOV.U32 R20, RZ, RZ, R15 ;  /* 0x000000ffff147224 */ /* 0x000fe400078e000f */
[----:B------:R-:W2:Y:S04]  /*46df0*/  LDL.LU R15, [R1+0x2c] ;  /* 0x00002c00010f7983 */ /* 0x000ea80000300800 */
[----:B------:R-:W-:Y:S04]  /*46e00*/  STL.64 [R1+0x1d40], R18 ;  /* 0x001d401201007387 */ /* 0x000fe80000100a00 */
[----:B------:R0:W-:Y:S04]  /*46e10*/  STL.64 [R1+0x1d38], R16 ;  /* 0x001d381001007387 */ /* 0x0001e80000100a00 */
[----:B0-----:R-:W3:Y:S04]  /*46e20*/  LDL.LU R16, [R1+0x80] ;  /* 0x0000800001107983 */ /* 0x001ee80000300800 */
[----:B------:R-:W3:Y:S04]  /*46e30*/  LDL.LU R17, [R1+0x84] ;  /* 0x0000840001117983 */ /* 0x000ee80000300800 */
[----:B------:R-:W4:Y:S01]  /*46e40*/  LDL.LU R18, [R1+0x88] ;  /* 0x0000880001127983 */ /* 0x000f220000300800 */
[----:B------:R-:W-:Y:S01]  /*46e50*/  IMAD.MOV.U32 R19, RZ, RZ, R25 ;  /* 0x000000ffff137224 */ /* 0x000fe200078e0019 */
[----:B------:R-:W-:-:S02]  /*46e60*/  LOP3.LUT R3, R3, 0x100, RZ, 0xc0, !PT ;  /* 0x0000010003037812 */ /* 0x000fc400078ec0ff */
[----:B------:R-:W-:-:S05]  /*46e70*/  LOP3.LUT R0, R0, 0x70, R28, 0x78, !PT ;  /* 0x0000007000007812 */ /* 0x000fca00078e781c */
[----:B------:R-:W-:Y:S01]  /*46e80*/  IMAD.IADD R0, R3, 0x1, R0 ;  /* 0x0000000103007824 */ /* 0x000fe200078e0200 */
[----:B------:R-:W-:Y:S06]  /*46e90*/  BAR.SYNC.DEFER_BLOCKING 0x0 ;  /* 0x0000000000007b1d */ /* 0x000fec0000010000 */
[----:B----4-:R-:W-:Y:S04]  /*46ea0*/  STL.64 [R1+0x1d50], R18 ;  /* 0x001d501201007387 */ /* 0x010fe80000100a00 */
[----:B---3--:R-:W-:Y:S04]  /*46eb0*/  STL.64 [R1+0x1d48], R16 ;  /* 0x001d481001007387 */ /* 0x008fe80000100a00 */
[----:B--2---:R0:W-:Y:S04]  /*46ec0*/  STL.64 [R1+0x1d20], R14 ;  /* 0x001d200e01007387 */ /* 0x0041e80000100a00 */
[----:B------:R1:W-:Y:S04]  /*46ed0*/  STL.64 [R1+0x1d18], R12 ;  /* 0x001d180c01007387 */ /* 0x0003e80000100a00 */
[----:B------:R2:W-:Y:S04]  /*46ee0*/  STL.64 [R1+0x1d30], R6 ;  /* 0x001d300601007387 */ /* 0x0005e80000100a00 */
[----:B------:R3:W-:Y:S04]  /*46ef0*/  STL.64 [R1+0x1d28], R4 ;  /* 0x001d280401007387 */ /* 0x0007e80000100a00 */
[----:B0-----:R-:W4:Y:S01]  /*46f00*/  LDL.LU R14, [R1+0x58] ;  /* 0x00005800010e7983 */ /* 0x001f220000300800 */
[----:B-1----:R-:W-:-:S02]  /*46f10*/  IMAD.MOV.U32 R12, RZ, RZ, R10 ;  /* 0x000000ffff0c7224 */ /* 0x002fc400078e000a */
[----:B--2---:R-:W-:Y:S01]  /*46f20*/  IMAD.MOV.U32 R6, RZ, RZ, R8 ;  /* 0x000000ffff067224 */ /* 0x004fe200078e0008 */
[----:B------:R-:W4:Y:S01]  /*46f30*/  LDL.LU R15, [R1+0x5c] ;  /* 0x00005c00010f7983 */ /* 0x000f220000300800 */
[----:B------:R-:W-:-:S03]  /*46f40*/  IMAD.MOV.U32 R7, RZ, RZ, R9 ;  /* 0x000000ffff077224 */ /* 0x000fc600078e0009 */
[----:B------:R-:W2:Y:S01]  /*46f50*/  LDL.LU R8, [R1+0x30] ;  /* 0x0000300001087983 */ /* 0x000ea20000300800 */
[----:B------:R-:W-:-:S03]  /*46f60*/  IMAD.MOV.U32 R13, RZ, RZ, R11 ;  /* 0x000000ffff0d7224 */ /* 0x000fc600078e000b */
[----:B------:R-:W2:Y:S01]  /*46f70*/  LDL.LU R9, [R1+0x34] ;  /* 0x0000340001097983 */ /* 0x000ea20000300800 */
[----:B------:R-:W-:-:S03]  /*46f80*/  IMAD.MOV.U32 R16, RZ, RZ, R26 ;  /* 0x000000ffff107224 */ /* 0x000fc600078e001a */
[----:B------:R-:W2:Y:S01]  /*46f90*/  LDL.LU R10, [R1+0x38] ;  /* 0x00003800010a7983 */ /* 0x000ea20000300800 */
[----:B------:R-:W-:-:S03]  /*46fa0*/  IMAD.MOV.U32 R17, RZ, RZ, R27 ;  /* 0x000000ffff117224 */ /* 0x000fc600078e001b */
[----:B------:R-:W2:Y:S01]  /*46fb0*/  LDL.LU R11, [R1+0x3c] ;  /* 0x00003c00010b7983 */ /* 0x000ea20000300800 */
[----:B------:R-:W-:-:S03]  /*46fc0*/  IMAD.MOV.U32 R18, RZ, RZ, R20 ;  /* 0x000000ffff127224 */ /* 0x000fc600078e0014 */
[----:B------:R-:W2:Y:S01]  /*46fd0*/  LDL.LU R24, [R1] ;  /* 0x0000000001187983 */ /* 0x000ea20000300800 */
[----:B------:R-:W-:-:S03]  /*46fe0*/  IMAD.MOV.U32 R19, RZ, RZ, R21 ;  /* 0x000000ffff137224 */ /* 0x000fc600078e0015 */
[----:B------:R-:W2:Y:S01]  /*46ff0*/  LDL.LU R25, [R1+0x4] ;  /* 0x0000040001197983 */ /* 0x000ea20000300800 */
[----:B---3--:R-:W-:-:S03]  /*47000*/  IMAD.MOV.U32 R4, RZ, RZ, R22 ;  /* 0x000000ffff047224 */ /* 0x008fc600078e0016 */
[----:B------:R-:W3:Y:S01]  /*47010*/  LDL.LU R26, [R1+0x8] ;  /* 0x00000800011a7983 */ /* 0x000ee20000300800 */
[----:B------:R-:W-:-:S03]  /*47020*/  IMAD.MOV.U32 R5, RZ, RZ, R23 ;  /* 0x000000ffff057224 */ /* 0x000fc600078e0017 */
[----:B------:R-:W3:Y:S04]  /*47030*/  LDL.LU R27, [R1+0xc] ;  /* 0x00000c00011b7983 */ /* 0x000ee80000300800 */
[----:B------:R-:W2:Y:S04]  /*47040*/  LDL.LU R20, [R1+0x10] ;  /* 0x0000100001147983 */ /* 0x000ea80000300800 */
[----:B------:R-:W2:Y:S04]  /*47050*/  LDL.LU R21, [R1+0x14] ;  /* 0x0000140001157983 */ /* 0x000ea80000300800 */
[----:B------:R-:W2:Y:S04]  /*47060*/  LDL.LU R22, [R1+0x18] ;  /* 0x0000180001167983 */ /* 0x000ea80000300800 */
[----:B------:R-:W2:Y:S04]  /*47070*/  LDL.LU R23, [R1+0x1c] ;  /* 0x00001c0001177983 */ /* 0x000ea80000300800 */
[----:B------:R0:W-:Y:S04]  /*47080*/  STS.128 [R0], R16 ;  /* 0x0000001000007388 */ /* 0x0001e80000000c00 */
[----:B0-----:R-:W2:Y:S04]  /*47090*/  LDL.LU.64 R18, [R1+0x1d50] ;  /* 0x001d500001127983 */ /* 0x001ea80000300a00 */
[----:B------:R-:W2:Y:S04]  /*470a0*/  LDL.LU.64 R16, [R1+0x1d48] ;  /* 0x001d480001107983 */ /* 0x000ea80000300a00 */
[----:B--2---:R0:W-:Y:S04]  /*470b0*/  STS.128 [R0+0x80], R16 ;  /* 0x0000801000007388 */ /* 0x0041e80000000c00 */
[----:B0-----:R-:W2:Y:S04]  /*470c0*/  LDL.LU.64 R18, [R1+0x1d40] ;  /* 0x001d400001127983 */ /* 0x001ea80000300a00 */
[----:B------:R-:W2:Y:S04]  /*470d0*/  LDL.LU.64 R16, [R1+0x1d38] ;  /* 0x001d380001107983 */ /* 0x000ea80000300a00 */
[----:B------:R-:W-:Y:S01]  /*470e0*/  STS.128 [R0+0x200], R4 ;  /* 0x0002000400007388 */ /* 0x000fe20000000c00 */
[----:B------:R-:W-:-:S02]  /*470f0*/  LOP3.LUT R29, R29, 0x3f, RZ, 0xc0, !PT ;  /* 0x0000003f1d1d7812 */ /* 0x000fc400078ec0ff */
[----:B------:R-:W-:-:S05]  /*47100*/  LOP3.LUT R2, R2, 0xc00, RZ, 0xc0, !PT ;  /* 0x00000c0002027812 */ /* 0x000fca00078ec0ff */
[----:B------:R-:W-:-:S05]  /*47110*/  IMAD R2, R29, 0x10, R2 ;  /* 0x000000101d027824 */ /* 0x000fca00078e0202 */
[C---:B------:R-:W-:Y:S02]  /*47120*/  LOP3.LUT R28, R2.reuse, 0x20, RZ, 0x3c, !PT ;  /* 0x00000020021c7812 */ /* 0x040fe400078e3cff */
[C---:B------:R-:W-:Y:S01]  /*47130*/  LOP3.LUT R29, R2.reuse, 0x40, RZ, 0x3c, !PT ;  /* 0x00000040021d7812 */ /* 0x040fe200078e3cff */
[----:B--2---:R-:W-:Y:S04]  /*47140*/  STS.128 [R0+0x280], R16 ;  /* 0x0002801000007388 */ /* 0x004fe80000000c00 */
[----:B------:R-:W-:Y:S06]  /*47150*/  BAR.SYNC.DEFER_BLOCKING 0x0 ;  /* 0x0000000000007b1d */ /* 0x000fec0000010000 */
[----:B------:R-:W0:Y:S04]  /*47160*/  LDS.128 R4, [R2] ;  /* 0x0000000002047984 */ /* 0x000e280000000c00 */
[----:B0-----:R-:W-:Y:S04]  /*47170*/  STL.64 [R1+0x60], R4 ;  /* 0x0000600401007387 */ /* 0x001fe80000100a00 */
[----:B------:R-:W-:Y:S04]  /*47180*/  STL.64 [R1+0x68], R6 ;  /* 0x0000680601007387 */ /* 0x000fe80000100a00 */
[----:B------:R-:W0:Y:S01]  /*47190*/  LDS.128 R4, [R28] ;  /* 0x000000001c047984 */ /* 0x000e220000000c00 */
[----:B------:R-:W-:-:S03]  /*471a0*/  LOP3.LUT R16, R2, 0x60, RZ, 0x3c, !PT ;  /* 0x0000006002107812 */ /* 0x000fc600078e3cff */
[----:B0-----:R-:W-:Y:S04]  /*471b0*/  STL.64 [R1+0xa0], R4 ;  /* 0x0000a00401007387 */ /* 0x001fe80000100a00 */
[----:B------:R-:W-:Y:S04]  /*471c0*/  STL.64 [R1+0xa8], R6 ;  /* 0x0000a80601007387 */ /* 0x000fe80000100a00 */
[----:B------:R-:W0:Y:S04]  /*471d0*/  LDS.128 R4, [R29] ;  /* 0x000000001d047984 */ /* 0x000e280000000c00 */
[----:B0-----:R-:W-:Y:S04]  /*471e0*/  STL.64 [R1+0xb0], R4 ;  /* 0x0000b00401007387 */ /* 0x001fe80000100a00 */
[----:B------:R-:W-:Y:S04]  /*471f0*/  STL.64 [R1+0xb8], R6 ;  /* 0x0000b80601007387 */ /* 0x000fe80000100a00 */
[----:B------:R-:W0:Y:S04]  /*47200*/  LDS.128 R4, [R16] ;  /* 0x0000000010047984 */ /* 0x000e280000000c00 */
[----:B------:R-:W-:Y:S06]  /*47210*/  BAR.SYNC.DEFER_BLOCKING 0x0 ;  /* 0x0000000000007b1d */ /* 0x000fec0000010000 */
[----:B----4-:R-:W-:Y:S04]  /*47220*/  STS.128 [R0], R12 ;  /* 0x0000000c00007388 */ /* 0x010fe80000000c00 */
[----:B0-----:R-:W-:Y:S04]  /*47230*/  STL.64 [R1+0xc0], R4 ;  /* 0x0000c00401007387 */ /* 0x001fe80000100a00 */
[----:B------:R0:W-:Y:S04]  /*47240*/  STL.64 [R1+0xc8], R6 ;  /* 0x0000c80601007387 */ /* 0x0001e80000100a00 */
[----:B0-----:R-:W2:Y:S04]  /*47250*/  LDL.LU.64 R6, [R1+0x1d30] ;  /* 0x001d300001067983 */ /* 0x001ea80000300a00 */
[----:B------:R-:W2:Y:S04]  /*47260*/  LDL.LU.64 R4, [R1+0x1d28] ;  /* 0x001d280001047983 */ /* 0x000ea80000300a00 */
[----:B------:R-:W4:Y:S04]  /*47270*/  LDL R3, [R1+0x1bd0] ;  /* 0x001bd00001037983 */ /* 0x000f280000100800 */
[----:B------:R-:W3:Y:S04]  /*47280*/  LDL.LU.64 R14, [R1+0x1d20] ;  /* 0x001d2000010e7983 */ /* 0x000ee80000300a00 */
[----:B------:R-:W3:Y:S04]  /*47290*/  LDL.LU.64 R12, [R1+0x1d18] ;  /* 0x001d1800010c7983 */ /* 0x000ee80000300a00 */
[----:B------:R-:W-:Y:S04]  /*472a0*/  STS.128 [R0+0x200], R8 ;  /* 0x0002000800007388 */ /* 0x000fe80000000c00 */
[----:B--2---:R0:W-:Y:S04]  /*472b0*/  STS.128 [R0+0x80], R4 ;  /* 0x0000800400007388 */ /* 0x0041e80000000c00 */
[----:B---3--:R-:W-:Y:S04]  /*472c0*/  STS.128 [R0+0x280], R12 ;  /* 0x0002800c00007388 */ /* 0x008fe80000000c00 */
[----:B0-----:R-:W2:Y:S04]  /*472d0*/  LDL.LU.64 R6, [R1+0x1d10] ;  /* 0x001d100001067983 */ /* 0x001ea80000300a00 */
[----:B------:R-:W2:Y:S04]  /*472e0*/  LDL.LU.64 R4, [R1+0x1d08] ;  /* 0x001d080001047983 */ /* 0x000ea80000300a00 */
[----:B------:R-:W3:Y:S04]  /*472f0*/  LDL.LU.64 R10, [R1+0x1d00] ;  /* 0x001d0000010a7983 */ /* 0x000ee80000300a00 */
[----:B------:R-:W3:Y:S04]  /*47300*/  LDL.LU.64 R8, [R1+0x1cf8] ;  /* 0x001cf80001087983 */ /* 0x000ee80000300a00 */
[----:B------:R-:W-:Y:S06]  /*47310*/  BAR.SYNC.DEFER_BLOCKING 0x0 ;  /* 0x0000000000007b1d */ /* 0x000fec0000010000 */
[----:B------:R-:W0:Y:S04]  /*47320*/  LDS.128 R12, [R2] ;  /* 0x00000000020c7984 */ /* 0x000e280000000c00 */
[----:B------:R-:W-:Y:S04]  /*47330*/  LDS.128 R16, [R16] ;  /* 0x0000000010107984 */ /* 0x000fe80000000c00 */
[----:B0-----:R-:W-:Y:S04]  /*47340*/  STL.64 [R1+0x50], R12 ;  /* 0x0000500c01007387 */ /* 0x001fe80000100a00 */
[----:B------:R-:W-:Y:S04]  /*47350*/  STL.64 [R1+0x58], R14 ;  /* 0x0000580e01007387 */ /* 0x000fe80000100a00 */
[----:B------:R-:W0:Y:S04]  /*47360*/  LDS.128 R12, [R28] ;  /* 0x000000001c0c7984 */ /* 0x000e280000000c00 */
[----:B0-----:R-:W-:Y:S04]  /*47370*/  STL.64 [R1+0x90], R12 ;  /* 0x0000900c01007387 */ /* 0x001fe80000100a00 */
[----:B------:R-:W-:Y:S04]  /*47380*/  STL.64 [R1+0x98], R14 ;  /* 0x0000980e01007387 */ /* 0x000fe80000100a00 */
[----:B------:R-:W0:Y:S04]  /*47390*/  LDS.128 R12, [R29] ;  /* 0x000000001d0c7984 */ /* 0x000e280000000c00 */
[----:B------:R-:W-:Y:S06]  /*473a0*/  BAR.SYNC.DEFER_BLOCKING 0x0 ;  /* 0x0000000000007b1d */ /* 0x000fec0000010000 */
[----:B0-----:R-:W-:Y:S04]  /*473b0*/  STL.64 [R1+0x80], R12 ;  /* 0x0000800c01007387 */ /* 0x001fe80000100a00 */
[----:B------:R0:W-:Y:S04]  /*473c0*/  STL.64 [R1+0x88], R14 ;  /* 0x0000880e01007387 */ /* 0x0001e80000100a00 */
[----:B0-----:R-:W4:Y:S04]  /*473d0*/  LDL.LU.64 R14, [R1+0x1cf0] ;  /* 0x001cf000010e7983 */ /* 0x001f280000300a00 */
[----:B------:R-:W4:Y:S04]  /*473e0*/  LDL.LU.64 R12, [R1+0x1ce8] ;  /* 0x001ce800010c7983 */ /* 0x000f280000300a00 */
[----:B------:R-:W-:Y:S04]  /*473f0*/  STS.128 [R0], R20 ;  /* 0x0000001400007388 */ /* 0x000fe80000000c00 */
[----:B------:R-:W-:Y:S04]  /*47400*/  STS.128 [R0+0x80], R24 ;  /* 0x0000801800007388 */ /* 0x000fe80000000c00 */
[----:B------:R-:W-:Y:S04]  /*47410*/  STL.64 [R1+0x70], R16 ;  /* 0x0000701001007387 */ /* 0x000fe80000100a00 */
[----:B------:R0:W-:Y:S04]  /*47420*/  STL.64 [R1+0x78], R18 ;  /* 0x0000781201007387 */ /* 0x0001e80000100a00 */
[----:B0-----:R-:W4:Y:S04]  /*47430*/  LDL.LU.64 R18, [R1+0x1ce0] ;  /* 0x001ce00001127983 */ /* 0x001f280000300a00 */
[----:B------:R-:W4:Y:S04]  /*47440*/  LDL.LU.64 R16, [R1+0x1cd8] ;  /* 0x001cd80001107983 */ /* 0x000f280000300a00 */
[----:B------:R-:W4:Y:S04]  /*47450*/  LDL.LU.64 R22, [R1+0x1cd0] ;  /* 0x001cd00001167983 */ /* 0x000f280000300a00 */
[----:B------:R-:W4:Y:S04]  /*47460*/  LDL.LU.64 R20, [R1+0x1cc8] ;  /* 0x001cc80001147983 */ /* 0x000f280000300a00 */
[----:B------:R-:W4:Y:S04]  /*47470*/  LDL.LU.64 R26, [R1+0x1cc0] ;  /* 0x001cc000011a7983 */ /* 0x000f280000300a00 */
[----:B------:R-:W4:Y:S04]  /*47480*/  LDL.LU.64 R24, [R1+0x1cb8] ;  /* 0x001cb80001187983 */ /* 0x000f280000300a00 */
[----:B--2---:R-:W-:Y:S04]  /*47490*/  STS.128 [R0+0x200], R4 ;  /* 0x0002000400007388 */ /* 0x004fe80000000c00 */
[----:B---3--:R-:W-:Y:S04]  /*474a0*/  STS.128 [R0+0x280], R8 ;  /* 0x0002800800007388 */ /* 0x008fe80000000c00 */
[----:B------:R-:W-:Y:S06]  /*474b0*/  BAR.SYNC.DEFER_BLOCKING 0x0 ;  /* 0x0000000000007b1d */ /* 0x000fec0000010000 */
[----:B------:R-:W0:Y:S04]  /*474c0*/  LDS.128 R4, [R2] ;  /* 0x0000000002047984 */ /* 0x000e280000000c00 */
[----:B------:R-:W1:Y:S04]  /*474d0*/  LDS.128 R8, [R28] ;  /* 0x000000001c087984 */ /* 0x000e680000000c00 */
[----:B0-----:R-:W-:Y:S04]  /*474e0*/  STL.64 [R1+0x40], R4 ;  /* 0x0000400401007387 */ /* 0x001fe80000100a00 */
[----:B------:R0:W-:Y:S04]  /*474f0*/  STL.64 [R1+0x48], R6 ;  /* 0x0000480601007387 */ /* 0x0001e80000100a00 */
[----:B-1----:R-:W-:Y:S04]  /*47500*/  STL.64 [R1+0x30], R8 ;  /* 0x0000300801007387 */ /* 0x002fe80000100a00 */
[----:B------:R-:W-:Y:S04]  /*47510*/  STL.64 [R1+0x38], R10 ;  /* 0x0000380a01007387 */ /* 0x000fe80000100a00 */
[----:B------:R-:W1:Y:S01]  /*47520*/  LDS.128 R8, [R29] ;  /* 0x000000001d087984 */ /* 0x000e620000000c00 */
[----:B0-----:R-:W-:-:S03]  /*47530*/  LOP3.LUT R7, R2, 0x60, RZ, 0x3c, !PT ;  /* 0x0000006002077812 */ /* 0x001fc600078e3cff */
[----:B------:R0:W-:Y:S04]  /*47540*/  STL [R1+0x1cb4], R29 ;  /* 0x001cb41d01007387 */ /* 0x0001e80000100800 */
[----:B0-----:R-:W2:Y:S04]  /*47550*/  LDL.LU R29, [R1+0x60] ;  /* 0x00006000011d7983 */ /* 0x001ea80000300800 */
[----:B-1----:R-:W-:Y:S04]  /*47560*/  STL.64 [R1+0x20], R8 ;  /* 0x0000200801007387 */ /* 0x002fe80000100a00 */
[----:B------:R-:W-:Y:S04]  /*47570*/  STL.64 [R1+0x28], R10 ;  /* 0x0000280a01007387 */ /* 0x000fe80000100a00 */
[----:B------:R-:W0:Y:S04]  /*47580*/  LDS.128 R8, [R7] ;  /* 0x0000000007087984 */ /* 0x000e280000000c00 */
[----:B------:R-:W-:Y:S06]  /*47590*/  BAR.SYNC.DEFER_BLOCKING 0x0 ;  /* 0x0000000000007b1d */ /* 0x000fec0000010000 */
[----:B------:R-:W3:Y:S04]  /*475a0*/  LDL.LU R6, [R1+0x1bec] ;  /* 0x001bec0001067983 */ /* 0x000ee80000300800 */
[----:B0-----:R-:W-:Y:S04]  /*475b0*/  STL.64 [R1+0x10], R8 ;  /* 0x0000100801007387 */ /* 0x001fe80000100a00 */
[----:B------:R-:W-:Y:S04]  /*475c0*/  STL.64 [R1+0x18], R10 ;  /* 0x0000180a01007387 */ /* 0x000fe80000100a00 */
[----:B----4-:R0:W-:Y:S04]  /*475d0*/  STS.128 [R0], R12 ;  /* 0x0000000c00007388 */ /* 0x0101e80000000c00 */
[----:B0-----:R-:W4:Y:S04]  /*475e0*/  LDL.LU R12, [R1+0x1bf0] ;  /* 0x001bf000010c7983 */ /* 0x001f280000300800 */
[----:B------:R-:W2:Y:S04]  /*475f0*/  LDL.LU R13, [R1+0x1bf4] ;  /* 0x001bf400010d7983 */ /* 0x000ea80000300800 */
[----:B------:R-:W2:Y:S04]  /*47600*/  LDL R14, [R1+0x1bd4] ;  /* 0x001bd400010e7983 */ /* 0x000ea80000100800 */
[----:B------:R-:W2:Y:S04]  /*47610*/  LDL.LU R15, [R1+0x1bcc] ;  /* 0x001bcc00010f7983 */ /* 0x000ea80000300800 */
[----:B------:R-:W-:Y:S04]  /*47620*/  STS.128 [R0+0x80], R16 ;  /* 0x0000801000007388 */ /* 0x000fe80000000c00 */
[----:B------:R-:W-:Y:S04]  /*47630*/  STS.128 [R0+0x200], R20 ;  /* 0x0002001400007388 */ /* 0x000fe80000000c00 */
[----:B------:R-:W-:Y:S04]  /*47640*/  STS.128 [R0+0x280], R24 ;  /* 0x0002801800007388 */ /* 0x000fe80000000c00 */
[----:B------:R-:W-:Y:S01]  /*47650*/  BAR.SYNC.DEFER_BLOCKING 0x0 ;  /* 0x0000000000007b1d */ /* 0x000fe20000010000 */
[C---:B------:R-:W-:Y:S01]  /*47660*/  ISETP.GE.AND P3, PT, R3.reuse, c[0x0][0x178], PT ;  /* 0x00005e0003007a0c */ /* 0x040fe20003f66270 */
[----:B------:R-:W-:-:S05]  /*47670*/  IMAD R3, R3, c[0x0][0x194], RZ ;  /* 0x0000650003037a24 */ /* 0x000fca00078e02ff */
[----:B------:R-:W-:-:S04]  /*47680*/  LEA R4, P0, R3, c[0x0][0x170], 0x1 ;  /* 0x00005c0003047a11 */ /* 0x000fc800078008ff */
[----:B------:R-:W-:Y:S01]  /*47690*/  LEA.HI.X.SX32 R5, R3, c[0x0][0x174], 0x1, P0 ;  /* 0x00005d0003057a11 */ /* 0x000fe200000f0eff */
[----:B------:R-:W0:Y:S04]  /*476a0*/  LDS.128 R8, [R2] ;  /* 0x0000000002087984 */ /* 0x000e280000000c00 */
[----:B0-----:R0:W-:Y:S04]  /*476b0*/  STL [R1+0x1cb0], R9 ;  /* 0x001cb00901007387 */ /* 0x0011e80000100800 */
[----:B0-----:R-:W4:Y:S04]  /*476c0*/  LDL R9, [R1+0x1bd0] ;  /* 0x001bd00001097983 */ /* 0x001f280000100800 */
[----:B------:R-:W-:Y:S04]  /*476d0*/  STL [R1+0x1c7c], R10 ;  /* 0x001c7c0a01007387 */ /* 0x000fe80000100800 */
[----:B------:R0:W-:Y:S04]  /*476e0*/  STL [R1+0x1c70], R11 ;  /* 0x001c700b01007387 */ /* 0x0001e80000100800 */
[----:B------:R-:W4:Y:S04]  /*476f0*/  LDL R27, [R1+0x1bdc] ;  /* 0x001bdc00011b7983 */ /* 0x000f280000100800 */
[----:B0-----:R-:W4:Y:S04]  /*47700*/  LDL R11, [R1+0x1bd8] ;  /* 0x001bd800010b7983 */ /* 0x001f280000100800 */
[----:B------:R-:W4:Y:S01]  /*47710*/  LDL.LU R10, [R1+0x40] ;  /* 0x00004000010a7983 */ /* 0x000f220000300800 */
[----:B---3--:R-:W-:-:S02]  /*47720*/  ISETP.GE.AND P2, PT, R6, c[0x0][0x17c], PT ;  /* 0x00005f0006007a0c */ /* 0x008fc40003f46270 */
[C---:B--2---:R-:W-:Y:S01]  /*47730*/  ISETP.LT.AND P3, PT, R15.reuse, c[0x0][0x17c], !P3 ;  /* 0x00005f000f007a0c */ /* 0x044fe20005f61270 */
[----:B------:R-:W-:-:S04]  /*47740*/  IMAD R16, R15, c[0x0][0x198], RZ ;  /* 0x000066000f107a24 */ /* 0x000fc800078e02ff */
[----:B------:R-:W-:Y:S01]  /*47750*/  IMAD.WIDE R6, R16, 0x2, R4 ;  /* 0x0000000210067825 */ /* 0x000fe200078e0204 */
[----:B----4-:R-:W-:Y:S02]  /*47760*/  ISETP.GE.AND P0, PT, R12, c[0x0][0x17c], PT ;  /* 0x00005f000c007a0c */ /* 0x010fe40003f06270 */
[----:B------:R-:W-:-:S05]  /*47770*/  ISETP.GE.AND P1, PT, R13, c[0x0][0x17c], PT ;  /* 0x00005f000d007a0c */ /* 0x000fca0003f26270 */
[----:B------:R-:W-:Y:S01]  /*47780*/  @P3 STG.E.U16 [R6.64], R29 ;  /* 0x0000001d06003986 */ /* 0x000fe2000c101506 */
[C---:B------:R-:W-:Y:S01]  /*47790*/  ISETP.GE.AND P3, PT, R14.reuse, c[0x0][0x178], PT ;  /* 0x00005e000e007a0c */ /* 0x040fe20003f66270 */
[----:B------:R-:W-:Y:S01]  /*477a0*/  IMAD R2, R14, c[0x0][0x194], RZ ;  /* 0x000065000e027a24 */ /* 0x000fe200078e02ff */
[C---:B------:R-:W-:Y:S02]  /*477b0*/  ISETP.GE.AND P4, PT, R15.reuse, c[0x0][0x17c], PT ;  /* 0x00005f000f007a0c */ /* 0x040fe40003f86270 */
[----:B------:R-:W-:Y:S02]  /*477c0*/  ISETP.LT.AND P3, PT, R15, c[0x0][0x17c], !P3 ;  /* 0x00005f000f007a0c */ /* 0x000fe40005f61270 */
[----:B------:R0:W1:Y:S04]  /*477d0*/  LDS.128 R12, [R28] ;  /* 0x000000001c0c7984 */ /* 0x0000680000000c00 */
[----:B0-----:R-:W2:Y:S04]  /*477e0*/  LDL.LU R28, [R1+0xa0] ;  /* 0x0000a000011c7983 */ /* 0x001ea80000300800 */
[----:B-1----:R-:W-:Y:S04]  /*477f0*/  STL [R1+0x1c8c], R13 ;  /* 0x001c8c0d01007387 */ /* 0x002fe80000100800 */
[----:B------:R0:W-:Y:S04]  /*47800*/  STL [R1+0x1c78], R14 ;  /* 0x001c780e01007387 */ /* 0x0001e80000100800 */
[----:B0-----:R-:W3:Y:S04]  /*47810*/  LDL.LU R14, [R1+0x50] ;  /* 0x00005000010e7983 */ /* 0x001ee80000300800 */
[----:B------:R0:W-:Y:S04]  /*47820*/  STL [R1+0x1c74], R15 ;  /* 0x001c740f01007387 */ /* 0x0001e80000100800 */
[----:B0-----:R-:W4:Y:S01]  /*47830*/  LDL R15, [R1+0x1bd4] ;  /* 0x001bd400010f7983 */ /* 0x001f220000100800 */
[----:B------:R-:W-:-:S03]  /*47840*/  PRMT R22, R29, 0x7632, R22 ;  /* 0x000076321d167816 */ /* 0x000fc60000000016 */
[----:B------:R-:W2:Y:S01]  /*47850*/  LDL.LU R29, [R1+0x1cb4] ;  /* 0x001cb400011d7983 */ /* 0x000ea20000300800 */
[----:B------:R-:W-:Y:S01]  /*47860*/  IMAD.MOV.U32 R0, RZ, RZ, c[0x0][0x194] ;  /* 0x00006500ff007624 */ /* 0x000fe200078e00ff */
[----:B------:R-:W-:Y:S02]  /*47870*/  LEA R24, P5, R2, c[0x0][0x170], 0x1 ;  /* 0x00005c0002187a11 */ /* 0x000fe400078a08ff */
[----:B------:R-:W2:Y:S01]  /*47880*/  LDL.LU R13, [R1+0x1bf8] ;  /* 0x001bf800010d7983 */ /* 0x000ea20000300800 */
[----:B------:R-:W-:-:S04]  /*47890*/  IMAD R3, R0, 0x80, R3 ;  /* 0x0000008000037824 */ /* 0x000fc800078e0203 */
[----:B------:R-:W-:Y:S01]  /*478a0*/  IMAD R0, R0, 0x40, R3 ;  /* 0x0000004000007824 */ /* 0x000fe200078e0203 */
[C---:B------:R-:W-:Y:S02]  /*478b0*/  LEA R6, P6, R3.reuse, c[0x0][0x170], 0x1 ;  /* 0x00005c0003067a11 */ /* 0x040fe400078c08ff */
[----:B------:R-:W-:Y:S02]  /*478c0*/  LEA.HI.X.SX32 R25, R2, c[0x0][0x174], 0x1, P5 ;  /* 0x00005d0002197a11 */ /* 0x000fe400028f0eff */
[C---:B------:R-:W-:Y:S02]  /*478d0*/  LEA R2, P5, R0.reuse, c[0x0][0x170], 0x1 ;  /* 0x00005c0000027a11 */ /* 0x040fe400078a08ff */
[----:B------:R-:W-:Y:S02]  /*478e0*/  LEA.HI.X.SX32 R7, R3, c[0x0][0x174], 0x1, P6 ;  /* 0x00005d0003077a11 */ /* 0x000fe400030f0eff */
[----:B------:R-:W-:Y:S02]  /*478f0*/  ISETP.LT.AND P6, PT, R27, c[0x0][0x178], !P4 ;  /* 0x00005e001b007a0c */ /* 0x000fe400067c1270 */
[----:B------:R-:W-:-:S02]  /*47900*/  LEA.HI.X.SX32 R3, R0, c[0x0][0x174], 0x1, P5 ;  /* 0x00005d0000037a11 */ /* 0x000fc400028f0eff */
[----:B------:R-:W-:Y:S02]  /*47910*/  ISETP.LT.AND P5, PT, R9, c[0x0][0x178], !P2 ;  /* 0x00005e0009007a0c */ /* 0x000fe400057a1270 */
[----:B------:R-:W-:Y:S01]  /*47920*/  ISETP.LT.AND P4, PT, R11, c[0x0][0x178], !P4 ;  /* 0x00005e000b007a0c */ /* 0x000fe20006781270 */
[C---:B------:R-:W-:Y:S01]  /*47930*/  IMAD.WIDE R20, R16.reuse, 0x2, R24 ;  /* 0x0000000210147825 */ /* 0x040fe200078e0218 */
[----:B------:R-:W-:-:S03]  /*47940*/  IADD3 R0, R16, c[0x0][0x198], RZ ;  /* 0x0000660010007a10 */ /* 0x000fc60007ffe0ff */
[----:B------:R-:W-:-:S04]  /*47950*/  IMAD.WIDE R18, R16, 0x2, R6 ;  /* 0x0000000210127825 */ /* 0x000fc800078e0206 */
[----:B------:R-:W-:Y:S01]  /*47960*/  IMAD.WIDE R16, R16, 0x2, R2 ;  /* 0x0000000210107825 */ /* 0x000fe200078e0202 */
[----:B---3--:R0:W-:Y:S04]  /*47970*/  @P3 STG.E.U16 [R20.64], R14 ;  /* 0x0000000e14003986 */ /* 0x0081e8000c101506 */
[----:B------:R-:W-:Y:S04]  /*47980*/  @P6 STG.E.U16 [R18.64], R10 ;  /* 0x0000000a12006986 */ /* 0x000fe8000c101506 */
[----:B------:R-:W-:Y:S01]  /*47990*/  @P4 STG.E.U16 [R16.64], R8 ;  /* 0x0000000810004986 */ /* 0x000fe2000c101506 */
[----:B0-----:R-:W-:-:S05]  /*479a0*/  IMAD.WIDE R20, R0, 0x2, R4 ;  /* 0x0000000200147825 */ /* 0x001fca00078e0204 */
[----:B------:R0:W-:Y:S02]  /*479b0*/  @P5 STG.E.U16 [R20.64], R22 ;  /* 0x0000001614005986 */ /* 0x0001e4000c101506 */
[----:B0-----:R-:W-:Y:S02]  /*479c0*/  PRMT R22, R10, 0x7632, R22 ;  /* 0x000076320a167816 */ /* 0x001fe40000000016 */
[----:B------:R-:W3:Y:S01]  /*479d0*/  LDL.LU R10, [R1+0x1bfc] ;  /* 0x001bfc00010a7983 */ /* 0x000ee20000300800 */
[----:B----4-:R-:W-:Y:S02]  /*479e0*/  ISETP.LT.AND P4, PT, R15, c[0x0][0x178], !P2 ;  /* 0x00005e000f007a0c */ /* 0x010fe40005781270 */
[----:B------:R-:W-:Y:S02]  /*479f0*/  ISETP.LT.AND P6, PT, R27, c[0x0][0x178], !P2 ;  /* 0x00005e001b007a0c */ /* 0x000fe400057c1270 */
[----:B------:R-:W-:Y:S01]  /*47a00*/  ISETP.LT.AND P2, PT, R11, c[0x0][0x178], !P2 ;  /* 0x00005e000b007a0c */ /* 0x000fe20005741270 */
[----:B------:R-:W-:Y:S01]  /*47a10*/  IMAD.WIDE R18, R0, 0x2, R24 ;  /* 0x0000000200127825 */ /* 0x000fe200078e0218 */
[----:B------:R-:W-:-:S02]  /*47a20*/  ISETP.LT.AND P3, PT, R9, c[0x0][0x178], !P0 ;  /* 0x00005e0009007a0c */ /* 0x000fc40004761270 */
[----:B------:R-:W-:Y:S01]  /*47a30*/  PRMT R23, R14, 0x7632, R23 ;  /* 0x000076320e177816 */ /* 0x000fe20000000017 */
[----:B------:R-:W-:Y:S01]  /*47a40*/  IMAD.WIDE R16, R0, 0x2, R6 ;  /* 0x0000000200107825 */ /* 0x000fe200078e0206 */
[----:B------:R-:W-:Y:S01]  /*47a50*/  PRMT R26, R8, 0x7632, R26 ;  /* 0x00007632081a7816 */ /* 0x000fe2000000001a */
[----:B------:R-:W4:Y:S01]  /*47a60*/  LDL.LU R14, [R1+0x30] ;  /* 0x00003000010e7983 */ /* 0x000f220000300800 */
[C---:B------:R-:W-:Y:S01]  /*47a70*/  IADD3 R8, R0.reuse, c[0x0][0x198], RZ ;  /* 0x0000660000087a10 */ /* 0x040fe20007ffe0ff */
[----:B------:R-:W-:Y:S02]  /*47a80*/  IMAD.WIDE R20, R0, 0x2, R2 ;  /* 0x0000000200147825 */ /* 0x000fe400078e0202 */
[----:B------:R-:W-:Y:S04]  /*47a90*/  @P4 STG.E.U16 [R18.64], R23 ;  /* 0x0000001712004986 */ /* 0x000fe8000c101506 */
[----:B------:R0:W-:Y:S04]  /*47aa0*/  @P6 STG.E.U16 [R16.64], R22 ;  /* 0x0000001610006986 */ /* 0x0001e8000c101506 */
[----:B------:R-:W-:Y:S01]  /*47ab0*/  @P2 STG.E.U16 [R20.64], R26 ;  /* 0x0000001a14002986 */ /* 0x000fe2000c101506 */
[----:B0-----:R-:W-:-:S05]  /*47ac0*/  IMAD.WIDE R16, R8, 0x2, R4 ;  /* 0x0000000208107825 */ /* 0x001fca00078e0204 */
[----:B--2---:R-:W-:Y:S04]  /*47ad0*/  @P3 STG.E.U16 [R16.64], R28 ;  /* 0x0000001c10003986 */ /* 0x004fe8000c101506 */
[----:B------:R-:W0:Y:S01]  /*47ae0*/  LDS.128 R16, [R29] ;  /* 0x000000001d107984 */ /* 0x000e220000000c00 */
[----:B------:R-:W-:-:S03]  /*47af0*/  ISETP.LT.AND P6, PT, R11, c[0x0][0x178], !P0 ;  /* 0x00005e000b007a0c */ /* 0x000fc600047c1270 */
[----:B------:R-:W2:Y:S01]  /*47b00*/  LDL.LU R11, [R1+0xb0] ;  /* 0x0000b000010b7983 */ /* 0x000ea20000300800 */
[----:B------:R-:W-:Y:S02]  /*47b10*/  ISETP.GE.AND P5, PT, R13, c[0x0][0x17c], PT ;  /* 0x00005f000d007a0c */ /* 0x000fe40003fa6270 */
[----:B---3--:R-:W-:Y:S02]  /*47b20*/  ISETP.GE.AND P3, PT, R10, c[0x0][0x17c], PT ;  /* 0x00005f000a007a0c */ /* 0x008fe40003f66270 */
[----:B------:R-:W3:Y:S04]  /*47b30*/  LDL.LU R10, [R1+0x80] ;  /* 0x00008000010a7983 */ /* 0x000ee80000300800 */
[----:B0-----:R0:W-:Y:S04]  /*47b40*/  STL [R1+0x1c88], R17 ;  /* 0x001c881101007387 */ /* 0x0011e80000100800 */
[----:B0-----:R-:W2:Y:S04]  /*47b50*/  LDL R17, [R1+0x1bd8] ;  /* 0x001bd80001117983 */ /* 0x001ea80000100800 */
[----:B------:R0:W-:Y:S04]  /*47b60*/  STL [R1+0x1c80], R18 ;  /* 0x001c801201007387 */ /* 0x0001e80000100800 */
[----:B0-----:R-:W2:Y:S04]  /*47b70*/  LDL R18, [R1+0x1bdc] ;  /* 0x001bdc0001127983 */ /* 0x001ea80000100800 */
[----:B------:R0:W-:Y:S04]  /*47b80*/  STL [R1+0x1c6c], R19 ;  /* 0x001c6c1301007387 */ /* 0x0001e80000100800 */
[----:B0-----:R-:W2:Y:S04]  /*47b90*/  LDL.LU R19, [R1+0x90] ;  /* 0x0000900001137983 */ /* 0x001ea80000300800 */
[----:B------:R-:W3:Y:S01]  /*47ba0*/  LDL.LU R13, [R1+0x1c00] ;  /* 0x001c0000010d7983 */ /* 0x000ee20000300800 */
[----:B------:R-:W-:-:S02]  /*47bb0*/  ISETP.LT.AND P4, PT, R15, c[0x0][0x178], !P0 ;  /* 0x00005e000f007a0c */ /* 0x000fc40004781270 */
[----:B------:R-:W-:Y:S01]  /*47bc0*/  ISETP.LT.AND P2, PT, R27, c[0x0][0x178], !P0 ;  /* 0x00005e001b007a0c */ /* 0x000fe20004741270 */
[----:B------:R-:W-:Y:S01]  /*47bd0*/  IMAD.WIDE R20, R8, 0x2, R24 ;  /* 0x0000000208147825 */ /* 0x000fe200078e0218 */
[----:B------:R-:W-:-:S03]  /*47be0*/  ISETP.LT.AND P0, PT, R9, c[0x0][0x178], !P1 ;  /* 0x00005e0009007a0c */ /* 0x000fc60004f01270 */
[C---:B------:R-:W-:Y:S01]  /*47bf0*/  IMAD.WIDE R22, R8.reuse, 0x2, R6 ;  /* 0x0000000208167825 */ /* 0x040fe200078e0206 */
[----:B------:R-:W-:-:S03]  /*47c00*/  IADD3 R0, R8, c[0x0][0x198], RZ ;  /* 0x0000660008007a10 */ /* 0x000fc60007ffe0ff */
[----:B------:R-:W-:Y:S01]  /*47c10*/  IMAD.WIDE R26, R8, 0x2, R2 ;  /* 0x00000002081a7825 */ /* 0x000fe200078e0202 */
[----:B------:R-:W-:-:S03]  /*47c20*/  PRMT R8, R28, 0x7632, R8 ;  /* 0x000076321c087816 */ /* 0x000fc60000000008 */
[----:B------:R-:W-:Y:S01]  /*47c30*/  IMAD.WIDE R28, R0, 0x2, R4 ;  /* 0x00000002001c7825 */ /* 0x000fe200078e0204 */
[----:B--2---:R-:W-:Y:S04]  /*47c40*/  @P4 STG.E.U16 [R20.64], R19 ;  /* 0x0000001314004986 */ /* 0x004fe8000c101506 */
[----:B----4-:R0:W-:Y:S01]  /*47c50*/  @P2 STG.E.U16 [R22.64], R14 ;  /* 0x0000000e16002986 */ /* 0x0101e2000c101506 */
[----:B------:R-:W-:-:S03]  /*47c60*/  ISETP.LT.AND P2, PT, R15, c[0x0][0x178], !P1 ;  /* 0x00005e000f007a0c */ /* 0x000fc60004f41270 */
[----:B------:R-:W-:Y:S04]  /*47c70*/  @P6 STG.E.U16 [R26.64], R12 ;  /* 0x0000000c1a006986 */ /* 0x000fe8000c101506 */
[----:B------:R1:W-:Y:S01]  /*47c80*/  @P0 STG.E.U16 [R28.64], R8 ;  /* 0x000000081c000986 */ /* 0x0003e2000c101506 */
[----:B0-----:R-:W-:Y:S01]  /*47c90*/  IMAD.WIDE R22, R0, 0x2, R24 ;  /* 0x0000000200167825 */ /* 0x001fe200078e0218 */
[----:B-1----:R-:W-:-:S05]  /*47ca0*/  PRMT R8, R19, 0x7632, R8 ;  /* 0x0000763213087816 */ /* 0x002fca0000000008 */
[----:B------:R0:W-:Y:S01]  /*47cb0*/  @P2 STG.E.U16 [R22.64], R8 ;  /* 0x0000000816002986 */ /* 0x0001e2000c101506 */
[----:B---3--:R-:W-:-:S03]  /*47cc0*/  ISETP.GE.AND P2, PT, R13, c[0x0][0x17c], PT ;  /* 0x00005f000d007a0c */ /* 0x008fc60003f46270 */
[----:B------:R-:W1:Y:S01]  /*47cd0*/  S2R R13, SR_TID.X ;  /* 0x00000000000d7919 */ /* 0x000e620000002100 */
[----:B------:R-:W-:Y:S01]  /*47ce0*/  ISETP.LT.AND P4, PT, R18, c[0x0][0x178], !P1 ;  /* 0x00005e0012007a0c */ /* 0x000fe20004f81270 */
[----:B------:R-:W-:Y:S01]  /*47cf0*/  IMAD.WIDE R20, R0, 0x2, R6 ;  /* 0x0000000200147825 */ /* 0x000fe200078e0206 */
[----:B------:R-:W-:Y:S02]  /*47d00*/  PRMT R29, R14, 0x7632, R29 ;  /* 0x000076320e1d7816 */ /* 0x000fe4000000001d */
[----:B------:R-:W-:Y:S01]  /*47d10*/  ISETP.LT.AND P6, PT, R9, c[0x0][0x178], !P5 ;  /* 0x00005e0009007a0c */ /* 0x000fe20006fc1270 */
[----:B------:R-:W-:Y:S01]  /*47d20*/  IMAD.WIDE R26, R0, 0x2, R2 ;  /* 0x00000002001a7825 */ /* 0x000fe200078e0202 */
[----:B------:R-:W-:Y:S01]  /*47d30*/  ISETP.LT.AND P0, PT, R15, c[0x0][0x178], !P5 ;  /* 0x00005e000f007a0c */ /* 0x000fe20006f01270 */
[----:B------:R-:W2:Y:S01]  /*47d40*/  LDL.LU R14, [R1+0x20] ;  /* 0x00002000010e7983 */ /* 0x000ea20000300800 */
[----:B------:R-:W-:-:S05]  /*47d50*/  ISETP.LT.AND P1, PT, R17, c[0x0][0x178], !P1 ;  /* 0x00005e0011007a0c */ /* 0x000fca0004f21270 */
[----:B------:R3:W-:Y:S01]  /*47d60*/  @P4 STG.E.U16 [R20.64], R29 ;  /* 0x0000001d14004986 */ /* 0x0007e2000c101506 */
[----:B------:R-:W-:Y:S02]  /*47d70*/  ISETP.LT.AND P4, PT, R18, c[0x0][0x178], !P5 ;  /* 0x00005e0012007a0c */ /* 0x000fe40006f81270 */
[----:B------:R-:W-:Y:S02]  /*47d80*/  ISETP.LT.AND P5, PT, R17, c[0x0][0x178], !P5 ;  /* 0x00005e0011007a0c */ /* 0x000fe40006fa1270 */
[C---:B-1----:R-:W-:Y:S01]  /*47d90*/  LOP3.LUT R17, R13.reuse, 0x3f, RZ, 0xc0, !PT ;  /* 0x0000003f0d117812 */ /* 0x042fe200078ec0ff */
[----:B------:R-:W-:Y:S01]  /*47da0*/  IMAD.SHL.U32 R13, R13, 0x200, RZ ;  /* 0x000002000d0d7824 */ /* 0x000fe200078e00ff */
[----:B------:R-:W-:-:S04]  /*47db0*/  PRMT R28, R12, 0x7632, R28 ;  /* 0x000076320c1c7816 */ /* 0x000fc8000000001c */
[----:B------:R-:W-:Y:S02]  /*47dc0*/  LOP3.LUT R13, R13, 0xc00, RZ, 0xc0, !PT ;  /* 0x00000c000d0d7812 */ /* 0x000fe400078ec0ff */
[----:B------:R-:W-:-:S03]  /*47dd0*/  IADD3 R12, R0, c[0x0][0x198], RZ ;  /* 0x00006600000c7a10 */ /* 0x000fc60007ffe0ff */
[----:B------:R-:W-:Y:S02]  /*47de0*/  IMAD R13, R17, 0x10, R13 ;  /* 0x00000010110d7824 */ /* 0x000fe400078e020d */
[C---:B0-----:R-:W-:Y:S01]  /*47df0*/  IMAD.WIDE R22, R12.reuse, 0x2, R4 ;  /* 0x000000020c167825 */ /* 0x041fe200078e0204 */
[----:B------:R-:W-:Y:S02]  /*47e00*/  @P1 STG.E.U16 [R26.64], R28 ;  /* 0x0000001c1a001986 */ /* 0x000fe4000c101506 */
[----:B------:R-:W-:Y:S01]  /*47e10*/  LOP3.LUT R13, R13, 0x60, RZ, 0x3c, !PT ;  /* 0x000000600d0d7812 */ /* 0x000fe200078e3cff */
[----:B---3--:R-:W-:Y:S01]  /*47e20*/  IMAD.WIDE R20, R12, 0x2, R24 ;  /* 0x000000020c147825 */ /* 0x008fe200078e0218 */
[----:B------:R-:W-:Y:S04]  /*47e30*/  @P6 STG.E.U16 [R22.64], R11 ;  /* 0x0000000b16006986 */ /* 0x000fe8000c101506 */
[----:B------:R-:W-:Y:S04]  /*47e40*/  @P0 STG.E.U16 [R20.64], R10 ;  /* 0x0000000a14000986 */ /* 0x000fe8000c101506 */
[----:B------:R-:W0:Y:S01]  /*47e50*/  LDS.128 R20, [R13] ;  /* 0x000000000d147984 */ /* 0x000e220000000c00 */
[----:B------:R-:W-:-:S03]  /*47e60*/  ISETP.LT.AND P6, PT, R9, c[0x0][0x178], !P3 ;  /* 0x00005e0009007a0c */ /* 0x000fc60005fc1270 */
[----:B------:R-:W3:Y:S04]  /*47e70*/  LDL.LU R9, [R1+0x1cb0] ;  /* 0x001cb00001097983 */ /* 0x000ee80000300800 */
[----:B------:R-:W4:Y:S01]  /*47e80*/  LDL.LU R17, [R1+0x1c04] ;  /* 0x001c040001117983 */ /* 0x000f220000300800 */
[----:B------:R-:W-:-:S03]  /*47e90*/  PRMT R0, R11, 0x7632, R0 ;  /* 0x000076320b007816 */ /* 0x000fc60000000000 */
[----:B0-----:R-:W-:Y:S04]  /*47ea0*/  STL.64 [R1+0x1ca8], R20 ;  /* 0x001ca81401007387 */ /* 0x001fe80000100a00 */
[----:B------:R0:W-:Y:S04]  /*47eb0*/  STL [R1+0x1c84], R22 ;  /* 0x001c841601007387 */ /* 0x0001e80000100800 */
[----:B0-----:R-:W3:Y:S04]  /*47ec0*/  LDL R22, [R1+0x1bd0] ;  /* 0x001bd00001167983 */ /* 0x001ee80000100800 */
[----:B------:R0:W-:Y:S04]  /*47ed0*/  STL [R1+0x1c68], R23 ;  /* 0x001c681701007387 */ /* 0x0001e80000100800 */
[----:B0-----:R-:W4:Y:S04]  /*47ee0*/  LDL.LU R23, [R1+0x1bd8] ;  /* 0x001bd80001177983 */ /* 0x001f280000300800 */
[----:B------:R-:W4:Y:S04]  /*47ef0*/  LDL.LU R11, [R1+0x1c08] ;  /* 0x001c0800010b7983 */ /* 0x000f280000300800 */
[----:B------:R-:W4:Y:S01]  /*47f00*/  LDL.LU R19, [R1+0xc0] ;  /* 0x0000c00001137983 */ /* 0x000f220000300800 */
[C---:B------:R-:W-:Y:S01]  /*47f10*/  IADD3 R8, R12.reuse, c[0x0][0x198], RZ ;  /* 0x000066000c087a10 */ /* 0x040fe20007ffe0ff */
[C---:B------:R-:W-:Y:S01]  /*47f20*/  IMAD.WIDE R20, R12.reuse, 0x2, R6 ;  /* 0x000000020c147825 */ /* 0x040fe200078e0206 */
[----:B------:R-:W-:Y:S01]  /*47f30*/  ISETP.LT.AND P0, PT, R15, c[0x0][0x178], !P3 ;  /* 0x00005e000f007a0c */ /* 0x000fe20005f01270 */
[----:B------:R-:W4:Y:S02]  /*47f40*/  LDL.LU R13, [R1+0x70] ;  /* 0x00007000010d7983 */ /* 0x000f240000300800 */
[----:B------:R-:W-:-:S04]  /*47f50*/  IMAD.WIDE R26, R12, 0x2, R2 ;  /* 0x000000020c1a7825 */ /* 0x000fc800078e0202 */
[----:B------:R-:W-:Y:S01]  /*47f60*/  IMAD.WIDE R28, R8, 0x2, R4 ;  /* 0x00000002081c7825 */ /* 0x000fe200078e0204 */
[----:B--2---:R0:W-:Y:S01]  /*47f70*/  @P4 STG.E.U16 [R20.64], R14 ;  /* 0x0000000e14004986 */ /* 0x0041e2000c101506 */
[----:B------:R-:W-:-:S03]  /*47f80*/  ISETP.LT.AND P4, PT, R18, c[0x0][0x178], !P3 ;  /* 0x00005e0012007a0c */ /* 0x000fc60005f81270 */
[----:B------:R-:W-:Y:S04]  /*47f90*/  @P5 STG.E.U16 [R26.64], R16 ;  /* 0x000000101a005986 */ /* 0x000fe8000c101506 */
[----:B------:R1:W-:Y:S01]  /*47fa0*/  @P6 STG.E.U16 [R28.64], R0 ;  /* 0x000000001c006986 */ /* 0x0003e2000c101506 */
[----:B------:R-:W-:Y:S01]  /*47fb0*/  PRMT R12, R14, 0x7632, R12 ;  /* 0x000076320e0c7816 */ /* 0x000fe2000000000c */
[----:B0-----:R-:W-:Y:S01]  /*47fc0*/  IMAD.WIDE R20, R8, 0x2, R2 ;  /* 0x0000000208147825 */ /* 0x001fe200078e0202 */
[----:B-1----:R-:W-:-:S03]  /*47fd0*/  PRMT R0, R10, 0x7632, R0 ;  /* 0x000076320a007816 */ /* 0x002fc60000000000 */
[----:B------:R-:W-:Y:S01]  /*47fe0*/  IMAD.WIDE R28, R8, 0x2, R24 ;  /* 0x00000002081c7825 */ /* 0x000fe200078e0218 */
[----:B------:R-:W-:Y:S01]  /*47ff0*/  PRMT R16, R16, 0x7632, R16 ;  /* 0x0000763210107816 */ /* 0x000fe20000000010 */
[----:B------:R-:W2:Y:S02]  /*48000*/  LDL.LU R10, [R1+0x10] ;  /* 0x00001000010a7983 */ /* 0x000ea40000300800 */
[C---:B------:R-:W-:Y:S02]  /*48010*/  IMAD.WIDE R26, R8.reuse, 0x2, R6 ;  /* 0x00000002081a7825 */ /* 0x040fe400078e0206 */
[----:B------:R0:W-:Y:S04]  /*48020*/  @P0 STG.E.U16 [R28.64], R0 ;  /* 0x000000001c000986 */ /* 0x0001e8000c101506 */
[----:B------:R1:W-:Y:S01]  /*48030*/  @P4 STG.E.U16 [R26.64], R12 ;  /* 0x0000000c1a004986 */ /* 0x0003e2000c101506 */
[----:B0-----:R-:W-:-:S05]  /*48040*/  IADD3 R0, R8, c[0x0][0x198], RZ ;  /* 0x0000660008007a10 */ /* 0x001fca0007ffe0ff */
[----:B-1----:R-:W-:Y:S01]  /*48050*/  IMAD.WIDE R26, R0, 0x2, R4 ;  /* 0x00000002001a7825 */ /* 0x002fe200078e0204 */
[----:B---3--:R-:W-:Y:S02]  /*48060*/  ISETP.LT.AND P5, PT, R22, c[0x0][0x178], !P2 ;  /* 0x00005e0016007a0c */ /* 0x008fe400057a1270 */
[----:B----4-:R-:W-:Y:S02]  /*48070*/  ISETP.LT.AND P3, PT, R23, c[0x0][0x178], !P3 ;  /* 0x00005e0017007a0c */ /* 0x010fe40005f61270 */
[----:B------:R-:W-:-:S11]  /*48080*/  ISETP.GE.AND P0, PT, R11, c[0x0][0x17c], PT ;  /* 0x00005f000b007a0c */ /* 0x000fd60003f06270 */
[----:B------:R0:W-:Y:S04]  /*48090*/  @P3 STG.E.U16 [R20.64], R16 ;  /* 0x0000001014003986 */ /* 0x0001e8000c101506 */
[----:B------:R1:W-:Y:S04]  /*480a0*/  @P5 STG.E.U16 [R26.64], R19 ;  /* 0x000000131a005986 */ /* 0x0003e8000c101506 */
[----:B0-----:R-:W3:Y:S04]  /*480b0*/  LDL.LU.64 R20, [R1+0x1ca8] ;  /* 0x001ca80001147983 */ /* 0x001ee80000300a00 */
[----:B------:R0:W-:Y:S04]  /*480c0*/  STL [R1+0x1c9c], R16 ;  /* 0x001c9c1001007387 */ /* 0x0001e80000100800 */
[----:B------:R-:W4:Y:S04]  /*480d0*/  LDL.LU R11, [R1+0x64] ;  /* 0x00006400010b7983 */ /* 0x000f280000300800 */
[----:B------:R-:W4:Y:S04]  /*480e0*/  LDL.LU R14, [R1+0x54] ;  /* 0x00005400010e7983 */ /* 0x000f280000300800 */
[----:B-1----:R-:W4:Y:S01]  /*480f0*/  LDL.LU R27, [R1+0x1c0c] ;  /* 0x001c0c00011b7983 */ /* 0x002f220000300800 */
[----:B------:R-:W-:-:S02]  /*48100*/  ISETP.LT.AND P6, PT, R15, c[0x0][0x178], !P2 ;  /* 0x00005e000f007a0c */ /* 0x000fc400057c1270 */
[----:B------:R-:W-:Y:S02]  /*48110*/  ISETP.LT.AND P4, PT, R18, c[0x0][0x178], !P2 ;  /* 0x00005e0012007a0c */ /* 0x000fe40005781270 */
[----:B------:R-:W-:Y:S01]  /*48120*/  ISETP.LT.AND P2, PT, R23, c[0x0][0x178], !P2 ;  /* 0x00005e0017007a0c */ /* 0x000fe20005741270 */
[----:B------:R-:W-:Y:S01]  /*48130*/  IMAD.WIDE R28, R0, 0x2, R24 ;  /* 0x00000002001c7825 */ /* 0x000fe200078e0218 */
[----:B------:R-:W-:-:S03]  /*48140*/  ISETP.GE.AND P1, PT, R17, c[0x0][0x17c], PT ;  /* 0x00005f0011007a0c */ /* 0x000fc60003f26270 */
[----:B0-----:R-:W-:Y:S01]  /*48150*/  IMAD.WIDE R16, R0, 0x2, R6 ;  /* 0x0000000200107825 */ /* 0x001fe200078e0206 */
[----:B------:R-:W-:-:S03]  /*48160*/  ISETP.LT.AND P5, PT, R22, c[0x0][0x178], !P1 ;  /* 0x00005e0016007a0c */ /* 0x000fc60004fa1270 */
[----:B------:R0:W-:Y:S01]  /*48170*/  @P6 STG.E.U16 [R28.64], R13 ;  /* 0x0000000d1c006986 */ /* 0x0001e2000c101506 */
[C---:B------:R-:W-:Y:S02]  /*48180*/  IADD3 R8, R0.reuse, c[0x0][0x198], RZ ;  /* 0x0000660000087a10 */ /* 0x040fe40007ffe0ff */
[----:B------:R-:W-:Y:S01]  /*48190*/  ISETP.LT.AND P3, PT, R15, c[0x0][0x178], !P1 ;  /* 0x00005e000f007a0c */ /* 0x000fe20004f61270 */
[----:B0-----:R-:W-:Y:S01]  /*481a0*/  IMAD.WIDE R28, R0, 0x2, R2 ;  /* 0x00000002001c7825 */ /* 0x001fe200078e0202 */
[----:B------:R-:W-:Y:S02]  /*481b0*/  PRMT R12, R19, 0x7632, R12 ;  /* 0x00007632130c7816 */ /* 0x000fe4000000000c */
[----:B------:R-:W-:Y:S02]  /*481c0*/  PRMT R0, R13, 0x7632, R0 ;  /* 0x000076320d007816 */ /* 0x000fe40000000000 */
[----:B------:R-:W4:Y:S04]  /*481d0*/  LDL.LU R13, [R1+0x44] ;  /* 0x00004400010d7983 */ /* 0x000f280000300800 */
[----:B------:R-:W-:Y:S04]  /*481e0*/  STL [R1+0x1ca0], R18 ;  /* 0x001ca01201007387 */ /* 0x000fe80000100800 */
[----:B--2---:R0:W-:Y:S02]  /*481f0*/  @P4 STG.E.U16 [R16.64], R10 ;  /* 0x0000000a10004986 */ /* 0x0041e4000c101506 */
[----:B0-----:R-:W-:-:S02]  /*48200*/  IMAD.WIDE R16, R8, 0x2, R2 ;  /* 0x0000000208107825 */ /* 0x001fc400078e0202 */
[----:B---3--:R0:W-:Y:S01]  /*48210*/  @P2 STG.E.U16 [R28.64], R20 ;  /* 0x000000141c002986 */ /* 0x0081e2000c101506 */
[----:B------:R-:W-:Y:S01]  /*48220*/  ISETP.LT.AND P2, PT, R18, c[0x0][0x178], !P1 ;  /* 0x00005e0012007a0c */ /* 0x000fe20004f41270 */
[C---:B------:R-:W-:Y:S01]  /*48230*/  IMAD.WIDE R18, R8.reuse, 0x2, R6 ;  /* 0x0000000208127825 */ /* 0x040fe200078e0206 */
[----:B------:R-:W-:Y:S02]  /*48240*/  ISETP.LT.AND P1, PT, R23, c[0x0][0x178], !P1 ;  /* 0x00005e0017007a0c */ /* 0x000fe40004f21270 */
[----:B----4-:R-:W-:Y:S01]  /*48250*/  ISETP.GE.AND P6, PT, R27, c[0x0][0x17c], PT ;  /* 0x00005f001b007a0c */ /* 0x010fe20003fc6270 */
[----:B------:R-:W-:-:S04]  /*48260*/  IMAD.WIDE R26, R8, 0x2, R4 ;  /* 0x00000002081a7825 */ /* 0x000fc800078e0204 */
[----:B0-----:R-:W-:Y:S01]  /*48270*/  IMAD.WIDE R28, R8, 0x2, R24 ;  /* 0x00000002081c7825 */ /* 0x001fe200078e0218 */
[----:B------:R0:W-:Y:S04]  /*48280*/  @P5 STG.E.U16 [R26.64], R12 ;  /* 0x0000000c1a005986 */ /* 0x0001e8000c101506 */
[----:B------:R1:W-:Y:S01]  /*48290*/  @P3 STG.E.U16 [R28.64], R0 ;  /* 0x000000001c003986 */ /* 0x0003e2000c101506 */
[----:B0-----:R-:W-:-:S03]  /*482a0*/  PRMT R12, R10, 0x7632, R12 ;  /* 0x000076320a0c7816 */ /* 0x001fc6000000000c */
[----:B-1----:R-:W2:Y:S04]  /*482b0*/  LDL.LU R29, [R1+0x1c10] ;  /* 0x001c1000011d7983 */ /* 0x002ea80000300800 */
[----:B------:R-:W3:Y:S04]  /*482c0*/  LDL.LU R10, [R1+0x1c14] ;  /* 0x001c1400010a7983 */ /* 0x000ee80000300800 */
[----:B------:R0:W-:Y:S01]  /*482d0*/  @P2 STG.E.U16 [R18.64], R12 ;  /* 0x0000000c12002986 */ /* 0x0001e2000c101506 */
[----:B------:R-:W-:-:S03]  /*482e0*/  PRMT R20, R20, 0x7632, R20 ;  /* 0x0000763214147816 */ /* 0x000fc60000000014 */
[----:B0-----:R-:W4:Y:S04]  /*482f0*/  LDL.LU R18, [R1+0x1ca0] ;  /* 0x001ca00001127983 */ /* 0x001f280000300800 */
[----:B------:R0:W-:Y:S04]  /*48300*/  @P1 STG.E.U16 [R16.64], R20 ;  /* 0x0000001410001986 */ /* 0x0001e8000c101506 */
[----:B0-----:R-:W4:Y:S01]  /*48310*/  LDL.LU R16, [R1+0x1c9c] ;  /* 0x001c9c0001107983 */ /* 0x001f220000300800 */
[----:B------:R-:W-:Y:S02]  /*48320*/  ISETP.LT.AND P5, PT, R22, c[0x0][0x178], !P0 ;  /* 0x00005e0016007a0c */ /* 0x000fe400047a1270 */
[----:B------:R-:W-:-:S05]  /*48330*/  IADD3 R0, R8, c[0x0][0x198], RZ ;  /* 0x0000660008007a10 */ /* 0x000fca0007ffe0ff */
[----:B------:R-:W-:Y:S01]  /*48340*/  IMAD.WIDE R26, R0, 0x2, R4 ;  /* 0x00000002001a7825 */ /* 0x000fe200078e0204 */
[----:B------:R-:W-:-:S05]  /*48350*/  ISETP.LT.AND P3, PT, R15, c[0x0][0x178], !P0 ;  /* 0x00005e000f007a0c */ /* 0x000fca0004761270 */
[----:B------:R0:W-:Y:S04]  /*48360*/  @P5 STG.E.U16 [R26.64], R11 ;  /* 0x0000000b1a005986 */ /* 0x0001e8000c101506 */
[----:B------:R1:W-:Y:S01]  /*48370*/  STL.64 [R1+0x1c90], R20 ;  /* 0x001c901401007387 */ /* 0x0003e20000100a00 */
[----:B------:R-:W-:Y:S02]  /*48380*/  ISETP.LT.AND P1, PT, R22, c[0x0][0x178], !P6 ;  /* 0x00005e0016007a0c */ /* 0x000fe40007721270 */
[----:B------:R-:W-:Y:S02]  /*48390*/  IADD3 R8, R0, c[0x0][0x198], RZ ;  /* 0x0000660000087a10 */ /* 0x000fe40007ffe0ff */
[----:B------:R-:W-:-:S03]  /*483a0*/  PRMT R12, R14, 0x7632, R12 ;  /* 0x000076320e0c7816 */ /* 0x000fc6000000000c */
[----:B0-----:R-:W-:-:S04]  /*483b0*/  IMAD.WIDE R26, R8, 0x2, R4 ;  /* 0x00000002081a7825 */ /* 0x001fc800078e0204 */
[----:B-1----:R-:W-:Y:S01]  /*483c0*/  IMAD.WIDE R20, R0, 0x2, R2 ;  /* 0x0000000200147825 */ /* 0x002fe200078e0202 */
[----:B--2---:R-:W-:-:S03]  /*483d0*/  ISETP.GE.AND P4, PT, R29, c[0x0][0x17c], PT ;  /* 0x00005f001d007a0c */ /* 0x004fc60003f86270 */
[----:B------:R-:W-:Y:S01]  /*483e0*/  IMAD.WIDE R28, R0, 0x2, R24 ;  /* 0x00000002001c7825 */ /* 0x000fe200078e0218 */
[----:B---3--:R-:W-:-:S04]  /*483f0*/  ISETP.GE.AND P2, PT, R10, c[0x0][0x17c], PT ;  /* 0x00005f000a007a0c */ /* 0x008fc80003f46270 */
[----:B------:R-:W-:Y:S01]  /*48400*/  @P3 STG.E.U16 [R28.64], R14 ;  /* 0x0000000e1c003986 */ /* 0x000fe2000c101506 */
[----:B----4-:R-:W-:-:S03]  /*48410*/  ISETP.LT.AND P5, PT, R18, c[0x0][0x178], !P0 ;  /* 0x00005e0012007a0c */ /* 0x010fc600047a1270 */
[----:B------:R0:W-:Y:S04]  /*48420*/  STL [R1+0x1c98], R18 ;  /* 0x001c981201007387 */ /* 0x0001e80000100800 */
[----:B------:R-:W2:Y:S04]  /*48430*/  LDL.LU R10, [R1+0xa4] ;  /* 0x0000a400010a7983 */ /* 0x000ea80000300800 */
[----:B------:R-:W3:Y:S01]  /*48440*/  LDL.LU R17, [R1+0x94] ;  /* 0x0000940001117983 */ /* 0x000ee20000300800 */
[----:B0-----:R-:W-:Y:S01]  /*48450*/  IMAD.WIDE R18, R0, 0x2, R6 ;  /* 0x0000000200127825 */ /* 0x001fe200078e0206 */
[----:B------:R-:W-:-:S04]  /*48460*/  PRMT R16, R11, 0x7632, R16 ;  /* 0x000076320b107816 */ /* 0x000fc80000000010 */
[----:B------:R0:W-:Y:S04]  /*48470*/  @P5 STG.E.U16 [R18.64], R13 ;  /* 0x0000000d12005986 */ /* 0x0001e8000c101506 */
[----:B------:R-:W4:Y:S01]  /*48480*/  LDL.LU R11, [R1+0x1c18] ;  /* 0x001c1800010b7983 */ /* 0x000f220000300800 */
[----:B------:R-:W-:Y:S02]  /*48490*/  ISETP.LT.AND P0, PT, R23, c[0x0][0x178], !P0 ;  /* 0x00005e0017007a0c */ /* 0x000fe40004701270 */
[----:B------:R-:W-:Y:S01]  /*484a0*/  ISETP.LT.AND P3, PT, R15, c[0x0][0x178], !P6 ;  /* 0x00005e000f007a0c */ /* 0x000fe20007761270 */
[----:B0-----:R-:W2:Y:S01]  /*484b0*/  LDL.LU R18, [R1+0x1c98] ;  /* 0x001c980001127983 */ /* 0x001ea20000300800 */
[----:B------:R-:W-:-:S09]  /*484c0*/  IMAD.WIDE R28, R8, 0x2, R24 ;  /* 0x00000002081c7825 */ /* 0x000fd200078e0218 */
[----:B------:R0:W-:Y:S04]  /*484d0*/  @P0 STG.E.U16 [R20.64], R9 ;  /* 0x0000000914000986 */ /* 0x0001e8000c101506 */
[----:B------:R-:W-:Y:S04]  /*484e0*/  @P1 STG.E.U16 [R26.64], R16 ;  /* 0x000000101a001986 */ /* 0x000fe8000c101506 */
[----:B------:R1:W-:Y:S04]  /*484f0*/  @P3 STG.E.U16 [R28.64], R12 ;  /* 0x0000000c1c003986 */ /* 0x0003e8000c101506 */
[----:B0-----:R-:W3:Y:S04]  /*48500*/  LDL.LU.64 R20, [R1+0x1c90] ;  /* 0x001c900001147983 */ /* 0x001ee80000300a00 */
[----:B------:R-:W3:Y:S01]  /*48510*/  LDL.LU R19, [R1+0x34] ;  /* 0x0000340001137983 */ /* 0x000ee20000300800 */
[----:B-1----:R-:W-:-:S03]  /*48520*/  PRMT R12, R13, 0x7632, R12 ;  /* 0x000076320d0c7816 */ /* 0x002fc6000000000c */
[----:B------:R-:W3:Y:S01]  /*48530*/  LDL.LU R13, [R1+0x1c1c] ;  /* 0x001c1c00010d7983 */ /* 0x000ee20000300800 */
[----:B------:R-:W-:Y:S01]  /*48540*/  ISETP.LT.AND P0, PT, R22, c[0x0][0x178], !P4 ;  /* 0x00005e0016007a0c */ /* 0x000fe20006701270 */
[C---:B------:R-:W-:Y:S01]  /*48550*/  IMAD.WIDE R26, R8.reuse, 0x2, R6 ;  /* 0x00000002081a7825 */ /* 0x040fe200078e0206 */
[C---:B------:R-:W-:Y:S02]  /*48560*/  IADD3 R0, R8.reuse, c[0x0][0x198], RZ ;  /* 0x0000660008007a10 */ /* 0x040fe40007ffe0ff */
[----:B------:R-:W-:Y:S01]  /*48570*/  PRMT R16, R9, 0x7632, R16 ;  /* 0x0000763209107816 */ /* 0x000fe20000000010 */
[----:B------:R-:W-:Y:S01]  /*48580*/  IMAD.WIDE R8, R8, 0x2, R2 ;  /* 0x0000000208087825 */ /* 0x000fe200078e0202 */
[----:B--2---:R-:W-:Y:S02]  /*48590*/  ISETP.LT.AND P5, PT, R18, c[0x0][0x178], !P6 ;  /* 0x00005e0012007a0c */ /* 0x004fe400077a1270 */
[----:B------:R-:W-:Y:S02]  /*485a0*/  ISETP.LT.AND P6, PT, R23, c[0x0][0x178], !P6 ;  /* 0x00005e0017007a0c */ /* 0x000fe400077c1270 */
[----:B----4-:R-:W-:-:S02]  /*485b0*/  ISETP.GE.AND P1, PT, R11, c[0x0][0x17c], PT ;  /* 0x00005f000b007a0c */ /* 0x010fc40003f26270 */
[----:B------:R-:W2:Y:S04]  /*485c0*/  LDL.LU R11, [R1+0x1c20] ;  /* 0x001c2000010b7983 */ /* 0x000ea80000300800 */
[----:B------:R-:W4:Y:S04]  /*485d0*/  LDL.LU R14, [R1+0xb4] ;  /* 0x0000b400010e7983 */ /* 0x000f280000300800 */
[----:B------:R0:W-:Y:S04]  /*485e0*/  @P5 STG.E.U16 [R26.64], R12 ;  /* 0x0000000c1a005986 */ /* 0x0001e8000c101506 */
[----:B------:R1:W-:Y:S01]  /*485f0*/  @P6 STG.E.U16 [R8.64], R16 ;  /* 0x0000001008006986 */ /* 0x0003e2000c101506 */
[----:B0-----:R-:W-:Y:S01]  /*48600*/  IMAD.WIDE R26, R0, 0x2, R4 ;  /* 0x00000002001a7825 */ /* 0x001fe200078e0204 */
[----:B-1----:R-:W-:-:S04]  /*48610*/  PRMT R16, R10, 0x7632, R16 ;  /* 0x000076320a107816 */ /* 0x002fc80000000010 */
[----:B------:R0:W-:Y:S01]  /*48620*/  @P0 STG.E.U16 [R26.64], R10 ;  /* 0x0000000a1a000986 */ /* 0x0001e2000c101506 */
[----:B---3--:R-:W-:-:S03]  /*48630*/  ISETP.GE.AND P0, PT, R13, c[0x0][0x17c], PT ;  /* 0x00005f000d007a0c */ /* 0x008fc60003f06270 */
[----:B0-----:R-:W3:Y:S04]  /*48640*/  LDL.LU R10, [R1+0x84] ;  /* 0x00008400010a7983 */ /* 0x001ee80000300800 */
[----:B------:R-:W2:Y:S01]  /*48650*/  LDL.LU R13, [R1+0x1c8c] ;  /* 0x001c8c00010d7983 */ /* 0x000ea20000300800 */
[----:B------:R-:W-:Y:S02]  /*48660*/  ISETP.LT.AND P3, PT, R15, c[0x0][0x178], !P4 ;  /* 0x00005e000f007a0c */ /* 0x000fe40006761270 */
[----:B------:R-:W-:Y:S01]  /*48670*/  ISETP.LT.AND P5, PT, R18, c[0x0][0x178], !P4 ;  /* 0x00005e0012007a0c */ /* 0x000fe200067a1270 */
[----:B------:R-:W-:Y:S01]  /*48680*/  IMAD.WIDE R28, R0, 0x2, R24 ;  /* 0x00000002001c7825 */ /* 0x000fe200078e0218 */
[----:B------:R-:W-:-:S03]  /*48690*/  ISETP.LT.AND P4, PT, R23, c[0x0][0x178], !P4 ;  /* 0x00005e0017007a0c */ /* 0x000fc60006781270 */
[----:B------:R-:W-:Y:S01]  /*486a0*/  IMAD.WIDE R8, R0, 0x2, R6 ;  /* 0x0000000200087825 */ /* 0x000fe200078e0206 */
[----:B------:R-:W-:Y:S02]  /*486b0*/  ISETP.LT.AND P6, PT, R22, c[0x0][0x178], !P2 ;  /* 0x00005e0016007a0c */ /* 0x000fe400057c1270 */
[----:B------:R-:W-:-:S03]  /*486c0*/  IADD3 R12, R0, c[0x0][0x198], RZ ;  /* 0x00006600000c7a10 */ /* 0x000fc60007ffe0ff */
[----:B------:R0:W-:Y:S01]  /*486d0*/  @P3 STG.E.U16 [R28.64], R17 ;  /* 0x000000111c003986 */ /* 0x0001e2000c101506 */
[----:B------:R-:W-:Y:S01]  /*486e0*/  ISETP.LT.AND P3, PT, R15, c[0x0][0x178], !P2 ;  /* 0x00005e000f007a0c */ /* 0x000fe20005761270 */
[----:B------:R-:W-:Y:S02]  /*486f0*/  IMAD.WIDE R26, R0, 0x2, R2 ;  /* 0x00000002001a7825 */ /* 0x000fe400078e0202 */
[----:B------:R1:W-:Y:S01]  /*48700*/  @P5 STG.E.U16 [R8.64], R19 ;  /* 0x0000001308005986 */ /* 0x0003e2000c101506 */
[----:B------:R-:W-:Y:S02]  /*48710*/  ISETP.LT.AND P5, PT, R18, c[0x0][0x178], !P2 ;  /* 0x00005e0012007a0c */ /* 0x000fe400057a1270 */
[----:B------:R-:W-:Y:S02]  /*48720*/  ISETP.LT.AND P2, PT, R23, c[0x0][0x178], !P2 ;  /* 0x00005e0017007a0c */ /* 0x000fe40005741270 */
[----:B------:R-:W-:Y:S01]  /*48730*/  PRMT R0, R17, 0x7632, R0 ;  /* 0x0000763211007816 */ /* 0x000fe20000000000 */
[C---:B0-----:R-:W-:Y:S01]  /*48740*/  IMAD.WIDE R28, R12.reuse, 0x2, R4 ;  /* 0x000000020c1c7825 */ /* 0x041fe200078e0204 */
[----:B------:R-:W3:Y:S03]  /*48750*/  LDL.LU R17, [R1+0x1c88] ;  /* 0x001c880001117983 */ /* 0x000ee60000300800 */
[C---:B-1----:R-:W-:Y:S01]  /*48760*/  IMAD.WIDE R8, R12.reuse, 0x2, R6 ;  /* 0x000000020c087825 */ /* 0x042fe200078e0206 */
[----:B--2---:R0:W-:Y:S04]  /*48770*/  @P4 STG.E.U16 [R26.64], R13 ;  /* 0x0000000d1a004986 */ /* 0x0041e8000c101506 */
[----:B------:R1:W-:Y:S01]  /*48780*/  @P6 STG.E.U16 [R28.64], R16 ;  /* 0x000000101c006986 */ /* 0x0003e2000c101506 */
[----:B0-----:R-:W-:Y:S01]  /*48790*/  IMAD.WIDE R26, R12, 0x2, R24 ;  /* 0x000000020c1a7825 */ /* 0x001fe200078e0218 */
[----:B------:R-:W-:-:S02]  /*487a0*/  PRMT R13, R19, 0x7632, R13 ;  /* 0x00007632130d7816 */ /* 0x000fc4000000000d */
[----:B------:R-:W2:Y:S02]  /*487b0*/  LDL.LU R19, [R1+0xc4] ;  /* 0x0000c40001137983 */ /* 0x000ea40000300800 */
[----:B-1----:R-:W-:Y:S02]  /*487c0*/  PRMT R16, R13, 0x7632, R16 ;  /* 0x000076320d107816 */ /* 0x002fe40000000010 */
[----:B------:R0:W-:Y:S04]  /*487d0*/  @P3 STG.E.U16 [R26.64], R0 ;  /* 0x000000001a003986 */ /* 0x0001e8000c101506 */
[----:B------:R1:W-:Y:S01]  /*487e0*/  @P5 STG.E.U16 [R8.64], R13 ;  /* 0x0000000d08005986 */ /* 0x0003e2000c101506 */
[----:B------:R-:W-:-:S03]  /*487f0*/  ISETP.GE.AND P3, PT, R11, c[0x0][0x17c], PT ;  /* 0x00005f000b007a0c */ /* 0x000fc60003f66270 */
[----:B------:R-:W2:Y:S01]  /*48800*/  LDL.LU R11, [R1+0x74] ;  /* 0x00007400010b7983 */ /* 0x000ea20000300800 */
[C---:B0-----:R-:W-:Y:S01]  /*48810*/  IADD3 R0, R12.reuse, c[0x0][0x198], RZ ;  /* 0x000066000c007a10 */ /* 0x041fe20007ffe0ff */
[----:B-1----:R-:W-:-:S05]  /*48820*/  IMAD.WIDE R12, R12, 0x2, R2 ;  /* 0x000000020c0c7825 */ /* 0x002fca00078e0202 */
[----:B------:R0:W-:Y:S04]  /*48830*/  @P2 STG.E.U16 [R12.64], R16 ;  /* 0x000000100c002986 */ /* 0x0001e8000c101506 */
[----:B0-----:R-:W2:Y:S01]  /*48840*/  LDL.LU R16, [R1+0x24] ;  /* 0x0000240001107983 */ /* 0x001ea20000300800 */
[----:B------:R-:W-:Y:S02]  /*48850*/  ISETP.LT.AND P6, PT, R22, c[0x0][0x178], !P1 ;  /* 0x00005e0016007a0c */ /* 0x000fe40004fc1270 */
[----:B------:R-:W-:Y:S01]  /*48860*/  ISETP.LT.AND P4, PT, R15, c[0x0][0x178], !P1 ;  /* 0x00005e000f007a0c */ /* 0x000fe20004f81270 */
[----:B------:R-:W-:-:S04]  /*48870*/  IMAD.WIDE R8, R0, 0x2, R4 ;  /* 0x0000000200087825 */ /* 0x000fc800078e0204 */
[----:B------:R-:W-:-:S06]  /*48880*/  IMAD.WIDE R26, R0, 0x2, R24 ;  /* 0x00000002001a7825 */ /* 0x000fcc00078e0218 */
[----:B----4-:R-:W-:Y:S04]  /*48890*/  @P6 STG.E.U16 [R8.64], R14 ;  /* 0x0000000e08006986 */ /* 0x010fe8000c101506 */
[----:B---3--:R0:W-:Y:S01]  /*488a0*/  @P4 STG.E.U16 [R26.64], R10 ;  /* 0x0000000a1a004986 */ /* 0x0081e2000c101506 */
[----:B------:R-:W-:Y:S02]  /*488b0*/  ISETP.LT.AND P5, PT, R18, c[0x0][0x178], !P1 ;  /* 0x00005e0012007a0c */ /* 0x000fe40004fa1270 */
[----:B------:R-:W-:Y:S01]  /*488c0*/  ISETP.LT.AND P1, PT, R23, c[0x0][0x178], !P1 ;  /* 0x00005e0017007a0c */ /* 0x000fe20004f21270 */
[----:B0-----:R-:W3:Y:S01]  /*488d0*/  LDL.LU R27, [R1+0x1c24] ;  /* 0x001c2400011b7983 */ /* 0x001ee20000300800 */
[----:B------:R-:W-:-:S04]  /*488e0*/  IMAD.WIDE R12, R0, 0x2, R6 ;  /* 0x00000002000c7825 */ /* 0x000fc800078e0206 */
[----:B------:R-:W-:Y:S01]  /*488f0*/  IMAD.WIDE R28, R0, 0x2, R2 ;  /* 0x00000002001c7825 */ /* 0x000fe200078e0202 */
[----:B------:R-:W-:-:S04]  /*48900*/  PRMT R9, R14, 0x7632, R9 ;  /* 0x000076320e097816 */ /* 0x000fc80000000009 */
[----:B--2---:R-:W-:Y:S04]  /*48910*/  @P5 STG.E.U16 [R12.64], R16 ;  /* 0x000000100c005986 */ /* 0x004fe8000c101506 */
[----:B------:R0:W-:Y:S04]  /*48920*/  @P1 STG.E.U16 [R28.64], R17 ;  /* 0x000000111c001986 */ /* 0x0001e8000c101506 */
[----:B0-----:R-:W2:Y:S04]  /*48930*/  LDL.LU R29, [R1+0x1c28] ;  /* 0x001c2800011d7983 */ /* 0x001ea80000300800 */
[----:B------:R-:W4:Y:S01]  /*48940*/  LDL.LU R14, [R1+0x1c2c] ;  /* 0x001c2c00010e7983 */ /* 0x000f220000300800 */
[----:B------:R-:W-:-:S02]  /*48950*/  ISETP.LT.AND P6, PT, R22, c[0x0][0x178], !P0 ;  /* 0x00005e0016007a0c */ /* 0x000fc400047c1270 */
[----:B------:R-:W-:Y:S02]  /*48960*/  ISETP.LT.AND P2, PT, R15, c[0x0][0x178], !P0 ;  /* 0x00005e000f007a0c */ /* 0x000fe40004741270 */
[----:B------:R-:W-:Y:S02]  /*48970*/  IADD3 R8, R0, c[0x0][0x198], RZ ;  /* 0x0000660000087a10 */ /* 0x000fe40007ffe0ff */
[----:B---3--:R-:W-:-:S03]  /*48980*/  ISETP.GE.AND P4, PT, R27, c[0x0][0x17c], PT ;  /* 0x00005f001b007a0c */ /* 0x008fc60003f86270 */
[----:B------:R-:W-:Y:S01]  /*48990*/  IMAD.WIDE R26, R8, 0x2, R4 ;  /* 0x00000002081a7825 */ /* 0x000fe200078e0204 */
[----:B------:R-:W-:Y:S02]  /*489a0*/  PRMT R0, R10, 0x7632, R0 ;  /* 0x000076320a007816 */ /* 0x000fe40000000000 */
[----:B------:R-:W-:Y:S01]  /*489b0*/  ISETP.LT.AND P1, PT, R18, c[0x0][0x178], !P0 ;  /* 0x00005e0012007a0c */ /* 0x000fe20004721270 */
[----:B------:R-:W-:Y:S01]  /*489c0*/  IMAD.WIDE R12, R8, 0x2, R24 ;  /* 0x00000002080c7825 */ /* 0x000fe200078e0218 */
[----:B------:R-:W3:Y:S01]  /*489d0*/  LDL.LU R10, [R1+0x14] ;  /* 0x00001400010a7983 */ /* 0x000ee20000300800 */
[----:B------:R-:W-:-:S03]  /*489e0*/  ISETP.LT.AND P0, PT, R23, c[0x0][0x178], !P0 ;  /* 0x00005e0017007a0c */ /* 0x000fc60004701270 */
[----:B------:R-:W-:Y:S01]  /*489f0*/  @P6 STG.E.U16 [R26.64], R9 ;  /* 0x000000091a006986 */ /* 0x000fe2000c101506 */
[----:B------:R-:W-:Y:S02]  /*48a00*/  ISETP.LT.AND P6, PT, R22, c[0x0][0x178], !P3 ;  /* 0x00005e0016007a0c */ /* 0x000fe40005fc1270 */
[----:B------:R-:W-:Y:S01]  /*48a10*/  ISETP.LT.AND P5, PT, R15, c[0x0][0x178], !P3 ;  /* 0x00005e000f007a0c */ /* 0x000fe20005fa1270 */
[----:B------:R0:W-:Y:S01]  /*48a20*/  @P2 STG.E.U16 [R12.64], R0 ;  /* 0x000000000c002986 */ /* 0x0001e2000c101506 */
[----:B------:R-:W-:Y:S02]  /*48a30*/  PRMT R28, R16, 0x7632, R28 ;  /* 0x00007632101c7816 */ /* 0x000fe4000000001c */
[----:B------:R-:W-:Y:S02]  /*48a40*/  PRMT R20, R17, 0x7632, R20 ;  /* 0x0000763211147816 */ /* 0x000fe40000000014 */
[C---:B0-----:R-:W-:Y:S01]  /*48a50*/  IADD3 R0, R8.reuse, c[0x0][0x198], RZ ;  /* 0x0000660008007a10 */ /* 0x041fe20007ffe0ff */
[----:B------:R-:W-:-:S04]  /*48a60*/  IMAD.WIDE R12, R8, 0x2, R6 ;  /* 0x00000002080c7825 */ /* 0x000fc800078e0206 */
[----:B------:R-:W-:Y:S01]  /*48a70*/  IMAD.WIDE R8, R8, 0x2, R2 ;  /* 0x0000000208087825 */ /* 0x000fe200078e0202 */
[----:B------:R-:W-:Y:S03]  /*48a80*/  @P1 STG.E.U16 [R12.64], R28 ;  /* 0x0000001c0c001986 */ /* 0x000fe6000c101506 */
[C---:B------:R-:W-:Y:S01]  /*48a90*/  IMAD.WIDE R16, R0.reuse, 0x2, R4 ;  /* 0x0000000200107825 */ /* 0x040fe200078e0204 */
[----:B------:R0:W-:Y:S03]  /*48aa0*/  @P0 STG.E.U16 [R8.64], R20 ;  /* 0x0000001408000986 */ /* 0x0001e6000c101506 */
[----:B------:R-:W-:Y:S01]  /*48ab0*/  IMAD.WIDE R26, R0, 0x2, R24 ;  /* 0x00000002001a7825 */ /* 0x000fe200078e0218 */
[----:B------:R1:W-:Y:S04]  /*48ac0*/  @P6 STG.E.U16 [R16.64], R19 ;  /* 0x0000001310006986 */ /* 0x0003e8000c101506 */
[----:B------:R1:W-:Y:S01]  /*48ad0*/  @P5 STG.E.U16 [R26.64], R11 ;  /* 0x0000000b1a005986 */ /* 0x0003e2000c101506 */
[----:B------:R-:W-:-:S03]  /*48ae0*/  ISETP.LT.AND P5, PT, R22, c[0x0][0x178], !P4 ;  /* 0x00005e0016007a0c */ /* 0x000fc600067a1270 */
[----:B------:R-:W3:Y:S01]  /*48af0*/  LDL.LU R22, [R1+0x1c84] ;  /* 0x001c840001167983 */ /* 0x000ee20000300800 */
[----:B0-----:R-:W-:Y:S02]  /*48b00*/  PRMT R20, R19, 0x7632, R20 ;  /* 0x0000763213147816 */ /* 0x001fe40000000014 */
[----:B------:R-:W-:Y:S02]  /*48b10*/  PRMT R9, R11, 0x7632, R9 ;  /* 0x000076320b097816 */ /* 0x000fe40000000009 */
[----:B----4-:R-:W-:Y:S02]  /*48b20*/  ISETP.GE.AND P1, PT, R14, c[0x0][0x17c], PT ;  /* 0x00005f000e007a0c */ /* 0x010fe40003f26270 */
[----:B------:R-:W4:Y:S04]  /*48b30*/  LDL.LU R14, [R1+0x58] ;  /* 0x00005800010e7983 */ /* 0x000f280000300800 */
[----:B-1----:R-:W4:Y:S04]  /*48b40*/  LDL.LU R19, [R1+0x68] ;  /* 0x0000680001137983 */ /* 0x002f280000300800 */
[----:B------:R-:W4:Y:S01]  /*48b50*/  LDL.LU R11, [R1+0x1c30] ;  /* 0x001c3000010b7983 */ /* 0x000f220000300800 */
[----:B------:R-:W-:-:S02]  /*48b60*/  ISETP.LT.AND P0, PT, R18, c[0x0][0x178], !P3 ;  /* 0x00005e0012007a0c */ /* 0x000fc40005f01270 */
[----:B------:R-:W-:Y:S02]  /*48b70*/  ISETP.LT.AND P3, PT, R23, c[0x0][0x178], !P3 ;  /* 0x00005e0017007a0c */ /* 0x000fe40005f61270 */
[C---:B------:R-:W-:Y:S02]  /*48b80*/  IADD3 R8, R0.reuse, c[0x0][0x198], RZ ;  /* 0x0000660000087a10 */ /* 0x040fe40007ffe0ff */
[----:B------:R-:W-:Y:S01]  /*48b90*/  ISETP.LT.AND P6, PT, R15, c[0x0][0x178], !P4 ;  /* 0x00005e000f007a0c */ /* 0x000fe200067c1270 */
[----:B------:R-:W-:-:S04]  /*48ba0*/  IMAD.WIDE R12, R0, 0x2, R6 ;  /* 0x00000002000c7825 */ /* 0x000fc800078e0206 */
[----:B------:R-:W-:Y:S01]  /*48bb0*/  IMAD.WIDE R16, R0, 0x2, R2 ;  /* 0x0000000200107825 */ /* 0x000fe200078e0202 */
[----:B--2---:R-:W-:-:S03]  /*48bc0*/  ISETP.GE.AND P2, PT, R29, c[0x0][0x17c], PT ;  /* 0x00005f001d007a0c */ /* 0x004fc60003f46270 */
[----:B------:R-:W-:Y:S01]  /*48bd0*/  IMAD.WIDE R26, R8, 0x2, R4 ;  /* 0x00000002081a7825 */ /* 0x000fe200078e0204 */
[----:B---3--:R0:W-:Y:S01]  /*48be0*/  @P0 STG.E.U16 [R12.64], R10 ;  /* 0x0000000a0c000986 */ /* 0x0081e2000c101506 */
[----:B------:R-:W-:Y:S02]  /*48bf0*/  ISETP.LT.AND P0, PT, R18, c[0x0][0x178], !P4 ;  /* 0x00005e0012007a0c */ /* 0x000fe40006701270 */
[----:B------:R-:W-:Y:S01]  /*48c00*/  IMAD.WIDE R28, R8, 0x2, R24 ;  /* 0x00000002081c7825 */ /* 0x000fe200078e0218 */
[----:B------:R-:W-:Y:S04]  /*48c10*/  @P3 STG.E.U16 [R16.64], R21 ;  /* 0x0000001510003986 */ /* 0x000fe8000c101506 */
[----:B------:R1:W-:Y:S04]  /*48c20*/  @P5 STG.E.U16 [R26.64], R20 ;  /* 0x000000141a005986 */ /* 0x0003e8000c101506 */
[----:B0-----:R-:W2:Y:S04]  /*48c30*/  LDL.LU R12, [R1+0x48] ;  /* 0x00004800010c7983 */ /* 0x001ea80000300800 */
[----:B------:R-:W3:Y:S04]  /*48c40*/  LDL.LU R18, [R1+0x1c80] ;  /* 0x001c800001127983 */ /* 0x000ee80000300800 */
[----:B-1----:R-:W3:Y:S04]  /*48c50*/  LDL.LU R27, [R1+0x1bd0] ;  /* 0x001bd000011b7983 */ /* 0x002ee80000300800 */
[----:B------:R0:W-:Y:S04]  /*48c60*/  @P6 STG.E.U16 [R28.64], R9 ;  /* 0x000000091c006986 */ /* 0x0001e8000c101506 */
[----:B0-----:R-:W3:Y:S01]  /*48c70*/  LDL.LU R28, [R1+0x1bdc] ;  /* 0x001bdc00011c7983 */ /* 0x001ee20000300800 */
[----:B------:R-:W-:-:S03]  /*48c80*/  PRMT R0, R10, 0x7632, R0 ;  /* 0x000076320a007816 */ /* 0x000fc60000000000 */
[----:B------:R-:W3:Y:S01]  /*48c90*/  LDL.LU R10, [R1+0x1c7c] ;  /* 0x001c7c00010a7983 */ /* 0x000ee20000300800 */
[----:B----4-:R-:W-:-:S03]  /*48ca0*/  ISETP.GE.AND P3, PT, R11, c[0x0][0x17c], PT ;  /* 0x00005f000b007a0c */ /* 0x010fc60003f66270 */
[----:B------:R-:W4:Y:S01]  /*48cb0*/  LDL.LU R11, [R1+0x1c34] ;  /* 0x001c3400010b7983 */ /* 0x000f220000300800 */
[----:B------:R-:W-:Y:S01]  /*48cc0*/  ISETP.LT.AND P4, PT, R23, c[0x0][0x178], !P4 ;  /* 0x00005e0017007a0c */ /* 0x000fe20006781270 */
[C---:B------:R-:W-:Y:S01]  /*48cd0*/  IMAD.WIDE R16, R8.reuse, 0x2, R6 ;  /* 0x0000000208107825 */ /* 0x040fe200078e0206 */
[----:B------:R-:W-:Y:S02]  /*48ce0*/  ISETP.LT.AND P6, PT, R15, c[0x0][0x178], !P2 ;  /* 0x00005e000f007a0c */ /* 0x000fe400057c1270 */
[----:B------:R-:W-:Y:S02]  /*48cf0*/  PRMT R13, R21, 0x7632, R13 ;  /* 0x00007632150d7816 */ /* 0x000fe4000000000d */
[----:B------:R0:W-:Y:S01]  /*48d00*/  @P0 STG.E.U16 [R16.64], R0 ;  /* 0x0000000010000986 */ /* 0x0001e2000c101506 */
[----:B--2---:R-:W-:Y:S01]  /*48d10*/  IMAD.MOV.U32 R26, RZ, RZ, R12 ;  /* 0x000000ffff1a7224 */ /* 0x004fe200078e000c */
[C---:B------:R-:W-:Y:S01]  /*48d20*/  IADD3 R12, R8.reuse, c[0x0][0x198], RZ ;  /* 0x00006600080c7a10 */ /* 0x040fe20007ffe0ff */
[----:B------:R-:W-:Y:S01]  /*48d30*/  IMAD.WIDE R8, R8, 0x2, R2 ;  /* 0x0000000208087825 */ /* 0x000fe200078e0202 */
[----:B---3--:R-:W-:-:S04]  /*48d40*/  ISETP.LT.AND P5, PT, R27, c[0x0][0x178], !P2 ;  /* 0x00005e001b007a0c */ /* 0x008fc800057a1270 */
[----:B------:R1:W-:Y:S01]  /*48d50*/  @P4 STG.E.U16 [R8.64], R13 ;  /* 0x0000000d08004986 */ /* 0x0003e2000c101506 */
[----:B------:R-:W-:Y:S01]  /*48d60*/  ISETP.LT.AND P4, PT, R27, c[0x0][0x178], !P1 ;  /* 0x00005e001b007a0c */ /* 0x000fe20004f81270 */
[C---:B0-----:R-:W-:Y:S01]  /*48d70*/  IMAD.WIDE R16, R12.reuse, 0x2, R4 ;  /* 0x000000020c107825 */ /* 0x041fe200078e0204 */
[----:B------:R-:W-:-:S03]  /*48d80*/  IADD3 R0, R12, c[0x0][0x198], RZ ;  /* 0x000066000c007a10 */ /* 0x000fc60007ffe0ff */
[----:B------:R-:W-:Y:S01]  /*48d90*/  IMAD.WIDE R20, R12, 0x2, R24 ;  /* 0x000000020c147825 */ /* 0x000fe200078e0218 */
[----:B------:R-:W-:Y:S02]  /*48da0*/  ISETP.LT.AND P0, PT, R28, c[0x0][0x178], !P2 ;  /* 0x00005e001c007a0c */ /* 0x000fe40005701270 */
[----:B------:R-:W-:Y:S01]  /*48db0*/  ISETP.LT.AND P2, PT, R23, c[0x0][0x178], !P2 ;  /* 0x00005e0017007a0c */ /* 0x000fe20005741270 */
[C---:B-1----:R-:W-:Y:S01]  /*48dc0*/  IMAD.WIDE R8, R12.reuse, 0x2, R6 ;  /* 0x000000020c087825 */ /* 0x042fe200078e0206 */
[----:B------:R0:W-:Y:S03]  /*48dd0*/  @P5 STG.E.U16 [R16.64], R19 ;  /* 0x0000001310005986 */ /* 0x0001e6000c101506 */
[----:B------:R-:W-:Y:S01]  /*48de0*/  IMAD.WIDE R12, R12, 0x2, R2 ;  /* 0x000000020c0c7825 */ /* 0x000fe200078e0202 */
[----:B------:R1:W-:Y:S05]  /*48df0*/  @P6 STG.E.U16 [R20.64], R14 ;  /* 0x0000000e14006986 */ /* 0x0003ea000c101506 */
[----:B------:R2:W-:Y:S01]  /*48e00*/  @P0 STG.E.U16 [R8.64], R26 ;  /* 0x0000001a08000986 */ /* 0x0005e2000c101506 */
[----:B0-----:R-:W-:-:S03]  /*48e10*/  IMAD.WIDE R16, R0, 0x2, R4 ;  /* 0x0000000200107825 */ /* 0x001fc600078e0204 */
[----:B-1----:R-:W3:Y:S01]  /*48e20*/  LDL.LU R21, [R1+0xa8] ;  /* 0x0000a80001157983 */ /* 0x002ee20000300800 */
[----:B------:R-:W-:-:S03]  /*48e30*/  PRMT R20, R19, 0x7632, R20 ;  /* 0x0000763213147816 */ /* 0x000fc60000000014 */
[----:B------:R-:W3:Y:S01]  /*48e40*/  LDL.LU R19, [R1+0x1c38] ;  /* 0x001c380001137983 */ /* 0x000ee20000300800 */
[----:B--2---:R-:W-:-:S03]  /*48e50*/  IMAD.MOV.U32 R9, RZ, RZ, R26 ;  /* 0x000000ffff097224 */ /* 0x004fc600078e001a */
[----:B------:R-:W-:Y:S04]  /*48e60*/  @P2 STG.E.U16 [R12.64], R10 ;  /* 0x0000000a0c002986 */ /* 0x000fe8000c101506 */
[----:B------:R0:W-:Y:S02]  /*48e70*/  @P4 STG.E.U16 [R16.64], R20 ;  /* 0x0000001410004986 */ /* 0x0001e4000c101506 */
[----:B0-----:R-:W-:Y:S02]  /*48e80*/  PRMT R16, R14, 0x7632, R16 ;  /* 0x000076320e107816 */ /* 0x001fe40000000010 */
[----:B----4-:R-:W-:Y:S02]  /*48e90*/  ISETP.GE.AND P0, PT, R11, c[0x0][0x17c], PT ;  /* 0x00005f000b007a0c */ /* 0x010fe40003f06270 */
[----:B------:R-:W2:Y:S04]  /*48ea0*/  LDL.LU R11, [R1+0x1c3c] ;  /* 0x001c3c00010b7983 */ /* 0x000ea80000300800 */
[----:B------:R-:W4:Y:S04]  /*48eb0*/  LDL.LU R29, [R1+0x98] ;  /* 0x00009800011d7983 */ /* 0x000f280000300800 */
[----:B------:R-:W4:Y:S04]  /*48ec0*/  LDL.LU R26, [R1+0x38] ;  /* 0x00003800011a7983 */ /* 0x000f280000300800 */
[----:B------:R-:W4:Y:S01]  /*48ed0*/  LDL.LU R14, [R1+0x1c78] ;  /* 0x001c7800010e7983 */ /* 0x000f220000300800 */
[----:B------:R-:W-:-:S02]  /*48ee0*/  ISETP.LT.AND P5, PT, R15, c[0x0][0x178], !P1 ;  /* 0x00005e000f007a0c */ /* 0x000fc40004fa1270 */
[----:B------:R-:W-:Y:S01]  /*48ef0*/  ISETP.LT.AND P6, PT, R28, c[0x0][0x178], !P1 ;  /* 0x00005e001c007a0c */ /* 0x000fe20004fc1270 */
[C---:B------:R-:W-:Y:S01]  /*48f00*/  IMAD.WIDE R12, R0.reuse, 0x2, R24 ;  /* 0x00000002000c7825 */ /* 0x040fe200078e0218 */
[----:B------:R-:W-:Y:S02]  /*48f10*/  ISETP.LT.AND P1, PT, R23, c[0x0][0x178], !P1 ;  /* 0x00005e0017007a0c */ /* 0x000fe40004f21270 */
[----:B------:R-:W-:Y:S01]  /*48f20*/  PRMT R10, R9, 0x7632, R10 ;  /* 0x00007632090a7816 */ /* 0x000fe2000000000a */
[----:B------:R-:W-:Y:S01]  /*48f30*/  IMAD.WIDE R8, R0, 0x2, R6 ;  /* 0x0000000200087825 */ /* 0x000fe200078e0206 */
[----:B------:R-:W-:-:S05]  /*48f40*/  ISETP.LT.AND P4, PT, R27, c[0x0][0x178], !P3 ;  /* 0x00005e001b007a0c */ /* 0x000fca0005f81270 */
[----:B------:R0:W-:Y:S04]  /*48f50*/  @P5 STG.E.U16 [R12.64], R16 ;  /* 0x000000100c005986 */ /* 0x0001e8000c101506 */
[----:B------:R1:W-:Y:S01]  /*48f60*/  @P6 STG.E.U16 [R8.64], R10 ;  /* 0x0000000a08006986 */ /* 0x0003e2000c101506 */
[----:B------:R-:W-:Y:S02]  /*48f70*/  ISETP.LT.AND P5, PT, R15, c[0x0][0x178], !P3 ;  /* 0x00005e000f007a0c */ /* 0x000fe40005fa1270 */
[----:B------:R-:W-:Y:S02]  /*48f80*/  ISETP.LT.AND P6, PT, R28, c[0x0][0x178], !P3 ;  /* 0x00005e001c007a0c */ /* 0x000fe40005fc1270 */
[----:B0-----:R-:W-:Y:S02]  /*48f90*/  IADD3 R16, R0, c[0x0][0x198], RZ ;  /* 0x0000660000107a10 */ /* 0x001fe40007ffe0ff */
[----:B-1----:R-:W-:Y:S01]  /*48fa0*/  PRMT R10, R10, 0x7632, R10 ;  /* 0x000076320a0a7816 */ /* 0x002fe2000000000a */
[----:B------:R-:W-:Y:S01]  /*48fb0*/  IMAD.WIDE R8, R0, 0x2, R2 ;  /* 0x0000000200087825 */ /* 0x000fe200078e0202 */
[----:B------:R-:W-:-:S03]  /*48fc0*/  ISETP.LT.AND P3, PT, R23, c[0x0][0x178], !P3 ;  /* 0x00005e0017007a0c */ /* 0x000fc60005f61270 */
[C---:B------:R-:W-:Y:S01]  /*48fd0*/  IMAD.WIDE R12, R16.reuse, 0x2, R4 ;  /* 0x00000002100c7825 */ /* 0x040fe200078e0204 */
[----:B------:R0:W-:Y:S01]  /*48fe0*/  @P1 STG.E.U16 [R8.64], R10 ;  /* 0x0000000a08001986 */ /* 0x0001e2000c101506 */
[----:B------:R-:W-:Y:S02]  /*48ff0*/  ISETP.LT.AND P1, PT, R27, c[0x0][0x178], !P0 ;  /* 0x00005e001b007a0c */ /* 0x000fe40004721270 */
[C---:B------:R-:W-:Y:S01]  /*49000*/  IADD3 R0, R16.reuse, c[0x0][0x198], RZ ;  /* 0x0000660010007a10 */ /* 0x040fe20007ffe0ff */
[C---:B0-----:R-:W-:Y:S01]  /*49010*/  IMAD.WIDE R8, R16.reuse, 0x2, R24 ;  /* 0x0000000210087825 */ /* 0x041fe200078e0218 */
[----:B---3--:R0:W-:Y:S01]  /*49020*/  @P4 STG.E.U16 [R12.64], R21 ;  /* 0x000000150c004986 */ /* 0x0081e2000c101506 */
[----:B------:R-:W-:Y:S02]  /*49030*/  PRMT R10, R21, 0x7632, R10 ;  /* 0x00007632150a7816 */ /* 0x000fe4000000000a */
[----:B------:R-:W-:Y:S02]  /*49040*/  ISETP.GE.AND P2, PT, R19, c[0x0][0x17c], PT ;  /* 0x00005f0013007a0c */ /* 0x000fe40003f46270 */
[----:B------:R-:W3:Y:S01]  /*49050*/  LDL.LU R19, [R1+0xb8] ;  /* 0x0000b80001137983 */ /* 0x000ee20000300800 */
[----:B0-----:R-:W-:-:S04]  /*49060*/  IMAD.WIDE R12, R16, 0x2, R6 ;  /* 0x00000002100c7825 */ /* 0x001fc800078e0206 */
[----:B------:R-:W-:-:S04]  /*49070*/  IMAD.WIDE R16, R16, 0x2, R2 ;  /* 0x0000000210107825 */ /* 0x000fc800078e0202 */
[C---:B------:R-:W-:Y:S01]  /*49080*/  IMAD.WIDE R20, R0.reuse, 0x2, R4 ;  /* 0x0000000200147825 */ /* 0x040fe200078e0204 */
[----:B--2---:R-:W-:Y:S02]  /*49090*/  ISETP.GE.AND P4, PT, R11, c[0x0][0x17c], PT ;  /* 0x00005f000b007a0c */ /* 0x004fe40003f86270 */
[----:B------:R-:W2:Y:S04]  /*490a0*/  LDL.LU R11, [R1+0x88] ;  /* 0x00008800010b7983 */ /* 0x000ea80000300800 */
[----:B----4-:R0:W-:Y:S04]  /*490b0*/  @P5 STG.E.U16 [R8.64], R29 ;  /* 0x0000001d08005986 */ /* 0x0101e8000c101506 */
[----:B------:R1:W-:Y:S04]  /*490c0*/  @P6 STG.E.U16 [R12.64], R26 ;  /* 0x0000001a0c006986 */ /* 0x0003e8000c101506 */
[----:B------:R4:W-:Y:S04]  /*490d0*/  @P3 STG.E.U16 [R16.64], R14 ;  /* 0x0000000e10003986 */ /* 0x0009e8000c101506 */
[----:B------:R4:W-:Y:S01]  /*490e0*/  @P1 STG.E.U16 [R20.64], R10 ;  /* 0x0000000a14001986 */ /* 0x0009e2000c101506 */
[----:B0-----:R-:W-:-:S04]  /*490f0*/  IMAD.WIDE R8, R0, 0x2, R6 ;  /* 0x0000000200087825 */ /* 0x001fc800078e0206 */
[----:B-1----:R-:W-:-:S04]  /*49100*/  IMAD.WIDE R12, R0, 0x2, R24 ;  /* 0x00000002000c7825 */ /* 0x002fc800078e0218 */
[----:B----4-:R-:W-:Y:S01]  /*49110*/  IMAD.WIDE R16, R0, 0x2, R2 ;  /* 0x0000000200107825 */ /* 0x010fe200078e0202 */
[----:B------:R-:W-:Y:S02]  /*49120*/  PRMT R21, R29, 0x7632, R21 ;  /* 0x000076321d157816 */ /* 0x000fe40000000015 */
[----:B------:R-:W4:Y:S01]  /*49130*/  LDL.LU R29, [R1+0x28] ;  /* 0x00002800011d7983 */ /* 0x000f220000300800 */
[----:B------:R-:W-:Y:S02]  /*49140*/  PRMT R20, R26, 0x7632, R20 ;  /* 0x000076321a147816 */ /* 0x000fe40000000014 */
[----:B------:R-:W-:Y:S01]  /*49150*/  IADD3 R10, R0, c[0x0][0x198], RZ ;  /* 0x00006600000a7a10 */ /* 0x000fe20007ffe0ff */
[----:B------:R-:W4:Y:S04]  /*49160*/  LDL.LU R26, [R1+0x1c44] ;  /* 0x001c4400011a7983 */ /* 0x000f280000300800 */
[----:B------:R-:W4:Y:S01]  /*49170*/  LDL.LU R0, [R1+0x1c40] ;  /* 0x001c400001007983 */ /* 0x000f220000300800 */
[----:B------:R-:W-:-:S02]  /*49180*/  ISETP.LT.AND P3, PT, R15, c[0x0][0x178], !P0 ;  /* 0x00005e000f007a0c */ /* 0x000fc40004761270 */
[----:B------:R-:W-:Y:S02]  /*49190*/  ISETP.LT.AND P1, PT, R28, c[0x0][0x178], !P0 ;  /* 0x00005e001c007a0c */ /* 0x000fe40004721270 */
[----:B------:R-:W-:Y:S02]  /*491a0*/  ISETP.LT.AND P0, PT, R23, c[0x0][0x178], !P0 ;  /* 0x00005e0017007a0c */ /* 0x000fe40004701270 */
[----:B------:R-:W-:Y:S02]  /*491b0*/  ISETP.LT.AND P6, PT, R27, c[0x0][0x178], !P2 ;  /* 0x00005e001b007a0c */ /* 0x000fe400057c1270 */
[----:B------:R-:W-:Y:S02]  /*491c0*/  ISETP.LT.AND P5, PT, R15, c[0x0][0x178], !P2 ;  /* 0x00005e000f007a0c */ /* 0x000fe400057a1270 */
[----:B------:R-:W-:-:S03]  /*491d0*/  PRMT R14, R14, 0x7632, R14 ;  /* 0x000076320e0e7816 */ /* 0x000fc6000000000e */
[----:B------:R0:W-:Y:S04]  /*491e0*/  @P3 STG.E.U16 [R12.64], R21 ;  /* 0x000000150c003986 */ /* 0x0001e8000c101506 */
[----:B------:R1:W-:Y:S01]  /*491f0*/  @P1 STG.E.U16 [R8.64], R20 ;  /* 0x0000001408001986 */ /* 0x0003e2000c101506 */
[----:B------:R-:W-:-:S03]  /*49200*/  ISETP.LT.AND P1, PT, R28, c[0x0][0x178], !P2 ;  /* 0x00005e001c007a0c */ /* 0x000fc60005721270 */
[----:B------:R3:W-:Y:S01]  /*49210*/  @P0 STG.E.U16 [R16.64], R14 ;  /* 0x0000000e10000986 */ /* 0x0007e2000c101506 */
[----:B0-----:R-:W-:-:S04]  /*49220*/  IMAD.WIDE R12, R10, 0x2, R4 ;  /* 0x000000020a0c7825 */ /* 0x001fc800078e0204 */
[C---:B-1----:R-:W-:Y:S01]  /*49230*/  IMAD.WIDE R8, R10.reuse, 0x2, R24 ;  /* 0x000000020a087825 */ /* 0x042fe200078e0218 */
[----:B------:R-:W-:Y:S01]  /*49240*/  ISETP.LT.AND P2, PT, R23, c[0x0][0x178], !P2 ;  /* 0x00005e0017007a0c */ /* 0x000fe20005741270 */
[----:B---3--:R0:W-:Y:S01]  /*49250*/  @P6 STG.E.U16 [R12.64], R19 ;  /* 0x000000130c006986 */ /* 0x0081e2000c101506 */
[----:B------:R-:W-:Y:S02]  /*49260*/  ISETP.LT.AND P6, PT, R27, c[0x0][0x178], !P4 ;  /* 0x00005e001b007a0c */ /* 0x000fe400067c1270 */
[----:B------:R-:W-:Y:S01]  /*49270*/  PRMT R14, R19, 0x7632, R14 ;  /* 0x00007632130e7816 */ /* 0x000fe2000000000e */
[C---:B0-----:R-:W-:Y:S01]  /*49280*/  IMAD.WIDE R12, R10.reuse, 0x2, R2 ;  /* 0x000000020a0c7825 */ /* 0x041fe200078e0202 */
[----:B--2---:R0:W-:Y:S01]  /*49290*/  @P5 STG.E.U16 [R8.64], R11 ;  /* 0x0000000b08005986 */ /* 0x0041e2000c101506 */
[----:B------:R-:W-:Y:S02]  /*492a0*/  ISETP.LT.AND P5, PT, R15, c[0x0][0x178], !P4 ;  /* 0x00005e000f007a0c */ /* 0x000fe400067a1270 */
[----:B0-----:R-:W-:-:S05]  /*492b0*/  IMAD.WIDE R8, R10, 0x2, R6 ;  /* 0x000000020a087825 */ /* 0x001fca00078e0206 */
[----:B----4-:R0:W-:Y:S01]  /*492c0*/  @P1 STG.E.U16 [R8.64], R29 ;  /* 0x0000001d08001986 */ /* 0x0101e2000c101506 */
[----:B------:R-:W-:Y:S02]  /*492d0*/  ISETP.LT.AND P1, PT, R28, c[0x0][0x178], !P4 ;  /* 0x00005e001c007a0c */ /* 0x000fe40006721270 */
[----:B------:R-:W-:Y:S02]  /*492e0*/  ISETP.LT.AND P4, PT, R23, c[0x0][0x178], !P4 ;  /* 0x00005e0017007a0c */ /* 0x000fe40006781270 */
[----:B------:R-:W-:Y:S02]  /*492f0*/  ISETP.GE.AND P3, PT, R0, c[0x0][0x17c], PT ;  /* 0x00005f0000007a0c */ /* 0x000fe40003f66270 */
[----:B------:R-:W-:Y:S01]  /*49300*/  IADD3 R0, R10, c[0x0][0x198], RZ ;  /* 0x000066000a007a10 */ /* 0x000fe20007ffe0ff */
[----:B------:R1:W-:Y:S04]  /*49310*/  @P2 STG.E.U16 [R12.64], R18 ;  /* 0x000000120c002986 */ /* 0x0003e8000c101506 */
[----:B------:R-:W-:Y:S01]  /*49320*/  IMAD.WIDE R16, R0, 0x2, R4 ;  /* 0x0000000200107825 */ /* 0x000fe200078e0204 */
[----:B------:R-:W-:-:S03]  /*49330*/  PRMT R10, R11, 0x7632, R10 ;  /* 0x000076320b0a7816 */ /* 0x000fc6000000000a */
[----:B------:R-:W-:Y:S01]  /*49340*/  IMAD.WIDE R20, R0, 0x2, R24 ;  /* 0x0000000200147825 */ /* 0x000fe200078e0218 */
[----:B------:R2:W-:Y:S01]  /*49350*/  @P6 STG.E.U16 [R16.64], R14 ;  /* 0x0000000e10006986 */ /* 0x0005e2000c101506 */
[----:B------:R-:W-:Y:S02]  /*49360*/  ISETP.GE.AND P0, PT, R26, c[0x0][0x17c], PT ;  /* 0x00005f001a007a0c */ /* 0x000fe40003f06270 */
[----:B0-----:R-:W-:Y:S01]  /*49370*/  IMAD.WIDE R8, R0, 0x2, R6 ;  /* 0x0000000200087825 */ /* 0x001fe200078e0206 */
[----:B-1----:R-:W-:Y:S01]  /*49380*/  PRMT R18, R18, 0x7632, R18 ;  /* 0x0000763212127816 */ /* 0x002fe20000000012 */
[----:B------:R-:W3:Y:S02]  /*49390*/  LDL.LU R26, [R1+0x1c48] ;  /* 0x001c4800011a7983 */ /* 0x000ee40000300800 */
[----:B------:R-:W-:Y:S02]  /*493a0*/  IMAD.WIDE R12, R0, 0x2, R2 ;  /* 0x00000002000c7825 */ /* 0x000fe400078e0202 */
[----:B------:R-:W-:Y:S01]  /*493b0*/  @P5 STG.E.U16 [R20.64], R10 ;  /* 0x0000000a14005986 */ /* 0x000fe2000c101506 */
[----:B--2---:R-:W-:-:S03]  /*493c0*/  PRMT R14, R29, 0x7632, R14 ;  /* 0x000076321d0e7816 */ /* 0x004fc6000000000e */
[----:B------:R-:W2:Y:S01]  /*493d0*/  LDL.LU R11, [R1+0x18] ;  /* 0x00001800010b7983 */ /* 0x000ea20000300800 */
[----:B------:R-:W-:-:S03]  /*493e0*/  ISETP.LT.AND P5, PT, R15, c[0x0][0x178], !P3 ;  /* 0x00005e000f007a0c */ /* 0x000fc60005fa1270 */
[----:B------:R-:W4:Y:S04]  /*493f0*/  LDL.LU R15, [R1+0x1c74] ;  /* 0x001c7400010f7983 */ /* 0x000f280000300800 */
[----:B------:R-:W-:Y:S04]  /*49400*/  @P1 STG.E.U16 [R8.64], R14 ;  /* 0x0000000e08001986 */ /* 0x000fe8000c101506 */
[----:B------:R-:W2:Y:S04]  /*49410*/  LDL.LU R19, [R1+0x1c4c] ;  /* 0x001c4c0001137983 */ /* 0x000ea80000300800 */
[----:B------:R0:W-:Y:S04]  /*49420*/  @P4 STG.E.U16 [R12.64], R18 ;  /* 0x000000120c004986 */ /* 0x0001e8000c101506 */
[----:B0-----:R-:W2:Y:S04]  /*49430*/  LDL.LU R12, [R1+0xc8] ;  /* 0x0000c800010c7983 */ /* 0x001ea80000300800 */
[----:B------:R-:W3:Y:S01]  /*49440*/  LDL.LU R13, [R1+0x78] ;  /* 0x00007800010d7983 */ /* 0x000ee20000300800 */
[----:B------:R-:W-:-:S02]  /*49450*/  ISETP.LT.AND P6, PT, R27, c[0x0][0x178], !P3 ;  /* 0x00005e001b007a0c */ /* 0x000fc40005fc1270 */
[----:B------:R-:W-:-:S05]  /*49460*/  IADD3 R10, R0, c[0x0][0x198], RZ ;  /* 0x00006600000a7a10 */ /* 0x000fca0007ffe0ff */
[----:B------:R-:W-:-:S04]  /*49470*/  IMAD.WIDE R16, R10, 0x2, R4 ;  /* 0x000000020a107825 */ /* 0x000fc800078e0204 */
[----:B------:R-:W-:Y:S02]  /*49480*/  IMAD.WIDE R20, R10, 0x2, R24 ;  /* 0x000000020a147825 */ /* 0x000fe400078e0218 */
[----:B--2---:R-:W-:Y:S04]  /*49490*/  @P6 STG.E.U16 [R16.64], R12 ;  /* 0x0000000c10006986 */ /* 0x004fe8000c101506 */
[----:B---3--:R0:W-:Y:S04]  /*494a0*/  @P5 STG.E.U16 [R20.64], R13 ;  /* 0x0000000d14005986 */ /* 0x0081e8000c101506 */
[----:B0-----:R-:W2:Y:S01]  /*494b0*/  LDL.LU R21, [R1+0x1bd4] ;  /* 0x001bd40001157983 */ /* 0x001ea20000300800 */
[----:B------:R-:W-:Y:S01]  /*494c0*/  ISETP.LT.AND P2, PT, R28, c[0x0][0x178], !P3 ;  /* 0x00005e001c007a0c */ /* 0x000fe20005f41270 */
[----:B------:R-:W-:Y:S01]  /*494d0*/  IMAD.WIDE R8, R10, 0x2, R6 ;  /* 0x000000020a087825 */ /* 0x000fe200078e0206 */
[----:B------:R-:W-:Y:S01]  /*494e0*/  ISETP.LT.AND P4, PT, R23, c[0x0][0x178], !P3 ;  /* 0x00005e0017007a0c */ /* 0x000fe20005f81270 */
[----:B------:R-:W3:Y:S01]  /*494f0*/  LDL.LU R29, [R1+0x6c] ;  /* 0x00006c00011d7983 */ /* 0x000ee20000300800 */
[----:B------:R-:W-:-:S02]  /*49500*/  ISETP.LT.AND P5, PT, R27, c[0x0][0x178], !P0 ;  /* 0x00005e001b007a0c */ /* 0x000fc400047a1270 */
[----:B------:R-:W-:Y:S02]  /*49510*/  IADD3 R0, R10, c[0x0][0x198], RZ ;  /* 0x000066000a007a10 */ /* 0x000fe40007ffe0ff */
[----:B------:R-:W-:-:S05]  /*49520*/  PRMT R14, R12, 0x7632, R14 ;  /* 0x000076320c0e7816 */ /* 0x000fca000000000e */
[----:B------:R0:W-:Y:S01]  /*49530*/  @P2 STG.E.U16 [R8.64], R11 ;  /* 0x0000000b08002986 */ /* 0x0001e2000c101506 */
[----:B------:R-:W-:Y:S01]  /*49540*/  IMAD.WIDE R16, R0, 0x2, R24 ;  /* 0x0000000200107825 */ /* 0x000fe200078e0218 */
[----:B------:R-:W-:Y:S02]  /*49550*/  ISETP.GE.AND P3, PT, R19, c[0x0][0x17c], PT ;  /* 0x00005f0013007a0c */ /* 0x000fe40003f66270 */
[----:B------:R-:W-:Y:S01]  /*49560*/  ISETP.GE.AND P1, PT, R26, c[0x0][0x17c], PT ;  /* 0x00005f001a007a0c */ /* 0x000fe20003f26270 */
[----:B------:R-:W3:Y:S04]  /*49570*/  LDL.LU R19, [R1+0x5c] ;  /* 0x00005c0001137983 */ /* 0x000ee80000300800 */
[----:B------:R-:W3:Y:S01]  /*49580*/  LDL.LU R26, [R1+0x4c] ;  /* 0x00004c00011a7983 */ /* 0x000ee20000300800 */
[----:B0-----:R-:W-:Y:S01]  /*49590*/  IMAD.WIDE R8, R10, 0x2, R2 ;  /* 0x000000020a087825 */ /* 0x001fe200078e0202 */
[----:B------:R-:W-:-:S03]  /*495a0*/  PRMT R10, R13, 0x7632, R10 ;  /* 0x000076320d0a7816 */ /* 0x000fc6000000000a */
[----:B------:R-:W-:Y:S01]  /*495b0*/  IMAD.WIDE R12, R0, 0x2, R4 ;  /* 0x00000002000c7825 */ /* 0x000fe200078e0204 */
[----:B------:R-:W-:Y:S04]  /*495c0*/  @P4 STG.E.U16 [R8.64], R22 ;  /* 0x0000001608004986 */ /* 0x000fe8000c101506 */
[----:B------:R-:W-:Y:S01]  /*495d0*/  @P5 STG.E.U16 [R12.64], R14 ;  /* 0x0000000e0c005986 */ /* 0x000fe2000c101506 */
[----:B--2---:R-:W-:-:S13]  /*495e0*/  ISETP.LT.AND P6, PT, R21, c[0x0][0x178], !P0 ;  /* 0x00005e0015007a0c */ /* 0x004fda00047c1270 */
[----:B------:R0:W-:Y:S04]  /*495f0*/  @P6 STG.E.U16 [R16.64], R10 ;  /* 0x0000000a10006986 */ /* 0x0001e8000c101506 */
[----:B0-----:R-:W2:Y:S04]  /*49600*/  LDL.LU R16, [R1+0x1c54] ;  /* 0x001c540001107983 */ /* 0x001ea80000300800 */
[----:B------:R-:W4:Y:S01]  /*49610*/  LDL.LU R17, [R1+0x1c50] ;  /* 0x001c500001117983 */ /* 0x000f220000300800 */
[----:B------:R-:W-:Y:S02]  /*49620*/  ISETP.LT.AND P2, PT, R28, c[0x0][0x178], !P0 ;  /* 0x00005e001c007a0c */ /* 0x000fe40004741270 */
[----:B------:R-:W-:-:S02]  /*49630*/  ISETP.LT.AND P0, PT, R23, c[0x0][0x178], !P0 ;  /* 0x00005e0017007a0c */ /* 0x000fc40004701270 */
[----:B------:R-:W-:Y:S02]  /*49640*/  PRMT R10, R11, 0x7632, R10 ;  /* 0x000076320b0a7816 */ /* 0x000fe4000000000a */
[----:B------:R-:W4:Y:S01]  /*49650*/  LDL.LU R11, [R1+0x1c70] ;  /* 0x001c7000010b7983 */ /* 0x000f220000300800 */
[----:B------:R-:W-:Y:S01]  /*49660*/  ISETP.LT.AND P4, PT, R27, c[0x0][0x178], !P1 ;  /* 0x00005e001b007a0c */ /* 0x000fe20004f81270 */
[----:B------:R-:W-:Y:S01]  /*49670*/  IMAD.WIDE R8, R0, 0x2, R6 ;  /* 0x0000000200087825 */ /* 0x000fe200078e0206 */
[----:B------:R-:W-:Y:S02]  /*49680*/  ISETP.LT.AND P6, PT, R21, c[0x0][0x178], !P1 ;  /* 0x00005e0015007a0c */ /* 0x000fe40004fc1270 */
[----:B------:R-:W-:Y:S01]  /*49690*/  ISETP.LT.AND P5, PT, R28, c[0x0][0x178], !P1 ;  /* 0x00005e001c007a0c */ /* 0x000fe20004fa1270 */
[----:B------:R-:W-:Y:S01]  /*496a0*/  IMAD.WIDE R12, R0, 0x2, R2 ;  /* 0x00000002000c7825 */ /* 0x000fe200078e0202 */
[----:B------:R-:W-:Y:S02]  /*496b0*/  PRMT R22, R22, 0x7632, R22 ;  /* 0x0000763216167816 */ /* 0x000fe40000000016 */
[----:B------:R-:W-:Y:S01]  /*496c0*/  IADD3 R0, R0, c[0x0][0x198], RZ ;  /* 0x0000660000007a10 */ /* 0x000fe20007ffe0ff */
[----:B------:R0:W-:Y:S04]  /*496d0*/  @P2 STG.E.U16 [R8.64], R10 ;  /* 0x0000000a08002986 */ /* 0x0001e8000c101506 */
[----:B------:R1:W-:Y:S01]  /*496e0*/  @P0 STG.E.U16 [R12.64], R22 ;  /* 0x000000160c000986 */ /* 0x0003e2000c101506 */
[----:B---3--:R-:W-:Y:S01]  /*496f0*/  PRMT R20, R19, 0x7632, R20 ;  /* 0x0000763213147816 */ /* 0x008fe20000000014 */
[----:B0-----:R-:W-:-:S04]  /*49700*/  IMAD.WIDE R8, R0, 0x2, R4 ;  /* 0x0000000200087825 */ /* 0x001fc800078e0204 */
[----:B-1----:R-:W-:Y:S01]  /*49710*/  IMAD.WIDE R12, R0, 0x2, R24 ;  /* 0x00000002000c7825 */ /* 0x002fe200078e0218 */
[----:B------:R-:W-:Y:S01]  /*49720*/  @P4 STG.E.U16 [R8.64], R29 ;  /* 0x0000001d08004986 */ /* 0x000fe2000c101506 */
[----:B------:R-:W-:-:S03]  /*49730*/  PRMT R18, R26, 0x7632, R18 ;  /* 0x000076321a127816 */ /* 0x000fc60000000012 */
[----:B------:R-:W3:Y:S04]  /*49740*/  LDL.LU R22, [R1+0xac] ;  /* 0x0000ac0001167983 */ /* 0x000ee80000300800 */
[----:B------:R0:W-:Y:S04]  /*49750*/  @P6 STG.E.U16 [R12.64], R19 ;  /* 0x000000130c006986 */ /* 0x0001e8000c101506 */
[----:B0-----:R-:W3:Y:S01]  /*49760*/  LDL.LU R19, [R1+0x9c] ;  /* 0x00009c0001137983 */ /* 0x001ee20000300800 */
[----:B------:R-:W-:Y:S02]  /*49770*/  PRMT R10, R29, 0x7632, R10 ;  /* 0x000076321d0a7816 */ /* 0x000fe4000000000a */
[----:B--2---:R-:W-:-:S02]  /*49780*/  ISETP.GE.AND P2, PT, R16, c[0x0][0x17c], PT ;  /* 0x00005f0010007a0c */ /* 0x004fc40003f46270 */
[----:B----4-:R-:W-:Y:S01]  /*49790*/  ISETP.GE.AND P0, PT, R17, c[0x0][0x17c], PT ;  /* 0x00005f0011007a0c */ /* 0x010fe20003f06270 */
[----:B------:R-:W-:-:S05]  /*497a0*/  IMAD.WIDE R16, R0, 0x2, R6 ;  /* 0x0000000200107825 */ /* 0x000fca00078e0206 */
[----:B------:R0:W-:Y:S04]  /*497b0*/  @P5 STG.E.U16 [R16.64], R26 ;  /* 0x0000001a10005986 */ /* 0x0001e8000c101506 */
[----:B0-----:R-:W2:Y:S04]  /*497c0*/  LDL.LU R26, [R1+0x1c58] ;  /* 0x001c5800011a7983 */ /* 0x001ea80000300800 */
[----:B------:R-:W4:Y:S01]  /*497d0*/  LDL.LU R29, [R1+0x3c] ;  /* 0x00003c00011d7983 */ /* 0x000f220000300800 */
[----:B------:R-:W-:Y:S02]  /*497e0*/  ISETP.LT.AND P1, PT, R23, c[0x0][0x178], !P1 ;  /* 0x00005e0017007a0c */ /* 0x000fe40004f21270 */
[----:B------:R-:W-:Y:S01]  /*497f0*/  ISETP.LT.AND P4, PT, R27, c[0x0][0x178], !P3 ;  /* 0x00005e001b007a0c */ /* 0x000fe20005f81270 */
[C---:B------:R-:W-:Y:S01]  /*49800*/  IMAD.WIDE R8, R0.reuse, 0x2, R2 ;  /* 0x0000000200087825 */ /* 0x040fe200078e0202 */
[----:B------:R-:W-:-:S02]  /*49810*/  IADD3 R0, R0, c[0x0][0x198], RZ ;  /* 0x0000660000007a10 */ /* 0x000fc40007ffe0ff */
[----:B------:R-:W-:Y:S02]  /*49820*/  ISETP.LT.AND P6, PT, R21, c[0x0][0x178], !P3 ;  /* 0x00005e0015007a0c */ /* 0x000fe40005fc1270 */
[----:B------:R-:W-:Y:S02]  /*49830*/  ISETP.LT.AND P5, PT, R28, c[0x0][0x178], !P3 ;  /* 0x00005e001c007a0c */ /* 0x000fe40005fa1270 */
[----:B------:R-:W-:-:S03]  /*49840*/  ISETP.LT.AND P3, PT, R23, c[0x0][0x178], !P3 ;  /* 0x00005e0017007a0c */ /* 0x000fc60005f61270 */
[----:B------:R0:W-:Y:S01]  /*49850*/  @P1 STG.E.U16 [R8.64], R11 ;  /* 0x0000000b08001986 */ /* 0x0001e2000c101506 */
[----:B------:R-:W-:Y:S01]  /*49860*/  ISETP.LT.AND P1, PT, R27, c[0x0][0x178], !P2 ;  /* 0x00005e001b007a0c */ /* 0x000fe20005721270 */
[----:B------:R-:W-:Y:S01]  /*49870*/  IMAD.WIDE R12, R0, 0x2, R24 ;  /* 0x00000002000c7825 */ /* 0x000fe200078e0218 */
[----:B------:R-:W-:-:S03]  /*49880*/  PRMT R14, R11, 0x7632, R14 ;  /* 0x000076320b0e7816 */ /* 0x000fc6000000000e */
[----:B0-----:R-:W-:-:S05]  /*49890*/  IMAD.WIDE R8, R0, 0x2, R4 ;  /* 0x0000000200087825 */ /* 0x001fca00078e0204 */
[----:B------:R0:W-:Y:S01]  /*498a0*/  @P4 STG.E.U16 [R8.64], R10 ;  /* 0x0000000a08004986 */ /* 0x0001e2000c101506 */
[----:B------:R-:W-:Y:S01]  /*498b0*/  ISETP.LT.AND P4, PT, R21, c[0x0][0x178], !P2 ;  /* 0x00005e0015007a0c */ /* 0x000fe20005781270 */
[C---:B------:R-:W-:Y:S02]  /*498c0*/  IMAD.WIDE R16, R0.reuse, 0x2, R6 ;  /* 0x0000000200107825 */ /* 0x040fe400078e0206 */
[----:B------:R1:W-:Y:S04]  /*498d0*/  @P6 STG.E.U16 [R12.64], R20 ;  /* 0x000000140c006986 */ /* 0x0003e8000c101506 */
[----:B------:R-:W-:Y:S01]  /*498e0*/  @P5 STG.E.U16 [R16.64], R18 ;  /* 0x0000001210005986 */ /* 0x000fe2000c101506 */
[C---:B0-----:R-:W-:Y:S01]  /*498f0*/  IADD3 R8, R0.reuse, c[0x0][0x198], RZ ;  /* 0x0000660000087a10 */ /* 0x041fe20007ffe0ff */
[----:B------:R-:W-:-:S02]  /*49900*/  IMAD.WIDE R10, R0, 0x2, R2 ;  /* 0x00000002000a7825 */ /* 0x000fc400078e0202 */
[----:B------:R-:W4:Y:S02]  /*49910*/  LDL.LU R9, [R1+0x1c5c] ;  /* 0x001c5c0001097983 */ /* 0x000f240000300800 */
[C---:B-1----:R-:W-:Y:S02]  /*49920*/  IMAD.WIDE R12, R8.reuse, 0x2, R4 ;  /* 0x00000002080c7825 */ /* 0x042fe400078e0204 */
[----:B------:R0:W-:Y:S04]  /*49930*/  @P3 STG.E.U16 [R10.64], R14 ;  /* 0x0000000e0a003986 */ /* 0x0001e8000c101506 */
[----:B---3--:R1:W-:Y:S01]  /*49940*/  @P1 STG.E.U16 [R12.64], R22 ;  /* 0x000000160c001986 */ /* 0x0083e2000c101506 */
[----:B0-----:R-:W-:Y:S01]  /*49950*/  IMAD.WIDE R10, R8, 0x2, R24 ;  /* 0x00000002080a7825 */ /* 0x001fe200078e0218 */
[----:B------:R-:W-:-:S04]  /*49960*/  PRMT R14, R22, 0x7632, R14 ;  /* 0x00007632160e7816 */ /* 0x000fc8000000000e */
[----:B------:R0:W-:Y:S01]  /*49970*/  @P4 STG.E.U16 [R10.64], R19 ;  /* 0x000000130a004986 */ /* 0x0001e2000c101506 */
[----:B------:R-:W-:Y:S02]  /*49980*/  ISETP.LT.AND P5, PT, R28, c[0x0][0x178], !P2 ;  /* 0x00005e001c007a0c */ /* 0x000fe400057a1270 */
[----:B------:R-:W-:Y:S01]  /*49990*/  ISETP.LT.AND P6, PT, R23, c[0x0][0x178], !P2 ;  /* 0x00005e0017007a0c */ /* 0x000fe200057c1270 */
[----:B-1----:R-:W-:-:S04]  /*499a0*/  IMAD.WIDE R12, R8, 0x2, R6 ;  /* 0x00000002080c7825 */ /* 0x002fc800078e0206 */
[----:B------:R-:W-:Y:S01]  /*499b0*/  IMAD.WIDE R16, R8, 0x2, R2 ;  /* 0x0000000208107825 */ /* 0x000fe200078e0202 */
[----:B--2---:R-:W-:Y:S02]  /*499c0*/  ISETP.GE.AND P3, PT, R26, c[0x0][0x17c], PT ;  /* 0x00005f001a007a0c */ /* 0x004fe40003f66270 */
[----:B------:R-:W2:Y:S04]  /*499d0*/  LDL.LU R26, [R1+0xbc] ;  /* 0x0000bc00011a7983 */ /* 0x000ea80000300800 */
[----:B------:R-:W3:Y:S04]  /*499e0*/  LDL.LU R18, [R1+0x8c] ;  /* 0x00008c0001127983 */ /* 0x000ee80000300800 */
[----:B------:R-:W2:Y:S04]  /*499f0*/  LDL.LU R22, [R1+0x2c] ;  /* 0x00002c0001167983 */ /* 0x000ea80000300800 */
[----:B0-----:R-:W2:Y:S04]  /*49a00*/  LDL.LU R11, [R1+0x1c60] ;  /* 0x001c6000010b7983 */ /* 0x001ea80000300800 */
[----:B----4-:R-:W-:Y:S04]  /*49a10*/  @P5 STG.E.U16 [R12.64], R29 ;  /* 0x0000001d0c005986 */ /* 0x010fe8000c101506 */
[----:B------:R0:W-:Y:S02]  /*49a20*/  @P6 STG.E.U16 [R16.64], R15 ;  /* 0x0000000f10006986 */ /* 0x0001e4000c101506 */
[----:B0-----:R-:W-:-:S02]  /*49a30*/  PRMT R16, R19, 0x7632, R16 ;  /* 0x0000763213107816 */ /* 0x001fc40000000010 */
[----:B------:R-:W4:Y:S04]  /*49a40*/  LDL.LU R19, [R1+0x1c6c] ;  /* 0x001c6c0001137983 */ /* 0x000f280000300800 */
[----:B------:R-:W3:Y:S01]  /*49a50*/  LDL.LU R17, [R1+0x1c64] ;  /* 0x001c640001117983 */ /* 0x000ee20000300800 */
[----:B------:R-:W-:-:S03]  /*49a60*/  PRMT R13, R29, 0x7632, R13 ;  /* 0x000076321d0d7816 */ /* 0x000fc6000000000d */
[----:B------:R-:W4:Y:S01]  /*49a70*/  LDL.LU R29, [R1+0xcc] ;  /* 0x0000cc00011d7983 */ /* 0x000f220000300800 */
[----:B------:R-:W-:Y:S02]  /*49a80*/  ISETP.LT.AND P1, PT, R27, c[0x0][0x178], !P0 ;  /* 0x00005e001b007a0c */ /* 0x000fe40004721270 */
[----:B------:R-:W-:Y:S02]  /*49a90*/  IADD3 R0, R8, c[0x0][0x198], RZ ;  /* 0x0000660008007a10 */ /* 0x000fe40007ffe0ff */
[----:B------:R-:W-:Y:S02]  /*49aa0*/  ISETP.LT.AND P5, PT, R21, c[0x0][0x178], !P0 ;  /* 0x00005e0015007a0c */ /* 0x000fe400047a1270 */
[----:B------:R-:W-:Y:S01]  /*49ab0*/  ISETP.GE.AND P2, PT, R9, c[0x0][0x17c], PT ;  /* 0x00005f0009007a0c */ /* 0x000fe20003f46270 */
[----:B------:R-:W-:Y:S01]  /*49ac0*/  IMAD.WIDE R8, R0, 0x2, R4 ;  /* 0x0000000200087825 */ /* 0x000fe200078e0204 */
[----:B------:R-:W-:Y:S02]  /*49ad0*/  ISETP.LT.AND P6, PT, R28, c[0x0][0x178], !P0 ;  /* 0x00005e001c007a0c */ /* 0x000fe400047c1270 */
[----:B------:R-:W-:-:S03]  /*49ae0*/  ISETP.LT.AND P0, PT, R23, c[0x0][0x178], !P0 ;  /* 0x00005e0017007a0c */ /* 0x000fc60004701270 */
[----:B------:R0:W-:Y:S01]  /*49af0*/  @P1 STG.E.U16 [R8.64], R14 ;  /* 0x0000000e08001986 */ /* 0x0001e2000c101506 */
[----:B------:R-:W-:Y:S02]  /*49b00*/  ISETP.LT.AND P1, PT, R27, c[0x0][0x178], !P2 ;  /* 0x00005e001b007a0c */ /* 0x000fe40005721270 */
[----:B------:R-:W-:Y:S01]  /*49b10*/  PRMT R15, R15, 0x7632, R15 ;  /* 0x000076320f0f7816 */ /* 0x000fe2000000000f */
[C---:B0-----:R-:W-:Y:S01]  /*49b20*/  IMAD.WIDE R8, R0.reuse, 0x2, R24 ;  /* 0x0000000200087825 */ /* 0x041fe200078e0218 */
[----:B------:R-:W-:-:S04]  /*49b30*/  IADD3 R12, R0, c[0x0][0x198], RZ ;  /* 0x00006600000c7a10 */ /* 0x000fc80007ffe0ff */
[----:B------:R0:W-:Y:S01]  /*49b40*/  @P5 STG.E.U16 [R8.64], R16 ;  /* 0x0000001008005986 */ /* 0x0001e2000c101506 */
[----:B------:R-:W-:Y:S01]  /*49b50*/  ISETP.LT.AND P5, PT, R21, c[0x0][0x178], !P2 ;  /* 0x00005e0015007a0c */ /* 0x000fe200057a1270 */
[----:B0-----:R-:W-:Y:S01]  /*49b60*/  IMAD.WIDE R8, R0, 0x2, R2 ;  /* 0x0000000200087825 */ /* 0x001fe200078e0202 */
[----:B--2---:R-:W-:-:S03]  /*49b70*/  ISETP.GE.AND P4, PT, R11, c[0x0][0x17c], PT ;  /* 0x00005f000b007a0c */ /* 0x004fc60003f86270 */
[----:B------:R-:W-:-:S05]  /*49b80*/  IMAD.WIDE R10, R0, 0x2, R6 ;  /* 0x00000002000a7825 */ /* 0x000fca00078e0206 */
[----:B------:R0:W-:Y:S01]  /*49b90*/  @P6 STG.E.U16 [R10.64], R13 ;  /* 0x0000000d0a006986 */ /* 0x0001e2000c101506 */
[----:B------:R-:W-:Y:S02]  /*49ba0*/  ISETP.LT.AND P6, PT, R28, c[0x0][0x178], !P2 ;  /* 0x00005e001c007a0c */ /* 0x000fe400057c1270 */
[----:B------:R-:W-:Y:S01]  /*49bb0*/  ISETP.LT.AND P2, PT, R23, c[0x0][0x178], !P2 ;  /* 0x00005e0017007a0c */ /* 0x000fe20005741270 */
[----:B------:R1:W-:Y:S01]  /*49bc0*/  @P0 STG.E.U16 [R8.64], R15 ;  /* 0x0000000f08000986 */ /* 0x0003e2000c101506 */
[----:B------:R-:W-:Y:S02]  /*49bd0*/  ISETP.LT.AND P0, PT, R27, c[0x0][0x178], !P3 ;  /* 0x00005e001b007a0c */ /* 0x000fe40005f01270 */
[C---:B------:R-:W-:Y:S01]  /*49be0*/  IADD3 R0, R12.reuse, c[0x0][0x198], RZ ;  /* 0x000066000c007a10 */ /* 0x040fe20007ffe0ff */
[----:B0-----:R-:W-:-:S04]  /*49bf0*/  IMAD.WIDE R10, R12, 0x2, R4 ;  /* 0x000000020c0a7825 */ /* 0x001fc800078e0204 */
[----:B-1----:R-:W-:Y:S01]  /*49c00*/  IMAD.WIDE R8, R12, 0x2, R24 ;  /* 0x000000020c087825 */ /* 0x002fe200078e0218 */
[----:B------:R0:W-:Y:S01]  /*49c10*/  @P1 STG.E.U16 [R10.64], R26 ;  /* 0x0000001a0a001986 */ /* 0x0001e2000c101506 */
[----:B------:R-:W-:-:S03]  /*49c20*/  PRMT R16, R26, 0x7632, R16 ;  /* 0x000076321a107816 */ /* 0x000fc60000000010 */
[----:B---3--:R1:W-:Y:S01]  /*49c30*/  @P5 STG.E.U16 [R8.64], R18 ;  /* 0x0000001208005986 */ /* 0x0083e2000c101506 */
[----:B------:R-:W-:Y:S01]  /*49c40*/  ISETP.LT.AND P5, PT, R21, c[0x0][0x178], !P3 ;  /* 0x00005e0015007a0c */ /* 0x000fe20005fa1270 */
[----:B------:R-:W-:-:S04]  /*49c50*/  IMAD.WIDE R14, R0, 0x2, R4 ;  /* 0x00000002000e7825 */ /* 0x000fc800078e0204 */
[C---:B0-----:R-:W-:Y:S01]  /*49c60*/  IMAD.WIDE R10, R12.reuse, 0x2, R6 ;  /* 0x000000020c0a7825 */ /* 0x041fe200078e0206 */
[----:B------:R-:W-:Y:S01]  /*49c70*/  ISETP.GE.AND P1, PT, R17, c[0x0][0x17c], PT ;  /* 0x00005f0011007a0c */ /* 0x000fe20003f26270 */
[----:B------:R-:W2:Y:S02]  /*49c80*/  LDL.LU R26, [R1+0x7c] ;  /* 0x00007c00011a7983 */ /* 0x000ea40000300800 */
[----:B------:R-:W-:Y:S02]  /*49c90*/  IMAD.WIDE R12, R12, 0x2, R2 ;  /* 0x000000020c0c7825 */ /* 0x000fe400078e0202 */
[----:B------:R-:W-:Y:S01]  /*49ca0*/  @P6 STG.E.U16 [R10.64], R22 ;  /* 0x000000160a006986 */ /* 0x000fe2000c101506 */
[----:B------:R-:W-:Y:S02]  /*49cb0*/  ISETP.LT.AND P6, PT, R28, c[0x0][0x178], !P3 ;  /* 0x00005e001c007a0c */ /* 0x000fe40005fc1270 */
[----:B------:R-:W-:Y:S01]  /*49cc0*/  ISETP.LT.AND P3, PT, R23, c[0x0][0x178], !P3 ;  /* 0x00005e0017007a0c */ /* 0x000fe20005f61270 */
[----:B----4-:R0:W-:Y:S01]  /*49cd0*/  @P2 STG.E.U16 [R12.64], R19 ;  /* 0x000000130c002986 */ /* 0x0101e2000c101506 */
[----:B-1----:R-:W-:-:S03]  /*49ce0*/  IMAD.WIDE R8, R0, 0x2, R24 ;  /* 0x0000000200087825 */ /* 0x002fc600078e0218 */
[----:B------:R1:W-:Y:S01]  /*49cf0*/  @P0 STG.E.U16 [R14.64], R16 ;  /* 0x000000100e000986 */ /* 0x0003e2000c101506 */
[----:B------:R-:W-:Y:S02]  /*49d00*/  ISETP.LT.AND P0, PT, R27, c[0x0][0x178], !P4 ;  /* 0x00005e001b007a0c */ /* 0x000fe40006701270 */
[----:B------:R-:W-:Y:S02]  /*49d10*/  IADD3 R17, R0, c[0x0][0x198], RZ ;  /* 0x0000660000117a10 */ /* 0x000fe40007ffe0ff */
[----:B0-----:R-:W-:Y:S01]  /*49d20*/  PRMT R13, R18, 0x7632, R13 ;  /* 0x00007632120d7816 */ /* 0x001fe2000000000d */
[----:B------:R-:W-:Y:S01]  /*49d30*/  IMAD.WIDE R10, R0, 0x2, R6 ;  /* 0x00000002000a7825 */ /* 0x000fe200078e0206 */
[----:B------:R-:W-:Y:S02]  /*49d40*/  PRMT R20, R22, 0x7632, R20 ;  /* 0x0000763216147816 */ /* 0x000fe40000000014 */
[----:B------:R-:W-:Y:S01]  /*49d50*/  PRMT R19, R19, 0x7632, R19 ;  /* 0x0000763213137816 */ /* 0x000fe20000000013 */
[----:B------:R0:W-:Y:S01]  /*49d60*/  @P5 STG.E.U16 [R8.64], R13 ;  /* 0x0000000d08005986 */ /* 0x0001e2000c101506 */
[----:B-1----:R-:W-:Y:S01]  /*49d70*/  IMAD.WIDE R14, R17, 0x2, R4 ;  /* 0x00000002110e7825 */ /* 0x002fe200078e0204 */
[----:B------:R-:W-:-:S02]  /*49d80*/  ISETP.LT.AND P2, PT, R27, c[0x0][0x178], !P1 ;  /* 0x00005e001b007a0c */ /* 0x000fc40004f41270 */
[----:B------:R-:W-:Y:S01]  /*49d90*/  @P6 STG.E.U16 [R10.64], R20 ;  /* 0x000000140a006986 */ /* 0x000fe2000c101506 */
[C---:B------:R-:W-:Y:S01]  /*49da0*/  ISETP.LT.AND P5, PT, R21.reuse, c[0x0][0x178], !P4 ;  /* 0x00005e0015007a0c */ /* 0x040fe200067a1270 */
[----:B0-----:R-:W-:Y:S02]  /*49db0*/  IMAD.WIDE R12, R0, 0x2, R2 ;  /* 0x00000002000c7825 */ /* 0x001fe400078e0202 */
[----:B------:R-:W3:Y:S01]  /*49dc0*/  LDL.LU R27, [R1+0x1c] ;  /* 0x00001c00011b7983 */ /* 0x000ee20000300800 */
[----:B------:R-:W-:-:S03]  /*49dd0*/  ISETP.LT.AND P6, PT, R21, c[0x0][0x178], !P1 ;  /* 0x00005e0015007a0c */ /* 0x000fc60004fc1270 */
[----:B------:R0:W-:Y:S01]  /*49de0*/  @P3 STG.E.U16 [R12.64], R19 ;  /* 0x000000130c003986 */ /* 0x0001e2000c101506 */
[----:B------:R-:W-:-:S03]  /*49df0*/  ISETP.LT.AND P3, PT, R28, c[0x0][0x178], !P4 ;  /* 0x00005e001c007a0c */ /* 0x000fc60006761270 */
[----:B------:R1:W-:Y:S01]  /*49e00*/  @P0 STG.E.U16 [R14.64], R29 ;  /* 0x0000001d0e000986 */ /* 0x0003e2000c101506 */
[----:B------:R-:W-:Y:S02]  /*49e10*/  ISETP.LT.AND P0, PT, R28, c[0x0][0x178], !P1 ;  /* 0x00005e001c007a0c */ /* 0x000fe40004f01270 */
[C---:B------:R-:W-:Y:S02]  /*49e20*/  ISETP.LT.AND P4, PT, R23.reuse, c[0x0][0x178], !P4 ;  /* 0x00005e0017007a0c */ /* 0x040fe40006781270 */
[----:B------:R-:W-:Y:S02]  /*49e30*/  ISETP.LT.AND P1, PT, R23, c[0x0][0x178], !P1 ;  /* 0x00005e0017007a0c */ /* 0x000fe40004f21270 */
[----:B------:R-:W4:Y:S01]  /*49e40*/  LDL.LU R23, [R1+0x1c68] ;  /* 0x001c680001177983 */ /* 0x000f220000300800 */
[C---:B------:R-:W-:Y:S01]  /*49e50*/  IADD3 R21, R17.reuse, c[0x0][0x198], RZ ;  /* 0x0000660011157a10 */ /* 0x040fe20007ffe0ff */
[----:B0-----:R-:W-:Y:S01]  /*49e60*/  IMAD.WIDE R18, R17, 0x2, R24 ;  /* 0x0000000211127825 */ /* 0x001fe200078e0218 */
[----:B------:R-:W-:-:S03]  /*49e70*/  PRMT R0, R29, 0x7632, R0 ;  /* 0x000076321d007816 */ /* 0x000fc60000000000 */
[----:B------:R-:W-:-:S04]  /*49e80*/  IMAD.WIDE R8, R17, 0x2, R6 ;  /* 0x0000000211087825 */ /* 0x000fc800078e0206 */
[----:B------:R-:W-:-:S04]  /*49e90*/  IMAD.WIDE R10, R17, 0x2, R2 ;  /* 0x00000002110a7825 */ /* 0x000fc800078e0202 */
[----:B------:R-:W-:-:S04]  /*49ea0*/  IMAD.WIDE R4, R21, 0x2, R4 ;  /* 0x0000000215047825 */ /* 0x000fc800078e0204 */
[----:B------:R-:W-:-:S04]  /*49eb0*/  IMAD.WIDE R24, R21, 0x2, R24 ;  /* 0x0000000215187825 */ /* 0x000fc800078e0218 */
[----:B------:R-:W-:-:S04]  /*49ec0*/  IMAD.WIDE R6, R21, 0x2, R6 ;  /* 0x0000000215067825 */ /* 0x000fc800078e0206 */
[----:B------:R-:W-:Y:S01]  /*49ed0*/  IMAD.WIDE R2, R21, 0x2, R2 ;  /* 0x0000000215027825 */ /* 0x000fe200078e0202 */
[----:B--2---:R-:W-:Y:S01]  /*49ee0*/  PRMT R12, R26, 0x7632, R12 ;  /* 0x000076321a0c7816 */ /* 0x004fe2000000000c */
[----:B------:R1:W-:Y:S01]  /*49ef0*/  @P5 STG.E.U16 [R18.64], R26 ;  /* 0x0000001a12005986 */ /* 0x0003e2000c101506 */
[----:B---3--:R-:W-:-:S03]  /*49f00*/  PRMT R13, R27, 0x7632, R13 ;  /* 0x000076321b0d7816 */ /* 0x008fc6000000000d */
[----:B------:R1:W-:Y:S04]  /*49f10*/  @P3 STG.E.U16 [R8.64], R27 ;  /* 0x0000001b08003986 */ /* 0x0003e8000c101506 */
[----:B----4-:R1:W-:Y:S04]  /*49f20*/  @P4 STG.E.U16 [R10.64], R23 ;  /* 0x000000170a004986 */ /* 0x0103e8000c101506 */
[----:B------:R1:W-:Y:S04]  /*49f30*/  @P2 STG.E.U16 [R4.64], R0 ;  /* 0x0000000004002986 */ /* 0x0003e8000c101506 */
[----:B------:R1:W-:Y:S04]  /*49f40*/  @P6 STG.E.U16 [R24.64], R12 ;  /* 0x0000000c18006986 */ /* 0x0003e8000c101506 */
[----:B------:R1:W-:Y:S01]  /*49f50*/  @P0 STG.E.U16 [R6.64], R13 ;  /* 0x0000000d06000986 */ /* 0x0003e2000c101506 */
[----:B------:R-:W-:Y:S05]  /*49f60*/  @!P1 EXIT ;  /* 0x000000000000994d */ /* 0x000fea0003800000 */
[----:B-1----:R-:W-:-:S05]  /*49f70*/  PRMT R23, R23, 0x7632, R23 ;  /* 0x0000763217177816 */ /* 0x002fca0000000017 */
[----:B------:R-:W-:Y:S01]  /*49f80*/  STG.E.U16 [R2.64], R23 ;  /* 0x0000001702007986 */ /* 0x000fe2000c101506 */
[----:B------:R-:W-:Y:S05]  /*49f90*/  EXIT ;  /* 0x000000000000794d */ /* 0x000fea0003800000 */
.L_x_3:
[----:B------:R-:W-:-:S00]  /*49fa0*/  BRA `(.L_x_3) ;  /* 0xfffffff000007947 */ /* 0x000fc0000383ffff */
[----:B------:R-:W-:-:S00]  /*49fb0*/  NOP ;  /* 0x0000000000007918 */ /* 0x000fc00000000000 */
        /* <DEDUP_REMOVED lines=12> */
.L_x_4:


//--------------------- .nv.shared.matmul_kernel  --------------------------
	.section	.nv.shared.matmul_kernel,"aw",@nobits
	.sectionflags	@""
	.align	16
